//
// Generated by NVIDIA NVVM Compiler
//
// Compiler Build ID: CL-36424714
// Cuda compilation tools, release 13.0, V13.0.88
// Based on NVVM 20.0.0
//

.version 9.0
.target sm_100
.address_size 64

	// .globl	ecm_stage1_v3_optimized

.visible .entry ecm_stage1_v3_optimized(
	.param .u64 .ptr .align 1 ecm_stage1_v3_optimized_param_0
)
{
	.reg .pred 	%p<719>;
	.reg .b32 	%r<2328>;
	.reg .b64 	%rd<21549>;

	ld.param.u64 	%rd856, [ecm_stage1_v3_optimized_param_0];
	cvta.to.global.u64 	%rd1, %rd856;
	mov.u32 	%r957, %ctaid.x;
	mov.u32 	%r958, %ntid.x;
	mov.u32 	%r959, %tid.x;
	mad.lo.s32 	%r1, %r957, %r958, %r959;
	ld.global.u32 	%r960, [%rd1+16];
	ld.global.u32 	%r3, [%rd1+20];
	ld.global.u32 	%r2131, [%rd1+40];
	setp.ge.u32 	%p2, %r1, %r3;
	@%p2 bra 	$L__BB0_647;
	ld.global.u32 	%r5, [%rd1+44];
	ld.global.u32 	%r6, [%rd1+48];
	cvt.u64.u32 	%rd3, %r6;
	ld.global.u32 	%r7, [%rd1+52];
	cvt.u64.u32 	%rd5, %r7;
	ld.global.u32 	%r8, [%rd1+56];
	cvt.u64.u32 	%rd7, %r8;
	ld.global.u32 	%r9, [%rd1+60];
	cvt.u64.u32 	%rd9, %r9;
	ld.global.u32 	%r10, [%rd1+64];
	cvt.u64.u32 	%rd11, %r10;
	ld.global.u32 	%r11, [%rd1+68];
	cvt.u64.u32 	%rd13, %r11;
	ld.global.u32 	%r12, [%rd1+72];
	cvt.u64.u32 	%rd15, %r12;
	ld.global.u32 	%r13, [%rd1+76];
	ld.global.u32 	%r14, [%rd1+144];
	mad.lo.s32 	%r961, %r1, 12, %r960;
	add.s32 	%r15, %r961, 40;
	setp.ne.s32 	%p3, %r2131, 0;
	@%p3 bra 	$L__BB0_216;
	ld.global.u32 	%r992, [%rd1+24];
	ld.global.u32 	%r993, [%rd1+28];
	ld.global.u32 	%r994, [%rd1+32];
	ld.global.u32 	%r2263, [%rd1+112];
	ld.global.u32 	%r2262, [%rd1+116];
	ld.global.u32 	%r2261, [%rd1+120];
	ld.global.u32 	%r2260, [%rd1+124];
	ld.global.u32 	%r2259, [%rd1+128];
	ld.global.u32 	%r2258, [%rd1+132];
	ld.global.u32 	%r2257, [%rd1+136];
	ld.global.u32 	%r2256, [%rd1+140];
	ld.global.u32 	%r24, [%rd1+108];
	ld.global.u32 	%r25, [%rd1+104];
	ld.global.u32 	%r26, [%rd1+100];
	ld.global.u32 	%r27, [%rd1+96];
	ld.global.u32 	%r28, [%rd1+92];
	ld.global.u32 	%r29, [%rd1+88];
	ld.global.u32 	%r30, [%rd1+84];
	ld.global.u32 	%r31, [%rd1+80];
	add.s32 	%r995, %r994, %r1;
	xor.b32  	%r996, %r995, %r992;
	xor.b32  	%r997, %r996, 305419896;
	mul.lo.s32 	%r998, %r995, -1640531527;
	xor.b32  	%r999, %r998, %r993;
	xor.b32  	%r1001, %r999, -2023406815;
	setp.eq.s32 	%p5, %r996, 305419896;
	setp.eq.s32 	%p6, %r999, -2023406815;
	and.pred  	%p7, %p5, %p6;
	add.s32 	%r1002, %r995, 305419896;
	add.s32 	%r1003, %r995, -2023406815;
	selp.b32 	%r1991, %r1002, %r997, %p7;
	selp.b32 	%r1990, %r1003, %r1001, %p7;
	mul.wide.u32 	%rd909, %r31, 5;
	cvt.u32.u64 	%r1004, %rd909;
	shr.u64 	%rd910, %rd909, 32;
	cvt.u64.u32 	%rd911, %r30;
	mul.wide.u32 	%rd912, %r30, 5;
	add.s64 	%rd913, %rd910, %rd912;
	shr.u64 	%rd914, %rd913, 32;
	mul.wide.u32 	%rd915, %r29, 5;
	add.s64 	%rd916, %rd914, %rd915;
	shr.u64 	%rd917, %rd916, 32;
	mul.wide.u32 	%rd918, %r28, 5;
	add.s64 	%rd919, %rd917, %rd918;
	shr.u64 	%rd920, %rd919, 32;
	mul.wide.u32 	%rd921, %r27, 5;
	add.s64 	%rd922, %rd920, %rd921;
	shr.u64 	%rd923, %rd922, 32;
	mul.wide.u32 	%rd924, %r26, 5;
	add.s64 	%rd925, %rd923, %rd924;
	shr.u64 	%rd926, %rd925, 32;
	mul.wide.u32 	%rd927, %r25, 5;
	add.s64 	%rd928, %rd926, %rd927;
	shr.u64 	%rd929, %rd928, 32;
	mul.wide.u32 	%rd930, %r24, 5;
	add.s64 	%rd931, %rd929, %rd930;
	shr.u64 	%rd932, %rd931, 32;
	mul.lo.s32 	%r1005, %r14, %r1004;
	cvt.u64.u32 	%rd933, %r1005;
	and.b64  	%rd934, %rd909, 4294967295;
	mad.lo.s64 	%rd935, %rd3, %rd933, %rd934;
	shr.u64 	%rd936, %rd935, 32;
	add.s64 	%rd937, %rd936, %rd932;
	mad.lo.s64 	%rd938, %rd5, %rd933, %rd937;
	shr.u64 	%rd939, %rd938, 32;
	and.b64  	%rd940, %rd916, 4294967295;
	add.s64 	%rd941, %rd939, %rd940;
	mad.lo.s64 	%rd942, %rd7, %rd933, %rd941;
	shr.u64 	%rd943, %rd942, 32;
	and.b64  	%rd944, %rd919, 4294967295;
	add.s64 	%rd945, %rd943, %rd944;
	mad.lo.s64 	%rd946, %rd9, %rd933, %rd945;
	shr.u64 	%rd947, %rd946, 32;
	and.b64  	%rd948, %rd922, 4294967295;
	add.s64 	%rd949, %rd947, %rd948;
	mad.lo.s64 	%rd950, %rd11, %rd933, %rd949;
	shr.u64 	%rd951, %rd950, 32;
	and.b64  	%rd952, %rd925, 4294967295;
	add.s64 	%rd953, %rd951, %rd952;
	mad.lo.s64 	%rd954, %rd13, %rd933, %rd953;
	shr.u64 	%rd955, %rd954, 32;
	and.b64  	%rd956, %rd928, 4294967295;
	add.s64 	%rd957, %rd955, %rd956;
	mad.lo.s64 	%rd958, %rd15, %rd933, %rd957;
	shr.u64 	%rd959, %rd958, 32;
	mul.wide.u32 	%rd960, %r13, %r1005;
	and.b64  	%rd961, %rd931, 4294967295;
	add.s64 	%rd962, %rd959, %rd961;
	add.s64 	%rd963, %rd962, %rd960;
	shr.u64 	%rd964, %rd963, 32;
	cvt.u32.u64 	%r1006, %rd938;
	mul.lo.s32 	%r1007, %r14, %r1006;
	cvt.u64.u32 	%rd965, %r1007;
	and.b64  	%rd966, %rd938, 4294967295;
	mad.lo.s64 	%rd967, %rd3, %rd965, %rd966;
	shr.u64 	%rd968, %rd967, 32;
	and.b64  	%rd969, %rd942, 4294967295;
	add.s64 	%rd970, %rd968, %rd969;
	mad.lo.s64 	%rd971, %rd5, %rd965, %rd970;
	shr.u64 	%rd972, %rd971, 32;
	mad.lo.s64 	%rd973, %rd7, %rd965, %rd972;
	shr.u64 	%rd974, %rd973, 32;
	and.b64  	%rd975, %rd950, 4294967295;
	add.s64 	%rd976, %rd974, %rd975;
	mad.lo.s64 	%rd977, %rd9, %rd965, %rd976;
	shr.u64 	%rd978, %rd977, 32;
	and.b64  	%rd979, %rd954, 4294967295;
	add.s64 	%rd980, %rd978, %rd979;
	mad.lo.s64 	%rd981, %rd11, %rd965, %rd980;
	shr.u64 	%rd982, %rd981, 32;
	and.b64  	%rd983, %rd958, 4294967295;
	add.s64 	%rd984, %rd982, %rd983;
	mad.lo.s64 	%rd985, %rd13, %rd965, %rd984;
	shr.u64 	%rd986, %rd985, 32;
	and.b64  	%rd987, %rd963, 4294967295;
	add.s64 	%rd988, %rd986, %rd987;
	mad.lo.s64 	%rd989, %rd15, %rd965, %rd988;
	shr.u64 	%rd990, %rd989, 32;
	mul.wide.u32 	%rd991, %r13, %r1007;
	add.s64 	%rd992, %rd990, %rd964;
	add.s64 	%rd993, %rd992, %rd991;
	shr.u64 	%rd994, %rd993, 32;
	cvt.u32.u64 	%r1008, %rd971;
	mul.lo.s32 	%r1009, %r14, %r1008;
	cvt.u64.u32 	%rd995, %r1009;
	and.b64  	%rd996, %rd971, 4294967295;
	mad.lo.s64 	%rd997, %rd3, %rd995, %rd996;
	shr.u64 	%rd998, %rd997, 32;
	and.b64  	%rd999, %rd973, 4294967295;
	add.s64 	%rd1000, %rd998, %rd999;
	mad.lo.s64 	%rd1001, %rd5, %rd995, %rd1000;
	shr.u64 	%rd1002, %rd1001, 32;
	and.b64  	%rd1003, %rd977, 4294967295;
	add.s64 	%rd1004, %rd1002, %rd1003;
	mad.lo.s64 	%rd1005, %rd7, %rd995, %rd1004;
	shr.u64 	%rd1006, %rd1005, 32;
	mad.lo.s64 	%rd1007, %rd9, %rd995, %rd1006;
	shr.u64 	%rd1008, %rd1007, 32;
	and.b64  	%rd1009, %rd985, 4294967295;
	add.s64 	%rd1010, %rd1008, %rd1009;
	mad.lo.s64 	%rd1011, %rd11, %rd995, %rd1010;
	shr.u64 	%rd1012, %rd1011, 32;
	and.b64  	%rd1013, %rd989, 4294967295;
	add.s64 	%rd1014, %rd1012, %rd1013;
	mad.lo.s64 	%rd1015, %rd13, %rd995, %rd1014;
	shr.u64 	%rd1016, %rd1015, 32;
	and.b64  	%rd1017, %rd993, 4294967295;
	add.s64 	%rd1018, %rd1016, %rd1017;
	mad.lo.s64 	%rd1019, %rd15, %rd995, %rd1018;
	shr.u64 	%rd1020, %rd1019, 32;
	mul.wide.u32 	%rd1021, %r13, %r1009;
	add.s64 	%rd1022, %rd1020, %rd994;
	add.s64 	%rd1023, %rd1022, %rd1021;
	shr.u64 	%rd1024, %rd1023, 32;
	cvt.u32.u64 	%r1010, %rd1001;
	mul.lo.s32 	%r1011, %r14, %r1010;
	cvt.u64.u32 	%rd1025, %r1011;
	and.b64  	%rd1026, %rd1001, 4294967295;
	mad.lo.s64 	%rd1027, %rd3, %rd1025, %rd1026;
	shr.u64 	%rd1028, %rd1027, 32;
	and.b64  	%rd1029, %rd1005, 4294967295;
	add.s64 	%rd1030, %rd1028, %rd1029;
	mad.lo.s64 	%rd1031, %rd5, %rd1025, %rd1030;
	shr.u64 	%rd1032, %rd1031, 32;
	and.b64  	%rd1033, %rd1007, 4294967295;
	add.s64 	%rd1034, %rd1032, %rd1033;
	mad.lo.s64 	%rd1035, %rd7, %rd1025, %rd1034;
	shr.u64 	%rd1036, %rd1035, 32;
	and.b64  	%rd1037, %rd1011, 4294967295;
	add.s64 	%rd1038, %rd1036, %rd1037;
	mad.lo.s64 	%rd1039, %rd9, %rd1025, %rd1038;
	shr.u64 	%rd1040, %rd1039, 32;
	mad.lo.s64 	%rd1041, %rd11, %rd1025, %rd1040;
	shr.u64 	%rd1042, %rd1041, 32;
	and.b64  	%rd1043, %rd1019, 4294967295;
	add.s64 	%rd1044, %rd1042, %rd1043;
	mad.lo.s64 	%rd1045, %rd13, %rd1025, %rd1044;
	shr.u64 	%rd1046, %rd1045, 32;
	and.b64  	%rd1047, %rd1023, 4294967295;
	add.s64 	%rd1048, %rd1046, %rd1047;
	mad.lo.s64 	%rd1049, %rd15, %rd1025, %rd1048;
	shr.u64 	%rd1050, %rd1049, 32;
	mul.wide.u32 	%rd1051, %r13, %r1011;
	add.s64 	%rd1052, %rd1050, %rd1024;
	add.s64 	%rd1053, %rd1052, %rd1051;
	shr.u64 	%rd1054, %rd1053, 32;
	cvt.u32.u64 	%r1012, %rd1031;
	mul.lo.s32 	%r1013, %r14, %r1012;
	cvt.u64.u32 	%rd1055, %r1013;
	and.b64  	%rd1056, %rd1031, 4294967295;
	mad.lo.s64 	%rd1057, %rd3, %rd1055, %rd1056;
	shr.u64 	%rd1058, %rd1057, 32;
	and.b64  	%rd1059, %rd1035, 4294967295;
	add.s64 	%rd1060, %rd1058, %rd1059;
	mad.lo.s64 	%rd1061, %rd5, %rd1055, %rd1060;
	shr.u64 	%rd1062, %rd1061, 32;
	and.b64  	%rd1063, %rd1039, 4294967295;
	add.s64 	%rd1064, %rd1062, %rd1063;
	mad.lo.s64 	%rd1065, %rd7, %rd1055, %rd1064;
	shr.u64 	%rd1066, %rd1065, 32;
	and.b64  	%rd1067, %rd1041, 4294967295;
	add.s64 	%rd1068, %rd1066, %rd1067;
	mad.lo.s64 	%rd1069, %rd9, %rd1055, %rd1068;
	shr.u64 	%rd1070, %rd1069, 32;
	and.b64  	%rd1071, %rd1045, 4294967295;
	add.s64 	%rd1072, %rd1070, %rd1071;
	mad.lo.s64 	%rd1073, %rd11, %rd1055, %rd1072;
	shr.u64 	%rd1074, %rd1073, 32;
	mad.lo.s64 	%rd1075, %rd13, %rd1055, %rd1074;
	shr.u64 	%rd1076, %rd1075, 32;
	and.b64  	%rd1077, %rd1053, 4294967295;
	add.s64 	%rd1078, %rd1076, %rd1077;
	mad.lo.s64 	%rd1079, %rd15, %rd1055, %rd1078;
	shr.u64 	%rd1080, %rd1079, 32;
	mul.wide.u32 	%rd1081, %r13, %r1013;
	add.s64 	%rd1082, %rd1080, %rd1054;
	add.s64 	%rd1083, %rd1082, %rd1081;
	shr.u64 	%rd1084, %rd1083, 32;
	cvt.u32.u64 	%r1014, %rd1061;
	mul.lo.s32 	%r1015, %r14, %r1014;
	cvt.u64.u32 	%rd1085, %r1015;
	and.b64  	%rd1086, %rd1061, 4294967295;
	mad.lo.s64 	%rd1087, %rd3, %rd1085, %rd1086;
	shr.u64 	%rd1088, %rd1087, 32;
	and.b64  	%rd1089, %rd1065, 4294967295;
	add.s64 	%rd1090, %rd1088, %rd1089;
	mad.lo.s64 	%rd1091, %rd5, %rd1085, %rd1090;
	shr.u64 	%rd1092, %rd1091, 32;
	and.b64  	%rd1093, %rd1069, 4294967295;
	add.s64 	%rd1094, %rd1092, %rd1093;
	mad.lo.s64 	%rd1095, %rd7, %rd1085, %rd1094;
	shr.u64 	%rd1096, %rd1095, 32;
	and.b64  	%rd1097, %rd1073, 4294967295;
	add.s64 	%rd1098, %rd1096, %rd1097;
	mad.lo.s64 	%rd1099, %rd9, %rd1085, %rd1098;
	shr.u64 	%rd1100, %rd1099, 32;
	and.b64  	%rd1101, %rd1075, 4294967295;
	add.s64 	%rd1102, %rd1100, %rd1101;
	mad.lo.s64 	%rd1103, %rd11, %rd1085, %rd1102;
	shr.u64 	%rd1104, %rd1103, 32;
	and.b64  	%rd1105, %rd1079, 4294967295;
	add.s64 	%rd1106, %rd1104, %rd1105;
	mad.lo.s64 	%rd1107, %rd13, %rd1085, %rd1106;
	shr.u64 	%rd1108, %rd1107, 32;
	mad.lo.s64 	%rd1109, %rd15, %rd1085, %rd1108;
	shr.u64 	%rd1110, %rd1109, 32;
	mul.wide.u32 	%rd1111, %r13, %r1015;
	add.s64 	%rd1112, %rd1110, %rd1084;
	add.s64 	%rd1113, %rd1112, %rd1111;
	cvt.u32.u64 	%r1016, %rd1091;
	mul.lo.s32 	%r1017, %r14, %r1016;
	cvt.u64.u32 	%rd1114, %r1017;
	and.b64  	%rd1115, %rd1091, 4294967295;
	mad.lo.s64 	%rd1116, %rd3, %rd1114, %rd1115;
	shr.u64 	%rd1117, %rd1116, 32;
	and.b64  	%rd1118, %rd1095, 4294967295;
	add.s64 	%rd1119, %rd1117, %rd1118;
	mad.lo.s64 	%rd1120, %rd5, %rd1114, %rd1119;
	shr.u64 	%rd1121, %rd1120, 32;
	and.b64  	%rd1122, %rd1099, 4294967295;
	add.s64 	%rd1123, %rd1121, %rd1122;
	mad.lo.s64 	%rd1124, %rd7, %rd1114, %rd1123;
	shr.u64 	%rd1125, %rd1124, 32;
	and.b64  	%rd1126, %rd1103, 4294967295;
	add.s64 	%rd1127, %rd1125, %rd1126;
	mad.lo.s64 	%rd1128, %rd9, %rd1114, %rd1127;
	shr.u64 	%rd1129, %rd1128, 32;
	and.b64  	%rd1130, %rd1107, 4294967295;
	add.s64 	%rd1131, %rd1129, %rd1130;
	mad.lo.s64 	%rd1132, %rd11, %rd1114, %rd1131;
	shr.u64 	%rd1133, %rd1132, 32;
	and.b64  	%rd1134, %rd1109, 4294967295;
	add.s64 	%rd1135, %rd1133, %rd1134;
	mad.lo.s64 	%rd1136, %rd13, %rd1114, %rd1135;
	shr.u64 	%rd1137, %rd1136, 32;
	and.b64  	%rd1138, %rd1113, 4294967295;
	add.s64 	%rd1139, %rd1137, %rd1138;
	mad.lo.s64 	%rd1140, %rd15, %rd1114, %rd1139;
	shr.u64 	%rd1141, %rd1140, 32;
	mul.wide.u32 	%rd1142, %r13, %r1017;
	add.s64 	%rd1143, %rd1141, %rd1142;
	shr.u64 	%rd1144, %rd1143, 32;
	cvt.u32.u64 	%r1018, %rd1120;
	mul.lo.s32 	%r1019, %r14, %r1018;
	cvt.u64.u32 	%rd1145, %r1019;
	and.b64  	%rd1146, %rd1120, 4294967295;
	mad.lo.s64 	%rd1147, %rd3, %rd1145, %rd1146;
	shr.u64 	%rd1148, %rd1147, 32;
	and.b64  	%rd1149, %rd1124, 4294967295;
	add.s64 	%rd1150, %rd1148, %rd1149;
	mad.lo.s64 	%rd16, %rd5, %rd1145, %rd1150;
	shr.u64 	%rd1151, %rd16, 32;
	and.b64  	%rd1152, %rd1128, 4294967295;
	add.s64 	%rd1153, %rd1151, %rd1152;
	mad.lo.s64 	%rd17, %rd7, %rd1145, %rd1153;
	shr.u64 	%rd1154, %rd17, 32;
	and.b64  	%rd1155, %rd1132, 4294967295;
	add.s64 	%rd1156, %rd1154, %rd1155;
	mad.lo.s64 	%rd18, %rd9, %rd1145, %rd1156;
	shr.u64 	%rd1157, %rd18, 32;
	and.b64  	%rd1158, %rd1136, 4294967295;
	add.s64 	%rd1159, %rd1157, %rd1158;
	mad.lo.s64 	%rd19, %rd11, %rd1145, %rd1159;
	shr.u64 	%rd1160, %rd19, 32;
	and.b64  	%rd1161, %rd1140, 4294967295;
	add.s64 	%rd1162, %rd1160, %rd1161;
	mad.lo.s64 	%rd20, %rd13, %rd1145, %rd1162;
	shr.u64 	%rd1163, %rd20, 32;
	and.b64  	%rd1164, %rd1143, 4294967295;
	add.s64 	%rd1165, %rd1163, %rd1164;
	mad.lo.s64 	%rd21, %rd15, %rd1145, %rd1165;
	shr.u64 	%rd1166, %rd21, 32;
	mul.wide.u32 	%rd1167, %r13, %r1019;
	add.s64 	%rd1168, %rd1166, %rd1144;
	add.s64 	%rd22, %rd1168, %rd1167;
	{ .reg .b32 tmp; mov.b64 {tmp, %r34}, %rd22; }
	and.b64  	%rd1169, %rd16, 4294967295;
	sub.s64 	%rd23, %rd1169, %rd3;
	shr.u64 	%rd1170, %rd23, 32;
	and.b64  	%rd1171, %rd1170, 1;
	and.b64  	%rd1172, %rd17, 4294967295;
	add.s64 	%rd1173, %rd1171, %rd5;
	sub.s64 	%rd24, %rd1172, %rd1173;
	shr.u64 	%rd1174, %rd24, 32;
	and.b64  	%rd1175, %rd1174, 1;
	and.b64  	%rd1176, %rd18, 4294967295;
	add.s64 	%rd1177, %rd1175, %rd7;
	sub.s64 	%rd25, %rd1176, %rd1177;
	shr.u64 	%rd1178, %rd25, 32;
	and.b64  	%rd1179, %rd1178, 1;
	and.b64  	%rd1180, %rd19, 4294967295;
	add.s64 	%rd1181, %rd1179, %rd9;
	sub.s64 	%rd26, %rd1180, %rd1181;
	shr.u64 	%rd1182, %rd26, 32;
	and.b64  	%rd1183, %rd1182, 1;
	and.b64  	%rd1184, %rd20, 4294967295;
	add.s64 	%rd1185, %rd1183, %rd11;
	sub.s64 	%rd27, %rd1184, %rd1185;
	shr.u64 	%rd1186, %rd27, 32;
	and.b64  	%rd1187, %rd1186, 1;
	and.b64  	%rd1188, %rd21, 4294967295;
	add.s64 	%rd1189, %rd1187, %rd13;
	sub.s64 	%rd28, %rd1188, %rd1189;
	shr.u64 	%rd1190, %rd28, 32;
	and.b64  	%rd1191, %rd1190, 1;
	and.b64  	%rd1192, %rd22, 4294967295;
	add.s64 	%rd1193, %rd1191, %rd15;
	sub.s64 	%rd29, %rd1192, %rd1193;
	{ .reg .b32 tmp; mov.b64 {tmp, %r1020}, %rd29; }
	and.b32  	%r1021, %r1020, 1;
	add.s32 	%r1022, %r1021, %r13;
	sub.s32 	%r35, %r34, %r1022;
	shl.b32 	%r1023, %r31, 1;
	shr.u64 	%rd1194, %rd911, 31;
	mul.wide.u32 	%rd1195, %r29, 2;
	or.b64  	%rd1196, %rd1194, %rd1195;
	shr.u64 	%rd1197, %rd1195, 32;
	mul.wide.u32 	%rd1198, %r28, 2;
	or.b64  	%rd1199, %rd1197, %rd1198;
	shr.u64 	%rd1200, %rd1198, 32;
	mul.wide.u32 	%rd1201, %r27, 2;
	add.s64 	%rd1202, %rd1200, %rd1201;
	shr.u64 	%rd1203, %rd1202, 32;
	mul.wide.u32 	%rd1204, %r26, 2;
	add.s64 	%rd1205, %rd1203, %rd1204;
	shr.u64 	%rd1206, %rd1205, 32;
	mul.wide.u32 	%rd1207, %r25, 2;
	add.s64 	%rd1208, %rd1206, %rd1207;
	shr.u64 	%rd1209, %rd1208, 32;
	mul.wide.u32 	%rd1210, %r24, 2;
	add.s64 	%rd1211, %rd1209, %rd1210;
	shr.u64 	%rd1212, %rd1211, 32;
	mul.lo.s32 	%r1024, %r1023, %r14;
	cvt.u64.u32 	%rd1213, %r1024;
	cvt.u64.u32 	%rd1214, %r1023;
	mad.lo.s64 	%rd1215, %rd3, %rd1213, %rd1214;
	shr.u64 	%rd1216, %rd1215, 32;
	add.s64 	%rd1217, %rd1216, %rd1212;
	mad.lo.s64 	%rd1218, %rd5, %rd1213, %rd1217;
	shr.u64 	%rd1219, %rd1218, 32;
	and.b64  	%rd1220, %rd1196, 4294967295;
	add.s64 	%rd1221, %rd1219, %rd1220;
	mad.lo.s64 	%rd1222, %rd7, %rd1213, %rd1221;
	shr.u64 	%rd1223, %rd1222, 32;
	and.b64  	%rd1224, %rd1199, 4294967295;
	add.s64 	%rd1225, %rd1223, %rd1224;
	mad.lo.s64 	%rd1226, %rd9, %rd1213, %rd1225;
	shr.u64 	%rd1227, %rd1226, 32;
	and.b64  	%rd1228, %rd1202, 4294967295;
	add.s64 	%rd1229, %rd1227, %rd1228;
	mad.lo.s64 	%rd1230, %rd11, %rd1213, %rd1229;
	shr.u64 	%rd1231, %rd1230, 32;
	and.b64  	%rd1232, %rd1205, 4294967295;
	add.s64 	%rd1233, %rd1231, %rd1232;
	mad.lo.s64 	%rd1234, %rd13, %rd1213, %rd1233;
	shr.u64 	%rd1235, %rd1234, 32;
	and.b64  	%rd1236, %rd1208, 4294967295;
	add.s64 	%rd1237, %rd1235, %rd1236;
	mad.lo.s64 	%rd1238, %rd15, %rd1213, %rd1237;
	shr.u64 	%rd1239, %rd1238, 32;
	mul.wide.u32 	%rd1240, %r13, %r1024;
	and.b64  	%rd1241, %rd1211, 4294967295;
	add.s64 	%rd1242, %rd1239, %rd1241;
	add.s64 	%rd1243, %rd1242, %rd1240;
	shr.u64 	%rd1244, %rd1243, 32;
	cvt.u32.u64 	%r1025, %rd1218;
	mul.lo.s32 	%r1026, %r14, %r1025;
	cvt.u64.u32 	%rd1245, %r1026;
	and.b64  	%rd1246, %rd1218, 4294967295;
	mad.lo.s64 	%rd1247, %rd3, %rd1245, %rd1246;
	shr.u64 	%rd1248, %rd1247, 32;
	and.b64  	%rd1249, %rd1222, 4294967295;
	add.s64 	%rd1250, %rd1248, %rd1249;
	mad.lo.s64 	%rd1251, %rd5, %rd1245, %rd1250;
	shr.u64 	%rd1252, %rd1251, 32;
	mad.lo.s64 	%rd1253, %rd7, %rd1245, %rd1252;
	shr.u64 	%rd1254, %rd1253, 32;
	and.b64  	%rd1255, %rd1230, 4294967295;
	add.s64 	%rd1256, %rd1254, %rd1255;
	mad.lo.s64 	%rd1257, %rd9, %rd1245, %rd1256;
	shr.u64 	%rd1258, %rd1257, 32;
	and.b64  	%rd1259, %rd1234, 4294967295;
	add.s64 	%rd1260, %rd1258, %rd1259;
	mad.lo.s64 	%rd1261, %rd11, %rd1245, %rd1260;
	shr.u64 	%rd1262, %rd1261, 32;
	and.b64  	%rd1263, %rd1238, 4294967295;
	add.s64 	%rd1264, %rd1262, %rd1263;
	mad.lo.s64 	%rd1265, %rd13, %rd1245, %rd1264;
	shr.u64 	%rd1266, %rd1265, 32;
	and.b64  	%rd1267, %rd1243, 4294967295;
	add.s64 	%rd1268, %rd1266, %rd1267;
	mad.lo.s64 	%rd1269, %rd15, %rd1245, %rd1268;
	shr.u64 	%rd1270, %rd1269, 32;
	mul.wide.u32 	%rd1271, %r13, %r1026;
	add.s64 	%rd1272, %rd1270, %rd1244;
	add.s64 	%rd1273, %rd1272, %rd1271;
	shr.u64 	%rd1274, %rd1273, 32;
	cvt.u32.u64 	%r1027, %rd1251;
	mul.lo.s32 	%r1028, %r14, %r1027;
	cvt.u64.u32 	%rd1275, %r1028;
	and.b64  	%rd1276, %rd1251, 4294967295;
	mad.lo.s64 	%rd1277, %rd3, %rd1275, %rd1276;
	shr.u64 	%rd1278, %rd1277, 32;
	and.b64  	%rd1279, %rd1253, 4294967295;
	add.s64 	%rd1280, %rd1278, %rd1279;
	mad.lo.s64 	%rd1281, %rd5, %rd1275, %rd1280;
	shr.u64 	%rd1282, %rd1281, 32;
	and.b64  	%rd1283, %rd1257, 4294967295;
	add.s64 	%rd1284, %rd1282, %rd1283;
	mad.lo.s64 	%rd1285, %rd7, %rd1275, %rd1284;
	shr.u64 	%rd1286, %rd1285, 32;
	mad.lo.s64 	%rd1287, %rd9, %rd1275, %rd1286;
	shr.u64 	%rd1288, %rd1287, 32;
	and.b64  	%rd1289, %rd1265, 4294967295;
	add.s64 	%rd1290, %rd1288, %rd1289;
	mad.lo.s64 	%rd1291, %rd11, %rd1275, %rd1290;
	shr.u64 	%rd1292, %rd1291, 32;
	and.b64  	%rd1293, %rd1269, 4294967295;
	add.s64 	%rd1294, %rd1292, %rd1293;
	mad.lo.s64 	%rd1295, %rd13, %rd1275, %rd1294;
	shr.u64 	%rd1296, %rd1295, 32;
	and.b64  	%rd1297, %rd1273, 4294967295;
	add.s64 	%rd1298, %rd1296, %rd1297;
	mad.lo.s64 	%rd1299, %rd15, %rd1275, %rd1298;
	shr.u64 	%rd1300, %rd1299, 32;
	mul.wide.u32 	%rd1301, %r13, %r1028;
	add.s64 	%rd1302, %rd1300, %rd1274;
	add.s64 	%rd1303, %rd1302, %rd1301;
	shr.u64 	%rd1304, %rd1303, 32;
	cvt.u32.u64 	%r1029, %rd1281;
	mul.lo.s32 	%r1030, %r14, %r1029;
	cvt.u64.u32 	%rd1305, %r1030;
	and.b64  	%rd1306, %rd1281, 4294967295;
	mad.lo.s64 	%rd1307, %rd3, %rd1305, %rd1306;
	shr.u64 	%rd1308, %rd1307, 32;
	and.b64  	%rd1309, %rd1285, 4294967295;
	add.s64 	%rd1310, %rd1308, %rd1309;
	mad.lo.s64 	%rd1311, %rd5, %rd1305, %rd1310;
	shr.u64 	%rd1312, %rd1311, 32;
	and.b64  	%rd1313, %rd1287, 4294967295;
	add.s64 	%rd1314, %rd1312, %rd1313;
	mad.lo.s64 	%rd1315, %rd7, %rd1305, %rd1314;
	shr.u64 	%rd1316, %rd1315, 32;
	and.b64  	%rd1317, %rd1291, 4294967295;
	add.s64 	%rd1318, %rd1316, %rd1317;
	mad.lo.s64 	%rd1319, %rd9, %rd1305, %rd1318;
	shr.u64 	%rd1320, %rd1319, 32;
	mad.lo.s64 	%rd1321, %rd11, %rd1305, %rd1320;
	shr.u64 	%rd1322, %rd1321, 32;
	and.b64  	%rd1323, %rd1299, 4294967295;
	add.s64 	%rd1324, %rd1322, %rd1323;
	mad.lo.s64 	%rd1325, %rd13, %rd1305, %rd1324;
	shr.u64 	%rd1326, %rd1325, 32;
	and.b64  	%rd1327, %rd1303, 4294967295;
	add.s64 	%rd1328, %rd1326, %rd1327;
	mad.lo.s64 	%rd1329, %rd15, %rd1305, %rd1328;
	shr.u64 	%rd1330, %rd1329, 32;
	mul.wide.u32 	%rd1331, %r13, %r1030;
	add.s64 	%rd1332, %rd1330, %rd1304;
	add.s64 	%rd1333, %rd1332, %rd1331;
	shr.u64 	%rd1334, %rd1333, 32;
	cvt.u32.u64 	%r1031, %rd1311;
	mul.lo.s32 	%r1032, %r14, %r1031;
	cvt.u64.u32 	%rd1335, %r1032;
	and.b64  	%rd1336, %rd1311, 4294967295;
	mad.lo.s64 	%rd1337, %rd3, %rd1335, %rd1336;
	shr.u64 	%rd1338, %rd1337, 32;
	and.b64  	%rd1339, %rd1315, 4294967295;
	add.s64 	%rd1340, %rd1338, %rd1339;
	mad.lo.s64 	%rd1341, %rd5, %rd1335, %rd1340;
	shr.u64 	%rd1342, %rd1341, 32;
	and.b64  	%rd1343, %rd1319, 4294967295;
	add.s64 	%rd1344, %rd1342, %rd1343;
	mad.lo.s64 	%rd1345, %rd7, %rd1335, %rd1344;
	shr.u64 	%rd1346, %rd1345, 32;
	and.b64  	%rd1347, %rd1321, 4294967295;
	add.s64 	%rd1348, %rd1346, %rd1347;
	mad.lo.s64 	%rd1349, %rd9, %rd1335, %rd1348;
	shr.u64 	%rd1350, %rd1349, 32;
	and.b64  	%rd1351, %rd1325, 4294967295;
	add.s64 	%rd1352, %rd1350, %rd1351;
	mad.lo.s64 	%rd1353, %rd11, %rd1335, %rd1352;
	shr.u64 	%rd1354, %rd1353, 32;
	mad.lo.s64 	%rd1355, %rd13, %rd1335, %rd1354;
	shr.u64 	%rd1356, %rd1355, 32;
	and.b64  	%rd1357, %rd1333, 4294967295;
	add.s64 	%rd1358, %rd1356, %rd1357;
	mad.lo.s64 	%rd1359, %rd15, %rd1335, %rd1358;
	shr.u64 	%rd1360, %rd1359, 32;
	mul.wide.u32 	%rd1361, %r13, %r1032;
	add.s64 	%rd1362, %rd1360, %rd1334;
	add.s64 	%rd1363, %rd1362, %rd1361;
	shr.u64 	%rd1364, %rd1363, 32;
	cvt.u32.u64 	%r1033, %rd1341;
	mul.lo.s32 	%r1034, %r14, %r1033;
	cvt.u64.u32 	%rd1365, %r1034;
	and.b64  	%rd1366, %rd1341, 4294967295;
	mad.lo.s64 	%rd1367, %rd3, %rd1365, %rd1366;
	shr.u64 	%rd1368, %rd1367, 32;
	and.b64  	%rd1369, %rd1345, 4294967295;
	add.s64 	%rd1370, %rd1368, %rd1369;
	mad.lo.s64 	%rd1371, %rd5, %rd1365, %rd1370;
	shr.u64 	%rd1372, %rd1371, 32;
	and.b64  	%rd1373, %rd1349, 4294967295;
	add.s64 	%rd1374, %rd1372, %rd1373;
	mad.lo.s64 	%rd1375, %rd7, %rd1365, %rd1374;
	shr.u64 	%rd1376, %rd1375, 32;
	and.b64  	%rd1377, %rd1353, 4294967295;
	add.s64 	%rd1378, %rd1376, %rd1377;
	mad.lo.s64 	%rd1379, %rd9, %rd1365, %rd1378;
	shr.u64 	%rd1380, %rd1379, 32;
	and.b64  	%rd1381, %rd1355, 4294967295;
	add.s64 	%rd1382, %rd1380, %rd1381;
	mad.lo.s64 	%rd1383, %rd11, %rd1365, %rd1382;
	shr.u64 	%rd1384, %rd1383, 32;
	and.b64  	%rd1385, %rd1359, 4294967295;
	add.s64 	%rd1386, %rd1384, %rd1385;
	mad.lo.s64 	%rd1387, %rd13, %rd1365, %rd1386;
	shr.u64 	%rd1388, %rd1387, 32;
	mad.lo.s64 	%rd1389, %rd15, %rd1365, %rd1388;
	shr.u64 	%rd1390, %rd1389, 32;
	mul.wide.u32 	%rd1391, %r13, %r1034;
	add.s64 	%rd1392, %rd1390, %rd1364;
	add.s64 	%rd1393, %rd1392, %rd1391;
	cvt.u32.u64 	%r1035, %rd1371;
	mul.lo.s32 	%r1036, %r14, %r1035;
	cvt.u64.u32 	%rd1394, %r1036;
	and.b64  	%rd1395, %rd1371, 4294967295;
	mad.lo.s64 	%rd1396, %rd3, %rd1394, %rd1395;
	shr.u64 	%rd1397, %rd1396, 32;
	and.b64  	%rd1398, %rd1375, 4294967295;
	add.s64 	%rd1399, %rd1397, %rd1398;
	mad.lo.s64 	%rd1400, %rd5, %rd1394, %rd1399;
	shr.u64 	%rd1401, %rd1400, 32;
	and.b64  	%rd1402, %rd1379, 4294967295;
	add.s64 	%rd1403, %rd1401, %rd1402;
	mad.lo.s64 	%rd1404, %rd7, %rd1394, %rd1403;
	shr.u64 	%rd1405, %rd1404, 32;
	and.b64  	%rd1406, %rd1383, 4294967295;
	add.s64 	%rd1407, %rd1405, %rd1406;
	mad.lo.s64 	%rd1408, %rd9, %rd1394, %rd1407;
	shr.u64 	%rd1409, %rd1408, 32;
	and.b64  	%rd1410, %rd1387, 4294967295;
	add.s64 	%rd1411, %rd1409, %rd1410;
	mad.lo.s64 	%rd1412, %rd11, %rd1394, %rd1411;
	shr.u64 	%rd1413, %rd1412, 32;
	and.b64  	%rd1414, %rd1389, 4294967295;
	add.s64 	%rd1415, %rd1413, %rd1414;
	mad.lo.s64 	%rd1416, %rd13, %rd1394, %rd1415;
	shr.u64 	%rd1417, %rd1416, 32;
	and.b64  	%rd1418, %rd1393, 4294967295;
	add.s64 	%rd1419, %rd1417, %rd1418;
	mad.lo.s64 	%rd1420, %rd15, %rd1394, %rd1419;
	shr.u64 	%rd1421, %rd1420, 32;
	mul.wide.u32 	%rd1422, %r13, %r1036;
	add.s64 	%rd1423, %rd1421, %rd1422;
	shr.u64 	%rd1424, %rd1423, 32;
	cvt.u32.u64 	%r1037, %rd1400;
	mul.lo.s32 	%r1038, %r14, %r1037;
	cvt.u64.u32 	%rd1425, %r1038;
	and.b64  	%rd1426, %rd1400, 4294967295;
	mad.lo.s64 	%rd1427, %rd3, %rd1425, %rd1426;
	shr.u64 	%rd1428, %rd1427, 32;
	and.b64  	%rd1429, %rd1404, 4294967295;
	add.s64 	%rd1430, %rd1428, %rd1429;
	mad.lo.s64 	%rd1431, %rd5, %rd1425, %rd1430;
	cvt.u32.u64 	%r36, %rd1431;
	shr.u64 	%rd1432, %rd1431, 32;
	and.b64  	%rd1433, %rd1408, 4294967295;
	add.s64 	%rd1434, %rd1432, %rd1433;
	mad.lo.s64 	%rd30, %rd7, %rd1425, %rd1434;
	shr.u64 	%rd1435, %rd30, 32;
	and.b64  	%rd1436, %rd1412, 4294967295;
	add.s64 	%rd1437, %rd1435, %rd1436;
	mad.lo.s64 	%rd31, %rd9, %rd1425, %rd1437;
	shr.u64 	%rd1438, %rd31, 32;
	and.b64  	%rd1439, %rd1416, 4294967295;
	add.s64 	%rd1440, %rd1438, %rd1439;
	mad.lo.s64 	%rd32, %rd11, %rd1425, %rd1440;
	shr.u64 	%rd1441, %rd32, 32;
	and.b64  	%rd1442, %rd1420, 4294967295;
	add.s64 	%rd1443, %rd1441, %rd1442;
	mad.lo.s64 	%rd33, %rd13, %rd1425, %rd1443;
	shr.u64 	%rd1444, %rd33, 32;
	and.b64  	%rd1445, %rd1423, 4294967295;
	add.s64 	%rd1446, %rd1444, %rd1445;
	mad.lo.s64 	%rd34, %rd15, %rd1425, %rd1446;
	shr.u64 	%rd1447, %rd34, 32;
	mul.wide.u32 	%rd1448, %r13, %r1038;
	add.s64 	%rd1449, %rd1447, %rd1424;
	add.s64 	%rd35, %rd1449, %rd1448;
	{ .reg .b32 tmp; mov.b64 {tmp, %r37}, %rd35; }
	and.b64  	%rd1450, %rd1431, 4294967295;
	sub.s64 	%rd1451, %rd1450, %rd3;
	cvt.u32.u64 	%r38, %rd1451;
	shr.u64 	%rd1452, %rd1451, 32;
	and.b64  	%rd1453, %rd1452, 1;
	and.b64  	%rd1454, %rd30, 4294967295;
	add.s64 	%rd1455, %rd1453, %rd5;
	sub.s64 	%rd36, %rd1454, %rd1455;
	shr.u64 	%rd1456, %rd36, 32;
	and.b64  	%rd1457, %rd1456, 1;
	and.b64  	%rd1458, %rd31, 4294967295;
	add.s64 	%rd1459, %rd1457, %rd7;
	sub.s64 	%rd37, %rd1458, %rd1459;
	shr.u64 	%rd1460, %rd37, 32;
	and.b64  	%rd1461, %rd1460, 1;
	and.b64  	%rd1462, %rd32, 4294967295;
	add.s64 	%rd1463, %rd1461, %rd9;
	sub.s64 	%rd38, %rd1462, %rd1463;
	shr.u64 	%rd1464, %rd38, 32;
	and.b64  	%rd1465, %rd1464, 1;
	and.b64  	%rd1466, %rd33, 4294967295;
	add.s64 	%rd1467, %rd1465, %rd11;
	sub.s64 	%rd39, %rd1466, %rd1467;
	shr.u64 	%rd1468, %rd39, 32;
	and.b64  	%rd1469, %rd1468, 1;
	and.b64  	%rd1470, %rd34, 4294967295;
	add.s64 	%rd1471, %rd1469, %rd13;
	sub.s64 	%rd40, %rd1470, %rd1471;
	shr.u64 	%rd1472, %rd40, 32;
	and.b64  	%rd1473, %rd1472, 1;
	and.b64  	%rd1474, %rd35, 4294967295;
	add.s64 	%rd1475, %rd1473, %rd15;
	sub.s64 	%rd41, %rd1474, %rd1475;
	{ .reg .b32 tmp; mov.b64 {tmp, %r1039}, %rd41; }
	and.b32  	%r1040, %r1039, 1;
	add.s32 	%r1041, %r1040, %r13;
	sub.s32 	%r39, %r37, %r1041;
	shl.b32 	%r1042, %r31, 2;
	shr.u64 	%rd1476, %rd911, 30;
	mul.wide.u32 	%rd1477, %r29, 4;
	or.b64  	%rd1478, %rd1476, %rd1477;
	shr.u64 	%rd1479, %rd1477, 32;
	mul.wide.u32 	%rd1480, %r28, 4;
	or.b64  	%rd1481, %rd1479, %rd1480;
	shr.u64 	%rd1482, %rd1480, 32;
	mul.wide.u32 	%rd1483, %r27, 4;
	add.s64 	%rd1484, %rd1482, %rd1483;
	shr.u64 	%rd1485, %rd1484, 32;
	mul.wide.u32 	%rd1486, %r26, 4;
	add.s64 	%rd1487, %rd1485, %rd1486;
	shr.u64 	%rd1488, %rd1487, 32;
	mul.wide.u32 	%rd1489, %r25, 4;
	add.s64 	%rd1490, %rd1488, %rd1489;
	shr.u64 	%rd1491, %rd1490, 32;
	mul.wide.u32 	%rd1492, %r24, 4;
	add.s64 	%rd1493, %rd1491, %rd1492;
	shr.u64 	%rd1494, %rd1493, 32;
	mul.lo.s32 	%r1043, %r1042, %r14;
	cvt.u64.u32 	%rd1495, %r1043;
	cvt.u64.u32 	%rd1496, %r1042;
	mad.lo.s64 	%rd1497, %rd3, %rd1495, %rd1496;
	shr.u64 	%rd1498, %rd1497, 32;
	add.s64 	%rd1499, %rd1498, %rd1494;
	mad.lo.s64 	%rd1500, %rd5, %rd1495, %rd1499;
	shr.u64 	%rd1501, %rd1500, 32;
	and.b64  	%rd1502, %rd1478, 4294967295;
	add.s64 	%rd1503, %rd1501, %rd1502;
	mad.lo.s64 	%rd1504, %rd7, %rd1495, %rd1503;
	shr.u64 	%rd1505, %rd1504, 32;
	and.b64  	%rd1506, %rd1481, 4294967295;
	add.s64 	%rd1507, %rd1505, %rd1506;
	mad.lo.s64 	%rd1508, %rd9, %rd1495, %rd1507;
	shr.u64 	%rd1509, %rd1508, 32;
	and.b64  	%rd1510, %rd1484, 4294967295;
	add.s64 	%rd1511, %rd1509, %rd1510;
	mad.lo.s64 	%rd1512, %rd11, %rd1495, %rd1511;
	shr.u64 	%rd1513, %rd1512, 32;
	and.b64  	%rd1514, %rd1487, 4294967295;
	add.s64 	%rd1515, %rd1513, %rd1514;
	mad.lo.s64 	%rd1516, %rd13, %rd1495, %rd1515;
	shr.u64 	%rd1517, %rd1516, 32;
	and.b64  	%rd1518, %rd1490, 4294967295;
	add.s64 	%rd1519, %rd1517, %rd1518;
	mad.lo.s64 	%rd1520, %rd15, %rd1495, %rd1519;
	shr.u64 	%rd1521, %rd1520, 32;
	mul.wide.u32 	%rd1522, %r13, %r1043;
	and.b64  	%rd1523, %rd1493, 4294967295;
	add.s64 	%rd1524, %rd1521, %rd1523;
	add.s64 	%rd1525, %rd1524, %rd1522;
	shr.u64 	%rd1526, %rd1525, 32;
	cvt.u32.u64 	%r1044, %rd1500;
	mul.lo.s32 	%r1045, %r14, %r1044;
	cvt.u64.u32 	%rd1527, %r1045;
	and.b64  	%rd1528, %rd1500, 4294967295;
	mad.lo.s64 	%rd1529, %rd3, %rd1527, %rd1528;
	shr.u64 	%rd1530, %rd1529, 32;
	and.b64  	%rd1531, %rd1504, 4294967295;
	add.s64 	%rd1532, %rd1530, %rd1531;
	mad.lo.s64 	%rd1533, %rd5, %rd1527, %rd1532;
	shr.u64 	%rd1534, %rd1533, 32;
	mad.lo.s64 	%rd1535, %rd7, %rd1527, %rd1534;
	shr.u64 	%rd1536, %rd1535, 32;
	and.b64  	%rd1537, %rd1512, 4294967295;
	add.s64 	%rd1538, %rd1536, %rd1537;
	mad.lo.s64 	%rd1539, %rd9, %rd1527, %rd1538;
	shr.u64 	%rd1540, %rd1539, 32;
	and.b64  	%rd1541, %rd1516, 4294967295;
	add.s64 	%rd1542, %rd1540, %rd1541;
	mad.lo.s64 	%rd1543, %rd11, %rd1527, %rd1542;
	shr.u64 	%rd1544, %rd1543, 32;
	and.b64  	%rd1545, %rd1520, 4294967295;
	add.s64 	%rd1546, %rd1544, %rd1545;
	mad.lo.s64 	%rd1547, %rd13, %rd1527, %rd1546;
	shr.u64 	%rd1548, %rd1547, 32;
	and.b64  	%rd1549, %rd1525, 4294967295;
	add.s64 	%rd1550, %rd1548, %rd1549;
	mad.lo.s64 	%rd1551, %rd15, %rd1527, %rd1550;
	shr.u64 	%rd1552, %rd1551, 32;
	mul.wide.u32 	%rd1553, %r13, %r1045;
	add.s64 	%rd1554, %rd1552, %rd1526;
	add.s64 	%rd1555, %rd1554, %rd1553;
	shr.u64 	%rd1556, %rd1555, 32;
	cvt.u32.u64 	%r1046, %rd1533;
	mul.lo.s32 	%r1047, %r14, %r1046;
	cvt.u64.u32 	%rd1557, %r1047;
	and.b64  	%rd1558, %rd1533, 4294967295;
	mad.lo.s64 	%rd1559, %rd3, %rd1557, %rd1558;
	shr.u64 	%rd1560, %rd1559, 32;
	and.b64  	%rd1561, %rd1535, 4294967295;
	add.s64 	%rd1562, %rd1560, %rd1561;
	mad.lo.s64 	%rd1563, %rd5, %rd1557, %rd1562;
	shr.u64 	%rd1564, %rd1563, 32;
	and.b64  	%rd1565, %rd1539, 4294967295;
	add.s64 	%rd1566, %rd1564, %rd1565;
	mad.lo.s64 	%rd1567, %rd7, %rd1557, %rd1566;
	shr.u64 	%rd1568, %rd1567, 32;
	mad.lo.s64 	%rd1569, %rd9, %rd1557, %rd1568;
	shr.u64 	%rd1570, %rd1569, 32;
	and.b64  	%rd1571, %rd1547, 4294967295;
	add.s64 	%rd1572, %rd1570, %rd1571;
	mad.lo.s64 	%rd1573, %rd11, %rd1557, %rd1572;
	shr.u64 	%rd1574, %rd1573, 32;
	and.b64  	%rd1575, %rd1551, 4294967295;
	add.s64 	%rd1576, %rd1574, %rd1575;
	mad.lo.s64 	%rd1577, %rd13, %rd1557, %rd1576;
	shr.u64 	%rd1578, %rd1577, 32;
	and.b64  	%rd1579, %rd1555, 4294967295;
	add.s64 	%rd1580, %rd1578, %rd1579;
	mad.lo.s64 	%rd1581, %rd15, %rd1557, %rd1580;
	shr.u64 	%rd1582, %rd1581, 32;
	mul.wide.u32 	%rd1583, %r13, %r1047;
	add.s64 	%rd1584, %rd1582, %rd1556;
	add.s64 	%rd1585, %rd1584, %rd1583;
	shr.u64 	%rd1586, %rd1585, 32;
	cvt.u32.u64 	%r1048, %rd1563;
	mul.lo.s32 	%r1049, %r14, %r1048;
	cvt.u64.u32 	%rd1587, %r1049;
	and.b64  	%rd1588, %rd1563, 4294967295;
	mad.lo.s64 	%rd1589, %rd3, %rd1587, %rd1588;
	shr.u64 	%rd1590, %rd1589, 32;
	and.b64  	%rd1591, %rd1567, 4294967295;
	add.s64 	%rd1592, %rd1590, %rd1591;
	mad.lo.s64 	%rd1593, %rd5, %rd1587, %rd1592;
	shr.u64 	%rd1594, %rd1593, 32;
	and.b64  	%rd1595, %rd1569, 4294967295;
	add.s64 	%rd1596, %rd1594, %rd1595;
	mad.lo.s64 	%rd1597, %rd7, %rd1587, %rd1596;
	shr.u64 	%rd1598, %rd1597, 32;
	and.b64  	%rd1599, %rd1573, 4294967295;
	add.s64 	%rd1600, %rd1598, %rd1599;
	mad.lo.s64 	%rd1601, %rd9, %rd1587, %rd1600;
	shr.u64 	%rd1602, %rd1601, 32;
	mad.lo.s64 	%rd1603, %rd11, %rd1587, %rd1602;
	shr.u64 	%rd1604, %rd1603, 32;
	and.b64  	%rd1605, %rd1581, 4294967295;
	add.s64 	%rd1606, %rd1604, %rd1605;
	mad.lo.s64 	%rd1607, %rd13, %rd1587, %rd1606;
	shr.u64 	%rd1608, %rd1607, 32;
	and.b64  	%rd1609, %rd1585, 4294967295;
	add.s64 	%rd1610, %rd1608, %rd1609;
	mad.lo.s64 	%rd1611, %rd15, %rd1587, %rd1610;
	shr.u64 	%rd1612, %rd1611, 32;
	mul.wide.u32 	%rd1613, %r13, %r1049;
	add.s64 	%rd1614, %rd1612, %rd1586;
	add.s64 	%rd1615, %rd1614, %rd1613;
	shr.u64 	%rd1616, %rd1615, 32;
	cvt.u32.u64 	%r1050, %rd1593;
	mul.lo.s32 	%r1051, %r14, %r1050;
	cvt.u64.u32 	%rd1617, %r1051;
	and.b64  	%rd1618, %rd1593, 4294967295;
	mad.lo.s64 	%rd1619, %rd3, %rd1617, %rd1618;
	shr.u64 	%rd1620, %rd1619, 32;
	and.b64  	%rd1621, %rd1597, 4294967295;
	add.s64 	%rd1622, %rd1620, %rd1621;
	mad.lo.s64 	%rd1623, %rd5, %rd1617, %rd1622;
	shr.u64 	%rd1624, %rd1623, 32;
	and.b64  	%rd1625, %rd1601, 4294967295;
	add.s64 	%rd1626, %rd1624, %rd1625;
	mad.lo.s64 	%rd1627, %rd7, %rd1617, %rd1626;
	shr.u64 	%rd1628, %rd1627, 32;
	and.b64  	%rd1629, %rd1603, 4294967295;
	add.s64 	%rd1630, %rd1628, %rd1629;
	mad.lo.s64 	%rd1631, %rd9, %rd1617, %rd1630;
	shr.u64 	%rd1632, %rd1631, 32;
	and.b64  	%rd1633, %rd1607, 4294967295;
	add.s64 	%rd1634, %rd1632, %rd1633;
	mad.lo.s64 	%rd1635, %rd11, %rd1617, %rd1634;
	shr.u64 	%rd1636, %rd1635, 32;
	mad.lo.s64 	%rd1637, %rd13, %rd1617, %rd1636;
	shr.u64 	%rd1638, %rd1637, 32;
	and.b64  	%rd1639, %rd1615, 4294967295;
	add.s64 	%rd1640, %rd1638, %rd1639;
	mad.lo.s64 	%rd1641, %rd15, %rd1617, %rd1640;
	shr.u64 	%rd1642, %rd1641, 32;
	mul.wide.u32 	%rd1643, %r13, %r1051;
	add.s64 	%rd1644, %rd1642, %rd1616;
	add.s64 	%rd1645, %rd1644, %rd1643;
	shr.u64 	%rd1646, %rd1645, 32;
	cvt.u32.u64 	%r1052, %rd1623;
	mul.lo.s32 	%r1053, %r14, %r1052;
	cvt.u64.u32 	%rd1647, %r1053;
	and.b64  	%rd1648, %rd1623, 4294967295;
	mad.lo.s64 	%rd1649, %rd3, %rd1647, %rd1648;
	shr.u64 	%rd1650, %rd1649, 32;
	and.b64  	%rd1651, %rd1627, 4294967295;
	add.s64 	%rd1652, %rd1650, %rd1651;
	mad.lo.s64 	%rd1653, %rd5, %rd1647, %rd1652;
	shr.u64 	%rd1654, %rd1653, 32;
	and.b64  	%rd1655, %rd1631, 4294967295;
	add.s64 	%rd1656, %rd1654, %rd1655;
	mad.lo.s64 	%rd1657, %rd7, %rd1647, %rd1656;
	shr.u64 	%rd1658, %rd1657, 32;
	and.b64  	%rd1659, %rd1635, 4294967295;
	add.s64 	%rd1660, %rd1658, %rd1659;
	mad.lo.s64 	%rd1661, %rd9, %rd1647, %rd1660;
	shr.u64 	%rd1662, %rd1661, 32;
	and.b64  	%rd1663, %rd1637, 4294967295;
	add.s64 	%rd1664, %rd1662, %rd1663;
	mad.lo.s64 	%rd1665, %rd11, %rd1647, %rd1664;
	shr.u64 	%rd1666, %rd1665, 32;
	and.b64  	%rd1667, %rd1641, 4294967295;
	add.s64 	%rd1668, %rd1666, %rd1667;
	mad.lo.s64 	%rd1669, %rd13, %rd1647, %rd1668;
	shr.u64 	%rd1670, %rd1669, 32;
	mad.lo.s64 	%rd1671, %rd15, %rd1647, %rd1670;
	shr.u64 	%rd1672, %rd1671, 32;
	mul.wide.u32 	%rd1673, %r13, %r1053;
	add.s64 	%rd1674, %rd1672, %rd1646;
	add.s64 	%rd1675, %rd1674, %rd1673;
	cvt.u32.u64 	%r1054, %rd1653;
	mul.lo.s32 	%r1055, %r14, %r1054;
	cvt.u64.u32 	%rd1676, %r1055;
	and.b64  	%rd1677, %rd1653, 4294967295;
	mad.lo.s64 	%rd1678, %rd3, %rd1676, %rd1677;
	shr.u64 	%rd1679, %rd1678, 32;
	and.b64  	%rd1680, %rd1657, 4294967295;
	add.s64 	%rd1681, %rd1679, %rd1680;
	mad.lo.s64 	%rd1682, %rd5, %rd1676, %rd1681;
	shr.u64 	%rd1683, %rd1682, 32;
	and.b64  	%rd1684, %rd1661, 4294967295;
	add.s64 	%rd1685, %rd1683, %rd1684;
	mad.lo.s64 	%rd1686, %rd7, %rd1676, %rd1685;
	shr.u64 	%rd1687, %rd1686, 32;
	and.b64  	%rd1688, %rd1665, 4294967295;
	add.s64 	%rd1689, %rd1687, %rd1688;
	mad.lo.s64 	%rd1690, %rd9, %rd1676, %rd1689;
	shr.u64 	%rd1691, %rd1690, 32;
	and.b64  	%rd1692, %rd1669, 4294967295;
	add.s64 	%rd1693, %rd1691, %rd1692;
	mad.lo.s64 	%rd1694, %rd11, %rd1676, %rd1693;
	shr.u64 	%rd1695, %rd1694, 32;
	and.b64  	%rd1696, %rd1671, 4294967295;
	add.s64 	%rd1697, %rd1695, %rd1696;
	mad.lo.s64 	%rd1698, %rd13, %rd1676, %rd1697;
	shr.u64 	%rd1699, %rd1698, 32;
	and.b64  	%rd1700, %rd1675, 4294967295;
	add.s64 	%rd1701, %rd1699, %rd1700;
	mad.lo.s64 	%rd1702, %rd15, %rd1676, %rd1701;
	shr.u64 	%rd1703, %rd1702, 32;
	mul.wide.u32 	%rd1704, %r13, %r1055;
	add.s64 	%rd1705, %rd1703, %rd1704;
	shr.u64 	%rd1706, %rd1705, 32;
	cvt.u32.u64 	%r1056, %rd1682;
	mul.lo.s32 	%r1057, %r14, %r1056;
	cvt.u64.u32 	%rd1707, %r1057;
	and.b64  	%rd1708, %rd1682, 4294967295;
	mad.lo.s64 	%rd1709, %rd3, %rd1707, %rd1708;
	shr.u64 	%rd1710, %rd1709, 32;
	and.b64  	%rd1711, %rd1686, 4294967295;
	add.s64 	%rd1712, %rd1710, %rd1711;
	mad.lo.s64 	%rd1713, %rd5, %rd1707, %rd1712;
	cvt.u32.u64 	%r40, %rd1713;
	shr.u64 	%rd1714, %rd1713, 32;
	and.b64  	%rd1715, %rd1690, 4294967295;
	add.s64 	%rd1716, %rd1714, %rd1715;
	mad.lo.s64 	%rd1717, %rd7, %rd1707, %rd1716;
	cvt.u32.u64 	%r41, %rd1717;
	shr.u64 	%rd1718, %rd1717, 32;
	and.b64  	%rd1719, %rd1694, 4294967295;
	add.s64 	%rd1720, %rd1718, %rd1719;
	mad.lo.s64 	%rd1721, %rd9, %rd1707, %rd1720;
	cvt.u32.u64 	%r42, %rd1721;
	shr.u64 	%rd1722, %rd1721, 32;
	and.b64  	%rd1723, %rd1698, 4294967295;
	add.s64 	%rd1724, %rd1722, %rd1723;
	mad.lo.s64 	%rd1725, %rd11, %rd1707, %rd1724;
	cvt.u32.u64 	%r43, %rd1725;
	shr.u64 	%rd1726, %rd1725, 32;
	and.b64  	%rd1727, %rd1702, 4294967295;
	add.s64 	%rd1728, %rd1726, %rd1727;
	mad.lo.s64 	%rd1729, %rd13, %rd1707, %rd1728;
	cvt.u32.u64 	%r44, %rd1729;
	shr.u64 	%rd1730, %rd1729, 32;
	and.b64  	%rd1731, %rd1705, 4294967295;
	add.s64 	%rd1732, %rd1730, %rd1731;
	mad.lo.s64 	%rd1733, %rd15, %rd1707, %rd1732;
	cvt.u32.u64 	%r45, %rd1733;
	shr.u64 	%rd1734, %rd1733, 32;
	mul.wide.u32 	%rd1735, %r13, %r1057;
	add.s64 	%rd1736, %rd1734, %rd1706;
	add.s64 	%rd1737, %rd1736, %rd1735;
	cvt.u32.u64 	%r46, %rd1737;
	{ .reg .b32 tmp; mov.b64 {tmp, %r47}, %rd1737; }
	and.b64  	%rd1738, %rd1713, 4294967295;
	sub.s64 	%rd1739, %rd1738, %rd3;
	cvt.u32.u64 	%r48, %rd1739;
	shr.u64 	%rd1740, %rd1739, 32;
	and.b64  	%rd1741, %rd1740, 1;
	and.b64  	%rd1742, %rd1717, 4294967295;
	add.s64 	%rd1743, %rd1741, %rd5;
	sub.s64 	%rd1744, %rd1742, %rd1743;
	cvt.u32.u64 	%r49, %rd1744;
	shr.u64 	%rd1745, %rd1744, 32;
	and.b64  	%rd1746, %rd1745, 1;
	and.b64  	%rd1747, %rd1721, 4294967295;
	add.s64 	%rd1748, %rd1746, %rd7;
	sub.s64 	%rd1749, %rd1747, %rd1748;
	cvt.u32.u64 	%r50, %rd1749;
	shr.u64 	%rd1750, %rd1749, 32;
	and.b64  	%rd1751, %rd1750, 1;
	and.b64  	%rd1752, %rd1725, 4294967295;
	add.s64 	%rd1753, %rd1751, %rd9;
	sub.s64 	%rd1754, %rd1752, %rd1753;
	cvt.u32.u64 	%r51, %rd1754;
	shr.u64 	%rd1755, %rd1754, 32;
	and.b64  	%rd1756, %rd1755, 1;
	and.b64  	%rd1757, %rd1729, 4294967295;
	add.s64 	%rd1758, %rd1756, %rd11;
	sub.s64 	%rd1759, %rd1757, %rd1758;
	cvt.u32.u64 	%r52, %rd1759;
	shr.u64 	%rd1760, %rd1759, 32;
	and.b64  	%rd1761, %rd1760, 1;
	and.b64  	%rd1762, %rd1733, 4294967295;
	add.s64 	%rd1763, %rd1761, %rd13;
	sub.s64 	%rd1764, %rd1762, %rd1763;
	cvt.u32.u64 	%r53, %rd1764;
	shr.u64 	%rd1765, %rd1764, 32;
	and.b64  	%rd1766, %rd1765, 1;
	and.b64  	%rd1767, %rd1737, 4294967295;
	add.s64 	%rd1768, %rd1766, %rd15;
	sub.s64 	%rd1769, %rd1767, %rd1768;
	cvt.u32.u64 	%r54, %rd1769;
	{ .reg .b32 tmp; mov.b64 {tmp, %r1058}, %rd1769; }
	and.b32  	%r1059, %r1058, 1;
	add.s32 	%r1060, %r1059, %r13;
	sub.s32 	%r55, %r47, %r1060;
	mov.b32 	%r1989, 0;
$L__BB0_3:
	mov.u32 	%r80, %r1989;
	setp.ne.s32 	%p8, %r13, 0;
	cvt.u64.u32 	%rd1771, %r1990;
	shl.b64 	%rd1772, %rd1771, 32;
	cvt.u64.u32 	%rd1773, %r1991;
	or.b64  	%rd1774, %rd1772, %rd1773;
	mad.lo.s64 	%rd42, %rd1774, 6364136223846793005, 1;
	cvt.u32.u64 	%r1991, %rd42;
	shr.u64 	%rd21375, %rd42, 32;
	{ .reg .b32 tmp; mov.b64 {tmp, %r1990}, %rd42; }
	mov.b64 	%rd21373, 0;
	mov.u64 	%rd21374, %rd21373;
	mov.u32 	%r1992, %r1991;
	@%p8 bra 	$L__BB0_10;
	setp.ne.s32 	%p9, %r12, 0;
	mov.u32 	%r1992, %r1991;
	@%p9 bra 	$L__BB0_10;
	setp.ne.s32 	%p10, %r11, 0;
	mov.u64 	%rd21374, %rd21373;
	mov.u32 	%r1992, %r1991;
	@%p10 bra 	$L__BB0_10;
	setp.ne.s32 	%p11, %r10, 0;
	mov.u64 	%rd21374, %rd21373;
	mov.u32 	%r1992, %r1991;
	@%p11 bra 	$L__BB0_10;
	or.b32  	%r1061, %r9, %r8;
	setp.gt.u32 	%p12, %r7, %r1990;
	setp.ne.s32 	%p13, %r1061, 0;
	or.pred  	%p14, %p13, %p12;
	mov.u64 	%rd21374, %rd21373;
	mov.u32 	%r1992, %r1991;
	@%p14 bra 	$L__BB0_10;
	setp.ge.u32 	%p15, %r7, %r1990;
	setp.gt.u32 	%p16, %r6, %r1991;
	and.pred  	%p17, %p15, %p16;
	mov.u64 	%rd21374, %rd21373;
	mov.u32 	%r1992, %r1991;
	@%p17 bra 	$L__BB0_10;
	and.b64  	%rd1780, %rd42, 4294967295;
	sub.s64 	%rd1781, %rd1780, %rd3;
	cvt.u32.u64 	%r1992, %rd1781;
	shr.u64 	%rd1782, %rd1781, 32;
	and.b64  	%rd1783, %rd1782, 1;
	add.s64 	%rd1784, %rd1783, %rd5;
	sub.s64 	%rd1785, %rd21375, %rd1784;
	shr.u64 	%rd21374, %rd1785, 32;
	shr.s64 	%rd1786, %rd1785, 63;
	and.b64  	%rd21373, %rd1786, 4294967295;
	and.b64  	%rd21375, %rd1785, 4294967295;
$L__BB0_10:
	cvt.u64.u32 	%rd1787, %r1992;
	mul.wide.u32 	%rd1788, %r1992, %r1992;
	cvt.u32.u64 	%r1062, %rd1788;
	shr.u64 	%rd1789, %rd1788, 32;
	mul.lo.s64 	%rd1790, %rd21375, %rd1787;
	add.s64 	%rd1791, %rd1789, %rd1790;
	shr.u64 	%rd1792, %rd1791, 32;
	mul.lo.s64 	%rd1793, %rd21374, %rd1787;
	add.s64 	%rd1794, %rd1792, %rd1793;
	shr.u64 	%rd1795, %rd1794, 32;
	mul.lo.s64 	%rd1796, %rd21373, %rd1787;
	add.s64 	%rd1797, %rd1795, %rd1796;
	shr.u64 	%rd1798, %rd1797, 32;
	add.s64 	%rd1799, %rd1798, %rd1796;
	shr.u64 	%rd1800, %rd1799, 32;
	add.s64 	%rd1801, %rd1800, %rd1796;
	shr.u64 	%rd1802, %rd1801, 32;
	add.s64 	%rd1803, %rd1802, %rd1796;
	shr.u64 	%rd1804, %rd1803, 32;
	add.s64 	%rd1805, %rd1804, %rd1796;
	shr.u64 	%rd1806, %rd1805, 32;
	mul.lo.s32 	%r1063, %r14, %r1062;
	cvt.u64.u32 	%rd1807, %r1063;
	and.b64  	%rd1808, %rd1788, 4294967293;
	mad.lo.s64 	%rd1809, %rd3, %rd1807, %rd1808;
	shr.u64 	%rd1810, %rd1809, 32;
	add.s64 	%rd1811, %rd1810, %rd1806;
	mad.lo.s64 	%rd1812, %rd5, %rd1807, %rd1811;
	shr.u64 	%rd1813, %rd1812, 32;
	and.b64  	%rd1814, %rd1794, 4294967295;
	add.s64 	%rd1815, %rd1813, %rd1814;
	mad.lo.s64 	%rd1816, %rd7, %rd1807, %rd1815;
	shr.u64 	%rd1817, %rd1816, 32;
	and.b64  	%rd1818, %rd1797, 4294967295;
	add.s64 	%rd1819, %rd1817, %rd1818;
	mad.lo.s64 	%rd1820, %rd9, %rd1807, %rd1819;
	shr.u64 	%rd1821, %rd1820, 32;
	and.b64  	%rd1822, %rd1799, 4294967295;
	add.s64 	%rd1823, %rd1821, %rd1822;
	mad.lo.s64 	%rd1824, %rd11, %rd1807, %rd1823;
	shr.u64 	%rd1825, %rd1824, 32;
	and.b64  	%rd1826, %rd1801, 4294967295;
	add.s64 	%rd1827, %rd1825, %rd1826;
	mad.lo.s64 	%rd1828, %rd13, %rd1807, %rd1827;
	shr.u64 	%rd1829, %rd1828, 32;
	and.b64  	%rd1830, %rd1803, 4294967295;
	add.s64 	%rd1831, %rd1829, %rd1830;
	mad.lo.s64 	%rd1832, %rd15, %rd1807, %rd1831;
	shr.u64 	%rd1833, %rd1832, 32;
	mul.wide.u32 	%rd1834, %r13, %r1063;
	and.b64  	%rd1835, %rd1805, 4294967295;
	add.s64 	%rd1836, %rd1833, %rd1835;
	add.s64 	%rd1837, %rd1836, %rd1834;
	shr.u64 	%rd1838, %rd1837, 32;
	and.b64  	%rd1839, %rd1812, 4294967295;
	add.s64 	%rd1840, %rd1790, %rd1839;
	cvt.u32.u64 	%r1064, %rd1840;
	shr.u64 	%rd1841, %rd1840, 32;
	and.b64  	%rd1842, %rd1816, 4294967295;
	add.s64 	%rd1843, %rd1841, %rd1842;
	mad.lo.s64 	%rd1844, %rd21375, %rd21375, %rd1843;
	shr.u64 	%rd1845, %rd1844, 32;
	mul.lo.s64 	%rd1846, %rd21374, %rd21375;
	and.b64  	%rd1847, %rd1820, 4294967295;
	add.s64 	%rd1848, %rd1845, %rd1847;
	add.s64 	%rd1849, %rd1848, %rd1846;
	shr.u64 	%rd1850, %rd1849, 32;
	mul.lo.s64 	%rd1851, %rd21373, %rd21375;
	and.b64  	%rd1852, %rd1824, 4294967295;
	add.s64 	%rd1853, %rd1850, %rd1852;
	add.s64 	%rd1854, %rd1853, %rd1851;
	shr.u64 	%rd1855, %rd1854, 32;
	and.b64  	%rd1856, %rd1828, 4294967295;
	add.s64 	%rd1857, %rd1855, %rd1856;
	add.s64 	%rd1858, %rd1857, %rd1851;
	shr.u64 	%rd1859, %rd1858, 32;
	and.b64  	%rd1860, %rd1832, 4294967295;
	add.s64 	%rd1861, %rd1859, %rd1860;
	add.s64 	%rd1862, %rd1861, %rd1851;
	shr.u64 	%rd1863, %rd1862, 32;
	and.b64  	%rd1864, %rd1837, 4294967295;
	add.s64 	%rd1865, %rd1863, %rd1864;
	add.s64 	%rd1866, %rd1865, %rd1851;
	shr.u64 	%rd1867, %rd1866, 32;
	add.s64 	%rd1868, %rd1867, %rd1838;
	add.s64 	%rd1869, %rd1868, %rd1851;
	shr.u64 	%rd1870, %rd1869, 32;
	mul.lo.s32 	%r1065, %r14, %r1064;
	cvt.u64.u32 	%rd1871, %r1065;
	and.b64  	%rd1872, %rd1840, 4294967295;
	mad.lo.s64 	%rd1873, %rd3, %rd1871, %rd1872;
	shr.u64 	%rd1874, %rd1873, 32;
	and.b64  	%rd1875, %rd1844, 4294967295;
	add.s64 	%rd1876, %rd1874, %rd1875;
	mad.lo.s64 	%rd1877, %rd5, %rd1871, %rd1876;
	shr.u64 	%rd1878, %rd1877, 32;
	add.s64 	%rd1879, %rd1878, %rd1870;
	mad.lo.s64 	%rd1880, %rd7, %rd1871, %rd1879;
	shr.u64 	%rd1881, %rd1880, 32;
	and.b64  	%rd1882, %rd1854, 4294967295;
	add.s64 	%rd1883, %rd1881, %rd1882;
	mad.lo.s64 	%rd1884, %rd9, %rd1871, %rd1883;
	shr.u64 	%rd1885, %rd1884, 32;
	and.b64  	%rd1886, %rd1858, 4294967295;
	add.s64 	%rd1887, %rd1885, %rd1886;
	mad.lo.s64 	%rd1888, %rd11, %rd1871, %rd1887;
	shr.u64 	%rd1889, %rd1888, 32;
	and.b64  	%rd1890, %rd1862, 4294967295;
	add.s64 	%rd1891, %rd1889, %rd1890;
	mad.lo.s64 	%rd1892, %rd13, %rd1871, %rd1891;
	shr.u64 	%rd1893, %rd1892, 32;
	and.b64  	%rd1894, %rd1866, 4294967295;
	add.s64 	%rd1895, %rd1893, %rd1894;
	mad.lo.s64 	%rd1896, %rd15, %rd1871, %rd1895;
	shr.u64 	%rd1897, %rd1896, 32;
	mul.wide.u32 	%rd1898, %r13, %r1065;
	and.b64  	%rd1899, %rd1869, 4294967295;
	add.s64 	%rd1900, %rd1897, %rd1899;
	add.s64 	%rd1901, %rd1900, %rd1898;
	shr.u64 	%rd1902, %rd1901, 32;
	and.b64  	%rd1903, %rd1877, 4294967295;
	add.s64 	%rd1904, %rd1793, %rd1903;
	cvt.u32.u64 	%r1066, %rd1904;
	shr.u64 	%rd1905, %rd1904, 32;
	and.b64  	%rd1906, %rd1880, 4294967295;
	add.s64 	%rd1907, %rd1905, %rd1906;
	add.s64 	%rd1908, %rd1907, %rd1846;
	shr.u64 	%rd1909, %rd1908, 32;
	and.b64  	%rd1910, %rd1884, 4294967295;
	add.s64 	%rd1911, %rd1909, %rd1910;
	mad.lo.s64 	%rd1912, %rd21374, %rd21374, %rd1911;
	shr.u64 	%rd1913, %rd1912, 32;
	mul.lo.s64 	%rd1914, %rd21373, %rd21374;
	and.b64  	%rd1915, %rd1888, 4294967295;
	add.s64 	%rd1916, %rd1913, %rd1915;
	add.s64 	%rd1917, %rd1916, %rd1914;
	shr.u64 	%rd1918, %rd1917, 32;
	and.b64  	%rd1919, %rd1892, 4294967295;
	add.s64 	%rd1920, %rd1918, %rd1919;
	add.s64 	%rd1921, %rd1920, %rd1914;
	shr.u64 	%rd1922, %rd1921, 32;
	and.b64  	%rd1923, %rd1896, 4294967295;
	add.s64 	%rd1924, %rd1922, %rd1923;
	add.s64 	%rd1925, %rd1924, %rd1914;
	shr.u64 	%rd1926, %rd1925, 32;
	and.b64  	%rd1927, %rd1901, 4294967295;
	add.s64 	%rd1928, %rd1926, %rd1927;
	add.s64 	%rd1929, %rd1928, %rd1914;
	shr.u64 	%rd1930, %rd1929, 32;
	add.s64 	%rd1931, %rd1930, %rd1902;
	add.s64 	%rd1932, %rd1931, %rd1914;
	shr.u64 	%rd1933, %rd1932, 32;
	mul.lo.s32 	%r1067, %r14, %r1066;
	cvt.u64.u32 	%rd1934, %r1067;
	and.b64  	%rd1935, %rd1904, 4294967295;
	mad.lo.s64 	%rd1936, %rd3, %rd1934, %rd1935;
	shr.u64 	%rd1937, %rd1936, 32;
	and.b64  	%rd1938, %rd1908, 4294967295;
	add.s64 	%rd1939, %rd1937, %rd1938;
	mad.lo.s64 	%rd1940, %rd5, %rd1934, %rd1939;
	shr.u64 	%rd1941, %rd1940, 32;
	and.b64  	%rd1942, %rd1912, 4294967295;
	add.s64 	%rd1943, %rd1941, %rd1942;
	mad.lo.s64 	%rd1944, %rd7, %rd1934, %rd1943;
	shr.u64 	%rd1945, %rd1944, 32;
	add.s64 	%rd1946, %rd1945, %rd1933;
	mad.lo.s64 	%rd1947, %rd9, %rd1934, %rd1946;
	shr.u64 	%rd1948, %rd1947, 32;
	and.b64  	%rd1949, %rd1921, 4294967295;
	add.s64 	%rd1950, %rd1948, %rd1949;
	mad.lo.s64 	%rd1951, %rd11, %rd1934, %rd1950;
	shr.u64 	%rd1952, %rd1951, 32;
	and.b64  	%rd1953, %rd1925, 4294967295;
	add.s64 	%rd1954, %rd1952, %rd1953;
	mad.lo.s64 	%rd1955, %rd13, %rd1934, %rd1954;
	shr.u64 	%rd1956, %rd1955, 32;
	and.b64  	%rd1957, %rd1929, 4294967295;
	add.s64 	%rd1958, %rd1956, %rd1957;
	mad.lo.s64 	%rd1959, %rd15, %rd1934, %rd1958;
	shr.u64 	%rd1960, %rd1959, 32;
	mul.wide.u32 	%rd1961, %r13, %r1067;
	and.b64  	%rd1962, %rd1932, 4294967295;
	add.s64 	%rd1963, %rd1960, %rd1962;
	add.s64 	%rd1964, %rd1963, %rd1961;
	shr.u64 	%rd1965, %rd1964, 32;
	and.b64  	%rd1966, %rd1940, 4294967295;
	add.s64 	%rd1967, %rd1796, %rd1966;
	cvt.u32.u64 	%r1068, %rd1967;
	shr.u64 	%rd1968, %rd1967, 32;
	and.b64  	%rd1969, %rd1944, 4294967295;
	add.s64 	%rd1970, %rd1968, %rd1969;
	add.s64 	%rd1971, %rd1970, %rd1851;
	shr.u64 	%rd1972, %rd1971, 32;
	and.b64  	%rd1973, %rd1947, 4294967295;
	add.s64 	%rd1974, %rd1972, %rd1973;
	add.s64 	%rd1975, %rd1974, %rd1914;
	shr.u64 	%rd1976, %rd1975, 32;
	mul.lo.s64 	%rd1977, %rd21373, %rd21373;
	and.b64  	%rd1978, %rd1951, 4294967295;
	add.s64 	%rd1979, %rd1976, %rd1978;
	add.s64 	%rd1980, %rd1979, %rd1977;
	shr.u64 	%rd1981, %rd1980, 32;
	and.b64  	%rd1982, %rd1955, 4294967295;
	add.s64 	%rd1983, %rd1981, %rd1982;
	add.s64 	%rd1984, %rd1983, %rd1977;
	shr.u64 	%rd1985, %rd1984, 32;
	and.b64  	%rd1986, %rd1959, 4294967295;
	add.s64 	%rd1987, %rd1985, %rd1986;
	add.s64 	%rd1988, %rd1987, %rd1977;
	shr.u64 	%rd1989, %rd1988, 32;
	and.b64  	%rd1990, %rd1964, 4294967295;
	add.s64 	%rd1991, %rd1989, %rd1990;
	add.s64 	%rd1992, %rd1991, %rd1977;
	shr.u64 	%rd1993, %rd1992, 32;
	add.s64 	%rd1994, %rd1993, %rd1965;
	add.s64 	%rd1995, %rd1994, %rd1977;
	shr.u64 	%rd1996, %rd1995, 32;
	mul.lo.s32 	%r1069, %r14, %r1068;
	cvt.u64.u32 	%rd1997, %r1069;
	and.b64  	%rd1998, %rd1967, 4294967295;
	mad.lo.s64 	%rd1999, %rd3, %rd1997, %rd1998;
	shr.u64 	%rd2000, %rd1999, 32;
	and.b64  	%rd2001, %rd1971, 4294967295;
	add.s64 	%rd2002, %rd2000, %rd2001;
	mad.lo.s64 	%rd2003, %rd5, %rd1997, %rd2002;
	shr.u64 	%rd2004, %rd2003, 32;
	and.b64  	%rd2005, %rd1975, 4294967295;
	add.s64 	%rd2006, %rd2004, %rd2005;
	mad.lo.s64 	%rd2007, %rd7, %rd1997, %rd2006;
	shr.u64 	%rd2008, %rd2007, 32;
	and.b64  	%rd2009, %rd1980, 4294967295;
	add.s64 	%rd2010, %rd2008, %rd2009;
	mad.lo.s64 	%rd2011, %rd9, %rd1997, %rd2010;
	shr.u64 	%rd2012, %rd2011, 32;
	add.s64 	%rd2013, %rd2012, %rd1996;
	mad.lo.s64 	%rd2014, %rd11, %rd1997, %rd2013;
	shr.u64 	%rd2015, %rd2014, 32;
	and.b64  	%rd2016, %rd1988, 4294967295;
	add.s64 	%rd2017, %rd2015, %rd2016;
	mad.lo.s64 	%rd2018, %rd13, %rd1997, %rd2017;
	shr.u64 	%rd2019, %rd2018, 32;
	and.b64  	%rd2020, %rd1992, 4294967295;
	add.s64 	%rd2021, %rd2019, %rd2020;
	mad.lo.s64 	%rd2022, %rd15, %rd1997, %rd2021;
	shr.u64 	%rd2023, %rd2022, 32;
	mul.wide.u32 	%rd2024, %r13, %r1069;
	and.b64  	%rd2025, %rd1995, 4294967295;
	add.s64 	%rd2026, %rd2023, %rd2025;
	add.s64 	%rd2027, %rd2026, %rd2024;
	shr.u64 	%rd2028, %rd2027, 32;
	and.b64  	%rd2029, %rd2003, 4294967295;
	add.s64 	%rd2030, %rd1796, %rd2029;
	cvt.u32.u64 	%r1070, %rd2030;
	shr.u64 	%rd2031, %rd2030, 32;
	and.b64  	%rd2032, %rd2007, 4294967295;
	add.s64 	%rd2033, %rd2031, %rd2032;
	add.s64 	%rd2034, %rd2033, %rd1851;
	shr.u64 	%rd2035, %rd2034, 32;
	and.b64  	%rd2036, %rd2011, 4294967295;
	add.s64 	%rd2037, %rd2035, %rd2036;
	add.s64 	%rd2038, %rd2037, %rd1914;
	shr.u64 	%rd2039, %rd2038, 32;
	and.b64  	%rd2040, %rd2014, 4294967295;
	add.s64 	%rd2041, %rd2039, %rd2040;
	add.s64 	%rd2042, %rd2041, %rd1977;
	shr.u64 	%rd2043, %rd2042, 32;
	and.b64  	%rd2044, %rd2018, 4294967295;
	add.s64 	%rd2045, %rd2043, %rd2044;
	add.s64 	%rd2046, %rd2045, %rd1977;
	shr.u64 	%rd2047, %rd2046, 32;
	and.b64  	%rd2048, %rd2022, 4294967295;
	add.s64 	%rd2049, %rd2047, %rd2048;
	add.s64 	%rd2050, %rd2049, %rd1977;
	shr.u64 	%rd2051, %rd2050, 32;
	and.b64  	%rd2052, %rd2027, 4294967295;
	add.s64 	%rd2053, %rd2051, %rd2052;
	add.s64 	%rd2054, %rd2053, %rd1977;
	shr.u64 	%rd2055, %rd2054, 32;
	add.s64 	%rd2056, %rd2055, %rd2028;
	add.s64 	%rd2057, %rd2056, %rd1977;
	shr.u64 	%rd2058, %rd2057, 32;
	mul.lo.s32 	%r1071, %r14, %r1070;
	cvt.u64.u32 	%rd2059, %r1071;
	and.b64  	%rd2060, %rd2030, 4294967295;
	mad.lo.s64 	%rd2061, %rd3, %rd2059, %rd2060;
	shr.u64 	%rd2062, %rd2061, 32;
	and.b64  	%rd2063, %rd2034, 4294967295;
	add.s64 	%rd2064, %rd2062, %rd2063;
	mad.lo.s64 	%rd2065, %rd5, %rd2059, %rd2064;
	shr.u64 	%rd2066, %rd2065, 32;
	and.b64  	%rd2067, %rd2038, 4294967295;
	add.s64 	%rd2068, %rd2066, %rd2067;
	mad.lo.s64 	%rd2069, %rd7, %rd2059, %rd2068;
	shr.u64 	%rd2070, %rd2069, 32;
	and.b64  	%rd2071, %rd2042, 4294967295;
	add.s64 	%rd2072, %rd2070, %rd2071;
	mad.lo.s64 	%rd2073, %rd9, %rd2059, %rd2072;
	shr.u64 	%rd2074, %rd2073, 32;
	and.b64  	%rd2075, %rd2046, 4294967295;
	add.s64 	%rd2076, %rd2074, %rd2075;
	mad.lo.s64 	%rd2077, %rd11, %rd2059, %rd2076;
	shr.u64 	%rd2078, %rd2077, 32;
	add.s64 	%rd2079, %rd2078, %rd2058;
	mad.lo.s64 	%rd2080, %rd13, %rd2059, %rd2079;
	shr.u64 	%rd2081, %rd2080, 32;
	and.b64  	%rd2082, %rd2054, 4294967295;
	add.s64 	%rd2083, %rd2081, %rd2082;
	mad.lo.s64 	%rd2084, %rd15, %rd2059, %rd2083;
	shr.u64 	%rd2085, %rd2084, 32;
	mul.wide.u32 	%rd2086, %r13, %r1071;
	and.b64  	%rd2087, %rd2057, 4294967295;
	add.s64 	%rd2088, %rd2085, %rd2087;
	add.s64 	%rd2089, %rd2088, %rd2086;
	shr.u64 	%rd2090, %rd2089, 32;
	and.b64  	%rd2091, %rd2065, 4294967295;
	add.s64 	%rd2092, %rd1796, %rd2091;
	cvt.u32.u64 	%r1072, %rd2092;
	shr.u64 	%rd2093, %rd2092, 32;
	and.b64  	%rd2094, %rd2069, 4294967295;
	add.s64 	%rd2095, %rd2093, %rd2094;
	add.s64 	%rd2096, %rd2095, %rd1851;
	shr.u64 	%rd2097, %rd2096, 32;
	and.b64  	%rd2098, %rd2073, 4294967295;
	add.s64 	%rd2099, %rd2097, %rd2098;
	add.s64 	%rd2100, %rd2099, %rd1914;
	shr.u64 	%rd2101, %rd2100, 32;
	and.b64  	%rd2102, %rd2077, 4294967295;
	add.s64 	%rd2103, %rd2101, %rd2102;
	add.s64 	%rd2104, %rd2103, %rd1977;
	shr.u64 	%rd2105, %rd2104, 32;
	and.b64  	%rd2106, %rd2080, 4294967295;
	add.s64 	%rd2107, %rd2105, %rd2106;
	add.s64 	%rd2108, %rd2107, %rd1977;
	shr.u64 	%rd2109, %rd2108, 32;
	and.b64  	%rd2110, %rd2084, 4294967295;
	add.s64 	%rd2111, %rd2109, %rd2110;
	add.s64 	%rd2112, %rd2111, %rd1977;
	shr.u64 	%rd2113, %rd2112, 32;
	and.b64  	%rd2114, %rd2089, 4294967295;
	add.s64 	%rd2115, %rd2113, %rd2114;
	add.s64 	%rd2116, %rd2115, %rd1977;
	shr.u64 	%rd2117, %rd2116, 32;
	add.s64 	%rd2118, %rd2117, %rd2090;
	add.s64 	%rd2119, %rd2118, %rd1977;
	shr.u64 	%rd2120, %rd2119, 32;
	mul.lo.s32 	%r1073, %r14, %r1072;
	cvt.u64.u32 	%rd2121, %r1073;
	and.b64  	%rd2122, %rd2092, 4294967295;
	mad.lo.s64 	%rd2123, %rd3, %rd2121, %rd2122;
	shr.u64 	%rd2124, %rd2123, 32;
	and.b64  	%rd2125, %rd2096, 4294967295;
	add.s64 	%rd2126, %rd2124, %rd2125;
	mad.lo.s64 	%rd2127, %rd5, %rd2121, %rd2126;
	shr.u64 	%rd2128, %rd2127, 32;
	and.b64  	%rd2129, %rd2100, 4294967295;
	add.s64 	%rd2130, %rd2128, %rd2129;
	mad.lo.s64 	%rd2131, %rd7, %rd2121, %rd2130;
	shr.u64 	%rd2132, %rd2131, 32;
	and.b64  	%rd2133, %rd2104, 4294967295;
	add.s64 	%rd2134, %rd2132, %rd2133;
	mad.lo.s64 	%rd2135, %rd9, %rd2121, %rd2134;
	shr.u64 	%rd2136, %rd2135, 32;
	and.b64  	%rd2137, %rd2108, 4294967295;
	add.s64 	%rd2138, %rd2136, %rd2137;
	mad.lo.s64 	%rd2139, %rd11, %rd2121, %rd2138;
	shr.u64 	%rd2140, %rd2139, 32;
	and.b64  	%rd2141, %rd2112, 4294967295;
	add.s64 	%rd2142, %rd2140, %rd2141;
	mad.lo.s64 	%rd2143, %rd13, %rd2121, %rd2142;
	shr.u64 	%rd2144, %rd2143, 32;
	add.s64 	%rd2145, %rd2144, %rd2120;
	mad.lo.s64 	%rd2146, %rd15, %rd2121, %rd2145;
	shr.u64 	%rd2147, %rd2146, 32;
	mul.wide.u32 	%rd2148, %r13, %r1073;
	and.b64  	%rd2149, %rd2119, 4294967295;
	add.s64 	%rd2150, %rd2147, %rd2149;
	add.s64 	%rd2151, %rd2150, %rd2148;
	shr.u64 	%rd2152, %rd2151, 32;
	and.b64  	%rd2153, %rd2127, 4294967295;
	add.s64 	%rd2154, %rd1796, %rd2153;
	cvt.u32.u64 	%r1074, %rd2154;
	shr.u64 	%rd2155, %rd2154, 32;
	and.b64  	%rd2156, %rd2131, 4294967295;
	add.s64 	%rd2157, %rd2155, %rd2156;
	add.s64 	%rd2158, %rd2157, %rd1851;
	shr.u64 	%rd2159, %rd2158, 32;
	and.b64  	%rd2160, %rd2135, 4294967295;
	add.s64 	%rd2161, %rd2159, %rd2160;
	add.s64 	%rd2162, %rd2161, %rd1914;
	shr.u64 	%rd2163, %rd2162, 32;
	and.b64  	%rd2164, %rd2139, 4294967295;
	add.s64 	%rd2165, %rd2163, %rd2164;
	add.s64 	%rd2166, %rd2165, %rd1977;
	shr.u64 	%rd2167, %rd2166, 32;
	and.b64  	%rd2168, %rd2143, 4294967295;
	add.s64 	%rd2169, %rd2167, %rd2168;
	add.s64 	%rd2170, %rd2169, %rd1977;
	shr.u64 	%rd2171, %rd2170, 32;
	and.b64  	%rd2172, %rd2146, 4294967295;
	add.s64 	%rd2173, %rd2171, %rd2172;
	add.s64 	%rd2174, %rd2173, %rd1977;
	shr.u64 	%rd2175, %rd2174, 32;
	and.b64  	%rd2176, %rd2151, 4294967295;
	add.s64 	%rd2177, %rd2175, %rd2176;
	add.s64 	%rd2178, %rd2177, %rd1977;
	shr.u64 	%rd2179, %rd2178, 32;
	add.s64 	%rd2180, %rd2179, %rd2152;
	add.s64 	%rd2181, %rd2180, %rd1977;
	shr.u64 	%rd2182, %rd2181, 32;
	mul.lo.s32 	%r1075, %r14, %r1074;
	cvt.u64.u32 	%rd2183, %r1075;
	and.b64  	%rd2184, %rd2154, 4294967295;
	mad.lo.s64 	%rd2185, %rd3, %rd2183, %rd2184;
	shr.u64 	%rd2186, %rd2185, 32;
	and.b64  	%rd2187, %rd2158, 4294967295;
	add.s64 	%rd2188, %rd2186, %rd2187;
	mad.lo.s64 	%rd2189, %rd5, %rd2183, %rd2188;
	shr.u64 	%rd2190, %rd2189, 32;
	and.b64  	%rd2191, %rd2162, 4294967295;
	add.s64 	%rd2192, %rd2190, %rd2191;
	mad.lo.s64 	%rd2193, %rd7, %rd2183, %rd2192;
	shr.u64 	%rd2194, %rd2193, 32;
	and.b64  	%rd2195, %rd2166, 4294967295;
	add.s64 	%rd2196, %rd2194, %rd2195;
	mad.lo.s64 	%rd2197, %rd9, %rd2183, %rd2196;
	shr.u64 	%rd2198, %rd2197, 32;
	and.b64  	%rd2199, %rd2170, 4294967295;
	add.s64 	%rd2200, %rd2198, %rd2199;
	mad.lo.s64 	%rd2201, %rd11, %rd2183, %rd2200;
	shr.u64 	%rd2202, %rd2201, 32;
	and.b64  	%rd2203, %rd2174, 4294967295;
	add.s64 	%rd2204, %rd2202, %rd2203;
	mad.lo.s64 	%rd2205, %rd13, %rd2183, %rd2204;
	shr.u64 	%rd2206, %rd2205, 32;
	and.b64  	%rd2207, %rd2178, 4294967295;
	add.s64 	%rd2208, %rd2206, %rd2207;
	mad.lo.s64 	%rd2209, %rd15, %rd2183, %rd2208;
	shr.u64 	%rd2210, %rd2209, 32;
	mul.wide.u32 	%rd2211, %r13, %r1075;
	add.s64 	%rd2212, %rd2210, %rd2182;
	add.s64 	%rd2213, %rd2212, %rd2211;
	shr.u64 	%rd2214, %rd2213, 32;
	and.b64  	%rd2215, %rd2189, 4294967295;
	add.s64 	%rd2216, %rd1796, %rd2215;
	cvt.u32.u64 	%r1076, %rd2216;
	shr.u64 	%rd2217, %rd2216, 32;
	and.b64  	%rd2218, %rd2193, 4294967295;
	add.s64 	%rd2219, %rd2217, %rd2218;
	add.s64 	%rd2220, %rd2219, %rd1851;
	shr.u64 	%rd2221, %rd2220, 32;
	and.b64  	%rd2222, %rd2197, 4294967295;
	add.s64 	%rd2223, %rd2221, %rd2222;
	add.s64 	%rd2224, %rd2223, %rd1914;
	shr.u64 	%rd2225, %rd2224, 32;
	and.b64  	%rd2226, %rd2201, 4294967295;
	add.s64 	%rd2227, %rd2225, %rd2226;
	add.s64 	%rd2228, %rd2227, %rd1977;
	shr.u64 	%rd2229, %rd2228, 32;
	and.b64  	%rd2230, %rd2205, 4294967295;
	add.s64 	%rd2231, %rd2229, %rd2230;
	add.s64 	%rd2232, %rd2231, %rd1977;
	shr.u64 	%rd2233, %rd2232, 32;
	and.b64  	%rd2234, %rd2209, 4294967295;
	add.s64 	%rd2235, %rd2233, %rd2234;
	add.s64 	%rd2236, %rd2235, %rd1977;
	shr.u64 	%rd2237, %rd2236, 32;
	and.b64  	%rd2238, %rd2213, 4294967295;
	add.s64 	%rd2239, %rd2237, %rd2238;
	add.s64 	%rd2240, %rd2239, %rd1977;
	shr.u64 	%rd2241, %rd2240, 32;
	add.s64 	%rd2242, %rd2241, %rd2214;
	add.s64 	%rd2243, %rd2242, %rd1977;
	mul.lo.s32 	%r1077, %r14, %r1076;
	cvt.u64.u32 	%rd2244, %r1077;
	and.b64  	%rd2245, %rd2216, 4294967295;
	mad.lo.s64 	%rd2246, %rd3, %rd2244, %rd2245;
	shr.u64 	%rd2247, %rd2246, 32;
	and.b64  	%rd2248, %rd2220, 4294967295;
	add.s64 	%rd2249, %rd2247, %rd2248;
	mad.lo.s64 	%rd21382, %rd5, %rd2244, %rd2249;
	shr.u64 	%rd2250, %rd21382, 32;
	and.b64  	%rd2251, %rd2224, 4294967295;
	add.s64 	%rd2252, %rd2250, %rd2251;
	mad.lo.s64 	%rd21381, %rd7, %rd2244, %rd2252;
	cvt.u32.u64 	%r87, %rd21381;
	shr.u64 	%rd2253, %rd21381, 32;
	and.b64  	%rd2254, %rd2228, 4294967295;
	add.s64 	%rd2255, %rd2253, %rd2254;
	mad.lo.s64 	%rd21380, %rd9, %rd2244, %rd2255;
	cvt.u32.u64 	%r88, %rd21380;
	shr.u64 	%rd2256, %rd21380, 32;
	and.b64  	%rd2257, %rd2232, 4294967295;
	add.s64 	%rd2258, %rd2256, %rd2257;
	mad.lo.s64 	%rd21379, %rd11, %rd2244, %rd2258;
	cvt.u32.u64 	%r89, %rd21379;
	shr.u64 	%rd2259, %rd21379, 32;
	and.b64  	%rd2260, %rd2236, 4294967295;
	add.s64 	%rd2261, %rd2259, %rd2260;
	mad.lo.s64 	%rd21378, %rd13, %rd2244, %rd2261;
	cvt.u32.u64 	%r90, %rd21378;
	shr.u64 	%rd2262, %rd21378, 32;
	and.b64  	%rd2263, %rd2240, 4294967295;
	add.s64 	%rd2264, %rd2262, %rd2263;
	mad.lo.s64 	%rd21377, %rd15, %rd2244, %rd2264;
	cvt.u32.u64 	%r91, %rd21377;
	shr.u64 	%rd2265, %rd21377, 32;
	mul.wide.u32 	%rd2266, %r13, %r1077;
	and.b64  	%rd2267, %rd2243, 4294967295;
	add.s64 	%rd2268, %rd2265, %rd2267;
	add.s64 	%rd21376, %rd2268, %rd2266;
	cvt.u32.u64 	%r92, %rd21376;
	{ .reg .b32 tmp; mov.b64 {tmp, %r1993}, %rd21376; }
	setp.gt.u32 	%p18, %r13, %r1993;
	@%p18 bra 	$L__BB0_25;
	setp.lt.u32 	%p19, %r13, %r1993;
	@%p19 bra 	$L__BB0_24;
	setp.gt.u32 	%p20, %r12, %r92;
	@%p20 bra 	$L__BB0_25;
	setp.lt.u32 	%p21, %r12, %r92;
	@%p21 bra 	$L__BB0_24;
	setp.gt.u32 	%p22, %r11, %r91;
	@%p22 bra 	$L__BB0_25;
	setp.lt.u32 	%p23, %r11, %r91;
	@%p23 bra 	$L__BB0_24;
	setp.gt.u32 	%p24, %r10, %r90;
	@%p24 bra 	$L__BB0_25;
	setp.lt.u32 	%p25, %r10, %r90;
	@%p25 bra 	$L__BB0_24;
	setp.gt.u32 	%p26, %r9, %r89;
	@%p26 bra 	$L__BB0_25;
	setp.lt.u32 	%p27, %r9, %r89;
	@%p27 bra 	$L__BB0_24;
	setp.gt.u32 	%p28, %r8, %r88;
	@%p28 bra 	$L__BB0_25;
	setp.lt.u32 	%p29, %r8, %r88;
	@%p29 bra 	$L__BB0_24;
	setp.gt.u32 	%p30, %r7, %r87;
	@%p30 bra 	$L__BB0_25;
	setp.ge.u32 	%p31, %r7, %r87;
	cvt.u32.u64 	%r1078, %rd21382;
	setp.gt.u32 	%p32, %r6, %r1078;
	and.pred  	%p33, %p31, %p32;
	@%p33 bra 	$L__BB0_25;
$L__BB0_24:
	and.b64  	%rd2269, %rd21382, 4294967295;
	sub.s64 	%rd21382, %rd2269, %rd3;
	shr.u64 	%rd2270, %rd21382, 32;
	and.b64  	%rd2271, %rd2270, 1;
	and.b64  	%rd2272, %rd21381, 4294967295;
	add.s64 	%rd2273, %rd2271, %rd5;
	sub.s64 	%rd21381, %rd2272, %rd2273;
	shr.u64 	%rd2274, %rd21381, 32;
	and.b64  	%rd2275, %rd2274, 1;
	and.b64  	%rd2276, %rd21380, 4294967295;
	add.s64 	%rd2277, %rd2275, %rd7;
	sub.s64 	%rd21380, %rd2276, %rd2277;
	shr.u64 	%rd2278, %rd21380, 32;
	and.b64  	%rd2279, %rd2278, 1;
	and.b64  	%rd2280, %rd21379, 4294967295;
	add.s64 	%rd2281, %rd2279, %rd9;
	sub.s64 	%rd21379, %rd2280, %rd2281;
	shr.u64 	%rd2282, %rd21379, 32;
	and.b64  	%rd2283, %rd2282, 1;
	and.b64  	%rd2284, %rd21378, 4294967295;
	add.s64 	%rd2285, %rd2283, %rd11;
	sub.s64 	%rd21378, %rd2284, %rd2285;
	shr.u64 	%rd2286, %rd21378, 32;
	and.b64  	%rd2287, %rd2286, 1;
	and.b64  	%rd2288, %rd21377, 4294967295;
	add.s64 	%rd2289, %rd2287, %rd13;
	sub.s64 	%rd21377, %rd2288, %rd2289;
	shr.u64 	%rd2290, %rd21377, 32;
	and.b64  	%rd2291, %rd2290, 1;
	and.b64  	%rd2292, %rd21376, 4294967295;
	add.s64 	%rd2293, %rd2291, %rd15;
	sub.s64 	%rd21376, %rd2292, %rd2293;
	{ .reg .b32 tmp; mov.b64 {tmp, %r1079}, %rd21376; }
	and.b32  	%r1080, %r1079, 1;
	add.s32 	%r1081, %r1080, %r13;
	sub.s32 	%r1993, %r1993, %r1081;
$L__BB0_25:
	setp.gt.u32 	%p34, %r13, %r34;
	@%p34 bra 	$L__BB0_37;
	setp.lt.u32 	%p35, %r13, %r34;
	mov.u32 	%r1994, %r35;
	mov.u64 	%rd21383, %rd29;
	mov.u64 	%rd21384, %rd28;
	mov.u64 	%rd21385, %rd27;
	mov.u64 	%rd21386, %rd26;
	mov.u64 	%rd21387, %rd25;
	mov.u64 	%rd21388, %rd24;
	mov.u64 	%rd21389, %rd23;
	@%p35 bra 	$L__BB0_38;
	cvt.u32.u64 	%r96, %rd22;
	setp.gt.u32 	%p36, %r12, %r96;
	@%p36 bra 	$L__BB0_37;
	setp.lt.u32 	%p37, %r12, %r96;
	mov.u32 	%r1994, %r35;
	mov.u64 	%rd21383, %rd29;
	mov.u64 	%rd21384, %rd28;
	mov.u64 	%rd21385, %rd27;
	mov.u64 	%rd21386, %rd26;
	mov.u64 	%rd21387, %rd25;
	mov.u64 	%rd21388, %rd24;
	mov.u64 	%rd21389, %rd23;
	@%p37 bra 	$L__BB0_38;
	cvt.u32.u64 	%r97, %rd21;
	setp.gt.u32 	%p38, %r11, %r97;
	@%p38 bra 	$L__BB0_37;
	setp.lt.u32 	%p39, %r11, %r97;
	mov.u32 	%r1994, %r35;
	mov.u64 	%rd21383, %rd29;
	mov.u64 	%rd21384, %rd28;
	mov.u64 	%rd21385, %rd27;
	mov.u64 	%rd21386, %rd26;
	mov.u64 	%rd21387, %rd25;
	mov.u64 	%rd21388, %rd24;
	mov.u64 	%rd21389, %rd23;
	@%p39 bra 	$L__BB0_38;
	cvt.u32.u64 	%r98, %rd20;
	setp.gt.u32 	%p40, %r10, %r98;
	@%p40 bra 	$L__BB0_37;
	setp.lt.u32 	%p41, %r10, %r98;
	mov.u32 	%r1994, %r35;
	mov.u64 	%rd21383, %rd29;
	mov.u64 	%rd21384, %rd28;
	mov.u64 	%rd21385, %rd27;
	mov.u64 	%rd21386, %rd26;
	mov.u64 	%rd21387, %rd25;
	mov.u64 	%rd21388, %rd24;
	mov.u64 	%rd21389, %rd23;
	@%p41 bra 	$L__BB0_38;
	cvt.u32.u64 	%r99, %rd19;
	setp.gt.u32 	%p42, %r9, %r99;
	@%p42 bra 	$L__BB0_37;
	setp.lt.u32 	%p43, %r9, %r99;
	mov.u32 	%r1994, %r35;
	mov.u64 	%rd21383, %rd29;
	mov.u64 	%rd21384, %rd28;
	mov.u64 	%rd21385, %rd27;
	mov.u64 	%rd21386, %rd26;
	mov.u64 	%rd21387, %rd25;
	mov.u64 	%rd21388, %rd24;
	mov.u64 	%rd21389, %rd23;
	@%p43 bra 	$L__BB0_38;
	cvt.u32.u64 	%r100, %rd18;
	setp.gt.u32 	%p44, %r8, %r100;
	@%p44 bra 	$L__BB0_37;
	cvt.u32.u64 	%r1082, %rd16;
	setp.le.u32 	%p45, %r6, %r1082;
	cvt.u32.u64 	%r1083, %rd17;
	setp.lt.u32 	%p46, %r7, %r1083;
	setp.le.u32 	%p47, %r7, %r1083;
	setp.lt.u32 	%p48, %r8, %r100;
	or.pred  	%p49, %p46, %p45;
	and.pred  	%p50, %p47, %p49;
	or.pred  	%p51, %p48, %p50;
	mov.u32 	%r1994, %r35;
	mov.u64 	%rd21383, %rd29;
	mov.u64 	%rd21384, %rd28;
	mov.u64 	%rd21385, %rd27;
	mov.u64 	%rd21386, %rd26;
	mov.u64 	%rd21387, %rd25;
	mov.u64 	%rd21388, %rd24;
	mov.u64 	%rd21389, %rd23;
	@%p51 bra 	$L__BB0_38;
$L__BB0_37:
	mov.u32 	%r1994, %r34;
	mov.u64 	%rd21383, %rd22;
	mov.u64 	%rd21384, %rd21;
	mov.u64 	%rd21385, %rd20;
	mov.u64 	%rd21386, %rd19;
	mov.u64 	%rd21387, %rd18;
	mov.u64 	%rd21388, %rd17;
	mov.u64 	%rd21389, %rd16;
$L__BB0_38:
	and.b64  	%rd2294, %rd21382, 4294967295;
	and.b64  	%rd2295, %rd21389, 4294967295;
	sub.s64 	%rd78, %rd2294, %rd2295;
	shr.u64 	%rd2296, %rd78, 32;
	and.b64  	%rd2297, %rd2296, 1;
	and.b64  	%rd2298, %rd21381, 4294967295;
	and.b64  	%rd2299, %rd21388, 4294967295;
	add.s64 	%rd2300, %rd2297, %rd2299;
	sub.s64 	%rd79, %rd2298, %rd2300;
	shr.u64 	%rd2301, %rd79, 32;
	and.b64  	%rd2302, %rd2301, 1;
	and.b64  	%rd2303, %rd21380, 4294967295;
	and.b64  	%rd2304, %rd21387, 4294967295;
	add.s64 	%rd2305, %rd2302, %rd2304;
	sub.s64 	%rd80, %rd2303, %rd2305;
	shr.u64 	%rd2306, %rd80, 32;
	and.b64  	%rd2307, %rd2306, 1;
	and.b64  	%rd2308, %rd21379, 4294967295;
	and.b64  	%rd2309, %rd21386, 4294967295;
	add.s64 	%rd2310, %rd2307, %rd2309;
	sub.s64 	%rd81, %rd2308, %rd2310;
	shr.u64 	%rd2311, %rd81, 32;
	and.b64  	%rd2312, %rd2311, 1;
	and.b64  	%rd2313, %rd21378, 4294967295;
	and.b64  	%rd2314, %rd21385, 4294967295;
	add.s64 	%rd2315, %rd2312, %rd2314;
	sub.s64 	%rd82, %rd2313, %rd2315;
	shr.u64 	%rd2316, %rd82, 32;
	and.b64  	%rd2317, %rd2316, 1;
	and.b64  	%rd2318, %rd21377, 4294967295;
	and.b64  	%rd2319, %rd21384, 4294967295;
	add.s64 	%rd2320, %rd2317, %rd2319;
	sub.s64 	%rd83, %rd2318, %rd2320;
	shr.u64 	%rd2321, %rd83, 32;
	and.b64  	%rd2322, %rd2321, 1;
	and.b64  	%rd2323, %rd21376, 4294967295;
	and.b64  	%rd2324, %rd21383, 4294967295;
	add.s64 	%rd2325, %rd2322, %rd2324;
	sub.s64 	%rd84, %rd2323, %rd2325;
	{ .reg .b32 tmp; mov.b64 {tmp, %r1084}, %rd84; }
	and.b32  	%r1085, %r1084, 1;
	add.s32 	%r1086, %r1085, %r1994;
	sub.s32 	%r102, %r1993, %r1086;
	shl.b32 	%r1996, %r1992, 2;
	shr.u32 	%r1087, %r1992, 30;
	cvt.u64.u32 	%rd2326, %r1087;
	shl.b64 	%rd2327, %rd21375, 2;
	or.b64  	%rd21395, %rd2327, %rd2326;
	cvt.u32.u64 	%r104, %rd21395;
	shr.u64 	%rd2328, %rd2327, 32;
	shl.b64 	%rd2329, %rd21374, 2;
	or.b64  	%rd21394, %rd2329, %rd2328;
	cvt.u32.u64 	%r105, %rd21394;
	shr.u64 	%rd2330, %rd2329, 32;
	shl.b64 	%rd2331, %rd21373, 2;
	or.b64  	%rd21393, %rd2331, %rd2330;
	cvt.u32.u64 	%r106, %rd21393;
	shr.u64 	%rd2332, %rd2331, 32;
	or.b64  	%rd21390, %rd2331, %rd2332;
	cvt.u32.u64 	%r109, %rd21390;
	cvt.u32.u64 	%r1088, %rd2331;
	cvt.u32.u64 	%r1089, %rd2332;
	add.s32 	%r1995, %r1088, %r1089;
	setp.gt.u32 	%p52, %r13, %r1995;
	mov.u64 	%rd21391, %rd21390;
	mov.u64 	%rd21392, %rd21390;
	@%p52 bra 	$L__BB0_53;
	setp.lt.u32 	%p53, %r13, %r1995;
	@%p53 bra 	$L__BB0_52;
	setp.gt.u32 	%p54, %r12, %r109;
	mov.u64 	%rd21391, %rd21390;
	mov.u64 	%rd21392, %rd21390;
	@%p54 bra 	$L__BB0_53;
	setp.lt.u32 	%p55, %r12, %r109;
	@%p55 bra 	$L__BB0_52;
	setp.gt.u32 	%p56, %r11, %r109;
	mov.u64 	%rd21391, %rd21390;
	mov.u64 	%rd21392, %rd21390;
	@%p56 bra 	$L__BB0_53;
	setp.lt.u32 	%p57, %r11, %r109;
	@%p57 bra 	$L__BB0_52;
	setp.gt.u32 	%p58, %r10, %r109;
	mov.u64 	%rd21391, %rd21390;
	mov.u64 	%rd21392, %rd21390;
	@%p58 bra 	$L__BB0_53;
	setp.lt.u32 	%p59, %r10, %r109;
	@%p59 bra 	$L__BB0_52;
	setp.gt.u32 	%p60, %r9, %r106;
	mov.u64 	%rd21391, %rd21390;
	mov.u64 	%rd21392, %rd21390;
	@%p60 bra 	$L__BB0_53;
	setp.lt.u32 	%p61, %r9, %r106;
	@%p61 bra 	$L__BB0_52;
	setp.gt.u32 	%p62, %r8, %r105;
	mov.u64 	%rd21391, %rd21390;
	mov.u64 	%rd21392, %rd21390;
	@%p62 bra 	$L__BB0_53;
	setp.lt.u32 	%p63, %r8, %r105;
	@%p63 bra 	$L__BB0_52;
	setp.gt.u32 	%p64, %r7, %r104;
	mov.u64 	%rd21391, %rd21390;
	mov.u64 	%rd21392, %rd21390;
	@%p64 bra 	$L__BB0_53;
	setp.ge.u32 	%p65, %r7, %r104;
	setp.lt.u32 	%p66, %r1996, %r6;
	and.pred  	%p67, %p65, %p66;
	mov.u64 	%rd21391, %rd21390;
	mov.u64 	%rd21392, %rd21390;
	@%p67 bra 	$L__BB0_53;
$L__BB0_52:
	cvt.u64.u32 	%rd2333, %r1996;
	sub.s64 	%rd2334, %rd2333, %rd3;
	cvt.u32.u64 	%r1996, %rd2334;
	shr.u64 	%rd2335, %rd2334, 32;
	and.b64  	%rd2336, %rd2335, 1;
	and.b64  	%rd2337, %rd21395, 4294967295;
	add.s64 	%rd2338, %rd2336, %rd5;
	sub.s64 	%rd21395, %rd2337, %rd2338;
	shr.u64 	%rd2339, %rd21395, 32;
	and.b64  	%rd2340, %rd2339, 1;
	and.b64  	%rd2341, %rd21394, 4294967295;
	add.s64 	%rd2342, %rd2340, %rd7;
	sub.s64 	%rd21394, %rd2341, %rd2342;
	shr.u64 	%rd2343, %rd21394, 32;
	and.b64  	%rd2344, %rd2343, 1;
	and.b64  	%rd2345, %rd21393, 4294967295;
	add.s64 	%rd2346, %rd2344, %rd9;
	sub.s64 	%rd21393, %rd2345, %rd2346;
	shr.u64 	%rd2347, %rd21393, 32;
	and.b64  	%rd2348, %rd2347, 1;
	and.b64  	%rd2349, %rd21390, 4294967295;
	add.s64 	%rd2350, %rd2348, %rd11;
	sub.s64 	%rd21392, %rd2349, %rd2350;
	shr.u64 	%rd2351, %rd21392, 32;
	and.b64  	%rd2352, %rd2351, 1;
	add.s64 	%rd2354, %rd2352, %rd13;
	sub.s64 	%rd21391, %rd2349, %rd2354;
	shr.u64 	%rd2355, %rd21391, 32;
	and.b64  	%rd2356, %rd2355, 1;
	add.s64 	%rd2358, %rd2356, %rd15;
	sub.s64 	%rd21390, %rd2349, %rd2358;
	{ .reg .b32 tmp; mov.b64 {tmp, %r1090}, %rd21390; }
	and.b32  	%r1091, %r1090, 1;
	add.s32 	%r1092, %r1091, %r13;
	sub.s32 	%r1995, %r1995, %r1092;
$L__BB0_53:
	cvt.u64.u32 	%rd2359, %r31;
	mul.wide.u32 	%rd2360, %r31, %r1996;
	cvt.u32.u64 	%r1093, %rd2360;
	shr.u64 	%rd2361, %rd2360, 32;
	cvt.u64.u32 	%rd2362, %r30;
	mul.wide.u32 	%rd2363, %r30, %r1996;
	add.s64 	%rd2364, %rd2361, %rd2363;
	shr.u64 	%rd2365, %rd2364, 32;
	cvt.u64.u32 	%rd2366, %r29;
	mul.wide.u32 	%rd2367, %r29, %r1996;
	add.s64 	%rd2368, %rd2365, %rd2367;
	shr.u64 	%rd2369, %rd2368, 32;
	cvt.u64.u32 	%rd2370, %r28;
	mul.wide.u32 	%rd2371, %r28, %r1996;
	add.s64 	%rd2372, %rd2369, %rd2371;
	shr.u64 	%rd2373, %rd2372, 32;
	cvt.u64.u32 	%rd2374, %r27;
	mul.wide.u32 	%rd2375, %r27, %r1996;
	add.s64 	%rd2376, %rd2373, %rd2375;
	shr.u64 	%rd2377, %rd2376, 32;
	cvt.u64.u32 	%rd2378, %r26;
	mul.wide.u32 	%rd2379, %r26, %r1996;
	add.s64 	%rd2380, %rd2377, %rd2379;
	shr.u64 	%rd2381, %rd2380, 32;
	cvt.u64.u32 	%rd2382, %r25;
	mul.wide.u32 	%rd2383, %r25, %r1996;
	add.s64 	%rd2384, %rd2381, %rd2383;
	shr.u64 	%rd2385, %rd2384, 32;
	cvt.u64.u32 	%rd2386, %r24;
	mul.wide.u32 	%rd2387, %r24, %r1996;
	add.s64 	%rd2388, %rd2385, %rd2387;
	shr.u64 	%rd2389, %rd2388, 32;
	mul.lo.s32 	%r1094, %r14, %r1093;
	cvt.u64.u32 	%rd2390, %r1094;
	and.b64  	%rd2391, %rd2360, 4294967295;
	mad.lo.s64 	%rd2392, %rd3, %rd2390, %rd2391;
	shr.u64 	%rd2393, %rd2392, 32;
	add.s64 	%rd2394, %rd2393, %rd2389;
	mad.lo.s64 	%rd2395, %rd5, %rd2390, %rd2394;
	shr.u64 	%rd2396, %rd2395, 32;
	and.b64  	%rd2397, %rd2368, 4294967295;
	add.s64 	%rd2398, %rd2396, %rd2397;
	mad.lo.s64 	%rd2399, %rd7, %rd2390, %rd2398;
	shr.u64 	%rd2400, %rd2399, 32;
	and.b64  	%rd2401, %rd2372, 4294967295;
	add.s64 	%rd2402, %rd2400, %rd2401;
	mad.lo.s64 	%rd2403, %rd9, %rd2390, %rd2402;
	shr.u64 	%rd2404, %rd2403, 32;
	and.b64  	%rd2405, %rd2376, 4294967295;
	add.s64 	%rd2406, %rd2404, %rd2405;
	mad.lo.s64 	%rd2407, %rd11, %rd2390, %rd2406;
	shr.u64 	%rd2408, %rd2407, 32;
	and.b64  	%rd2409, %rd2380, 4294967295;
	add.s64 	%rd2410, %rd2408, %rd2409;
	mad.lo.s64 	%rd2411, %rd13, %rd2390, %rd2410;
	shr.u64 	%rd2412, %rd2411, 32;
	and.b64  	%rd2413, %rd2384, 4294967295;
	add.s64 	%rd2414, %rd2412, %rd2413;
	mad.lo.s64 	%rd2415, %rd15, %rd2390, %rd2414;
	shr.u64 	%rd2416, %rd2415, 32;
	mul.wide.u32 	%rd2417, %r13, %r1094;
	and.b64  	%rd2418, %rd2388, 4294967295;
	add.s64 	%rd2419, %rd2416, %rd2418;
	add.s64 	%rd2420, %rd2419, %rd2417;
	shr.u64 	%rd2421, %rd2420, 32;
	and.b64  	%rd2422, %rd21395, 4294967295;
	and.b64  	%rd2423, %rd2395, 4294967295;
	mad.lo.s64 	%rd2424, %rd2422, %rd2359, %rd2423;
	cvt.u32.u64 	%r1095, %rd2424;
	shr.u64 	%rd2425, %rd2424, 32;
	and.b64  	%rd2426, %rd2399, 4294967295;
	add.s64 	%rd2427, %rd2425, %rd2426;
	mad.lo.s64 	%rd2428, %rd2422, %rd2362, %rd2427;
	shr.u64 	%rd2429, %rd2428, 32;
	and.b64  	%rd2430, %rd2403, 4294967295;
	add.s64 	%rd2431, %rd2429, %rd2430;
	mad.lo.s64 	%rd2432, %rd2422, %rd2366, %rd2431;
	shr.u64 	%rd2433, %rd2432, 32;
	and.b64  	%rd2434, %rd2407, 4294967295;
	add.s64 	%rd2435, %rd2433, %rd2434;
	mad.lo.s64 	%rd2436, %rd2422, %rd2370, %rd2435;
	shr.u64 	%rd2437, %rd2436, 32;
	and.b64  	%rd2438, %rd2411, 4294967295;
	add.s64 	%rd2439, %rd2437, %rd2438;
	mad.lo.s64 	%rd2440, %rd2422, %rd2374, %rd2439;
	shr.u64 	%rd2441, %rd2440, 32;
	and.b64  	%rd2442, %rd2415, 4294967295;
	add.s64 	%rd2443, %rd2441, %rd2442;
	mad.lo.s64 	%rd2444, %rd2422, %rd2378, %rd2443;
	shr.u64 	%rd2445, %rd2444, 32;
	and.b64  	%rd2446, %rd2420, 4294967295;
	add.s64 	%rd2447, %rd2445, %rd2446;
	mad.lo.s64 	%rd2448, %rd2422, %rd2382, %rd2447;
	shr.u64 	%rd2449, %rd2448, 32;
	add.s64 	%rd2450, %rd2449, %rd2421;
	mad.lo.s64 	%rd2451, %rd2422, %rd2386, %rd2450;
	shr.u64 	%rd2452, %rd2451, 32;
	mul.lo.s32 	%r1096, %r14, %r1095;
	cvt.u64.u32 	%rd2453, %r1096;
	and.b64  	%rd2454, %rd2424, 4294967295;
	mad.lo.s64 	%rd2455, %rd3, %rd2453, %rd2454;
	shr.u64 	%rd2456, %rd2455, 32;
	and.b64  	%rd2457, %rd2428, 4294967295;
	add.s64 	%rd2458, %rd2456, %rd2457;
	mad.lo.s64 	%rd2459, %rd5, %rd2453, %rd2458;
	shr.u64 	%rd2460, %rd2459, 32;
	add.s64 	%rd2461, %rd2460, %rd2452;
	mad.lo.s64 	%rd2462, %rd7, %rd2453, %rd2461;
	shr.u64 	%rd2463, %rd2462, 32;
	and.b64  	%rd2464, %rd2436, 4294967295;
	add.s64 	%rd2465, %rd2463, %rd2464;
	mad.lo.s64 	%rd2466, %rd9, %rd2453, %rd2465;
	shr.u64 	%rd2467, %rd2466, 32;
	and.b64  	%rd2468, %rd2440, 4294967295;
	add.s64 	%rd2469, %rd2467, %rd2468;
	mad.lo.s64 	%rd2470, %rd11, %rd2453, %rd2469;
	shr.u64 	%rd2471, %rd2470, 32;
	and.b64  	%rd2472, %rd2444, 4294967295;
	add.s64 	%rd2473, %rd2471, %rd2472;
	mad.lo.s64 	%rd2474, %rd13, %rd2453, %rd2473;
	shr.u64 	%rd2475, %rd2474, 32;
	and.b64  	%rd2476, %rd2448, 4294967295;
	add.s64 	%rd2477, %rd2475, %rd2476;
	mad.lo.s64 	%rd2478, %rd15, %rd2453, %rd2477;
	shr.u64 	%rd2479, %rd2478, 32;
	mul.wide.u32 	%rd2480, %r13, %r1096;
	and.b64  	%rd2481, %rd2451, 4294967295;
	add.s64 	%rd2482, %rd2479, %rd2481;
	add.s64 	%rd2483, %rd2482, %rd2480;
	shr.u64 	%rd2484, %rd2483, 32;
	and.b64  	%rd2485, %rd21394, 4294967295;
	and.b64  	%rd2486, %rd2459, 4294967295;
	mad.lo.s64 	%rd2487, %rd2485, %rd2359, %rd2486;
	cvt.u32.u64 	%r1097, %rd2487;
	shr.u64 	%rd2488, %rd2487, 32;
	and.b64  	%rd2489, %rd2462, 4294967295;
	add.s64 	%rd2490, %rd2488, %rd2489;
	mad.lo.s64 	%rd2491, %rd2485, %rd2362, %rd2490;
	shr.u64 	%rd2492, %rd2491, 32;
	and.b64  	%rd2493, %rd2466, 4294967295;
	add.s64 	%rd2494, %rd2492, %rd2493;
	mad.lo.s64 	%rd2495, %rd2485, %rd2366, %rd2494;
	shr.u64 	%rd2496, %rd2495, 32;
	and.b64  	%rd2497, %rd2470, 4294967295;
	add.s64 	%rd2498, %rd2496, %rd2497;
	mad.lo.s64 	%rd2499, %rd2485, %rd2370, %rd2498;
	shr.u64 	%rd2500, %rd2499, 32;
	and.b64  	%rd2501, %rd2474, 4294967295;
	add.s64 	%rd2502, %rd2500, %rd2501;
	mad.lo.s64 	%rd2503, %rd2485, %rd2374, %rd2502;
	shr.u64 	%rd2504, %rd2503, 32;
	and.b64  	%rd2505, %rd2478, 4294967295;
	add.s64 	%rd2506, %rd2504, %rd2505;
	mad.lo.s64 	%rd2507, %rd2485, %rd2378, %rd2506;
	shr.u64 	%rd2508, %rd2507, 32;
	and.b64  	%rd2509, %rd2483, 4294967295;
	add.s64 	%rd2510, %rd2508, %rd2509;
	mad.lo.s64 	%rd2511, %rd2485, %rd2382, %rd2510;
	shr.u64 	%rd2512, %rd2511, 32;
	add.s64 	%rd2513, %rd2512, %rd2484;
	mad.lo.s64 	%rd2514, %rd2485, %rd2386, %rd2513;
	shr.u64 	%rd2515, %rd2514, 32;
	mul.lo.s32 	%r1098, %r14, %r1097;
	cvt.u64.u32 	%rd2516, %r1098;
	and.b64  	%rd2517, %rd2487, 4294967295;
	mad.lo.s64 	%rd2518, %rd3, %rd2516, %rd2517;
	shr.u64 	%rd2519, %rd2518, 32;
	and.b64  	%rd2520, %rd2491, 4294967295;
	add.s64 	%rd2521, %rd2519, %rd2520;
	mad.lo.s64 	%rd2522, %rd5, %rd2516, %rd2521;
	shr.u64 	%rd2523, %rd2522, 32;
	and.b64  	%rd2524, %rd2495, 4294967295;
	add.s64 	%rd2525, %rd2523, %rd2524;
	mad.lo.s64 	%rd2526, %rd7, %rd2516, %rd2525;
	shr.u64 	%rd2527, %rd2526, 32;
	add.s64 	%rd2528, %rd2527, %rd2515;
	mad.lo.s64 	%rd2529, %rd9, %rd2516, %rd2528;
	shr.u64 	%rd2530, %rd2529, 32;
	and.b64  	%rd2531, %rd2503, 4294967295;
	add.s64 	%rd2532, %rd2530, %rd2531;
	mad.lo.s64 	%rd2533, %rd11, %rd2516, %rd2532;
	shr.u64 	%rd2534, %rd2533, 32;
	and.b64  	%rd2535, %rd2507, 4294967295;
	add.s64 	%rd2536, %rd2534, %rd2535;
	mad.lo.s64 	%rd2537, %rd13, %rd2516, %rd2536;
	shr.u64 	%rd2538, %rd2537, 32;
	and.b64  	%rd2539, %rd2511, 4294967295;
	add.s64 	%rd2540, %rd2538, %rd2539;
	mad.lo.s64 	%rd2541, %rd15, %rd2516, %rd2540;
	shr.u64 	%rd2542, %rd2541, 32;
	mul.wide.u32 	%rd2543, %r13, %r1098;
	and.b64  	%rd2544, %rd2514, 4294967295;
	add.s64 	%rd2545, %rd2542, %rd2544;
	add.s64 	%rd2546, %rd2545, %rd2543;
	shr.u64 	%rd2547, %rd2546, 32;
	and.b64  	%rd2548, %rd21393, 4294967295;
	and.b64  	%rd2549, %rd2522, 4294967295;
	mad.lo.s64 	%rd2550, %rd2548, %rd2359, %rd2549;
	cvt.u32.u64 	%r1099, %rd2550;
	shr.u64 	%rd2551, %rd2550, 32;
	and.b64  	%rd2552, %rd2526, 4294967295;
	add.s64 	%rd2553, %rd2551, %rd2552;
	mad.lo.s64 	%rd2554, %rd2548, %rd2362, %rd2553;
	shr.u64 	%rd2555, %rd2554, 32;
	and.b64  	%rd2556, %rd2529, 4294967295;
	add.s64 	%rd2557, %rd2555, %rd2556;
	mad.lo.s64 	%rd2558, %rd2548, %rd2366, %rd2557;
	shr.u64 	%rd2559, %rd2558, 32;
	and.b64  	%rd2560, %rd2533, 4294967295;
	add.s64 	%rd2561, %rd2559, %rd2560;
	mad.lo.s64 	%rd2562, %rd2548, %rd2370, %rd2561;
	shr.u64 	%rd2563, %rd2562, 32;
	and.b64  	%rd2564, %rd2537, 4294967295;
	add.s64 	%rd2565, %rd2563, %rd2564;
	mad.lo.s64 	%rd2566, %rd2548, %rd2374, %rd2565;
	shr.u64 	%rd2567, %rd2566, 32;
	and.b64  	%rd2568, %rd2541, 4294967295;
	add.s64 	%rd2569, %rd2567, %rd2568;
	mad.lo.s64 	%rd2570, %rd2548, %rd2378, %rd2569;
	shr.u64 	%rd2571, %rd2570, 32;
	and.b64  	%rd2572, %rd2546, 4294967295;
	add.s64 	%rd2573, %rd2571, %rd2572;
	mad.lo.s64 	%rd2574, %rd2548, %rd2382, %rd2573;
	shr.u64 	%rd2575, %rd2574, 32;
	add.s64 	%rd2576, %rd2575, %rd2547;
	mad.lo.s64 	%rd2577, %rd2548, %rd2386, %rd2576;
	shr.u64 	%rd2578, %rd2577, 32;
	mul.lo.s32 	%r1100, %r14, %r1099;
	cvt.u64.u32 	%rd2579, %r1100;
	and.b64  	%rd2580, %rd2550, 4294967295;
	mad.lo.s64 	%rd2581, %rd3, %rd2579, %rd2580;
	shr.u64 	%rd2582, %rd2581, 32;
	and.b64  	%rd2583, %rd2554, 4294967295;
	add.s64 	%rd2584, %rd2582, %rd2583;
	mad.lo.s64 	%rd2585, %rd5, %rd2579, %rd2584;
	shr.u64 	%rd2586, %rd2585, 32;
	and.b64  	%rd2587, %rd2558, 4294967295;
	add.s64 	%rd2588, %rd2586, %rd2587;
	mad.lo.s64 	%rd2589, %rd7, %rd2579, %rd2588;
	shr.u64 	%rd2590, %rd2589, 32;
	and.b64  	%rd2591, %rd2562, 4294967295;
	add.s64 	%rd2592, %rd2590, %rd2591;
	mad.lo.s64 	%rd2593, %rd9, %rd2579, %rd2592;
	shr.u64 	%rd2594, %rd2593, 32;
	add.s64 	%rd2595, %rd2594, %rd2578;
	mad.lo.s64 	%rd2596, %rd11, %rd2579, %rd2595;
	shr.u64 	%rd2597, %rd2596, 32;
	and.b64  	%rd2598, %rd2570, 4294967295;
	add.s64 	%rd2599, %rd2597, %rd2598;
	mad.lo.s64 	%rd2600, %rd13, %rd2579, %rd2599;
	shr.u64 	%rd2601, %rd2600, 32;
	and.b64  	%rd2602, %rd2574, 4294967295;
	add.s64 	%rd2603, %rd2601, %rd2602;
	mad.lo.s64 	%rd2604, %rd15, %rd2579, %rd2603;
	shr.u64 	%rd2605, %rd2604, 32;
	mul.wide.u32 	%rd2606, %r13, %r1100;
	and.b64  	%rd2607, %rd2577, 4294967295;
	add.s64 	%rd2608, %rd2605, %rd2607;
	add.s64 	%rd2609, %rd2608, %rd2606;
	shr.u64 	%rd2610, %rd2609, 32;
	and.b64  	%rd2611, %rd21392, 4294967295;
	and.b64  	%rd2612, %rd2585, 4294967295;
	mad.lo.s64 	%rd2613, %rd2611, %rd2359, %rd2612;
	cvt.u32.u64 	%r1101, %rd2613;
	shr.u64 	%rd2614, %rd2613, 32;
	and.b64  	%rd2615, %rd2589, 4294967295;
	add.s64 	%rd2616, %rd2614, %rd2615;
	mad.lo.s64 	%rd2617, %rd2611, %rd2362, %rd2616;
	shr.u64 	%rd2618, %rd2617, 32;
	and.b64  	%rd2619, %rd2593, 4294967295;
	add.s64 	%rd2620, %rd2618, %rd2619;
	mad.lo.s64 	%rd2621, %rd2611, %rd2366, %rd2620;
	shr.u64 	%rd2622, %rd2621, 32;
	and.b64  	%rd2623, %rd2596, 4294967295;
	add.s64 	%rd2624, %rd2622, %rd2623;
	mad.lo.s64 	%rd2625, %rd2611, %rd2370, %rd2624;
	shr.u64 	%rd2626, %rd2625, 32;
	and.b64  	%rd2627, %rd2600, 4294967295;
	add.s64 	%rd2628, %rd2626, %rd2627;
	mad.lo.s64 	%rd2629, %rd2611, %rd2374, %rd2628;
	shr.u64 	%rd2630, %rd2629, 32;
	and.b64  	%rd2631, %rd2604, 4294967295;
	add.s64 	%rd2632, %rd2630, %rd2631;
	mad.lo.s64 	%rd2633, %rd2611, %rd2378, %rd2632;
	shr.u64 	%rd2634, %rd2633, 32;
	and.b64  	%rd2635, %rd2609, 4294967295;
	add.s64 	%rd2636, %rd2634, %rd2635;
	mad.lo.s64 	%rd2637, %rd2611, %rd2382, %rd2636;
	shr.u64 	%rd2638, %rd2637, 32;
	add.s64 	%rd2639, %rd2638, %rd2610;
	mad.lo.s64 	%rd2640, %rd2611, %rd2386, %rd2639;
	shr.u64 	%rd2641, %rd2640, 32;
	mul.lo.s32 	%r1102, %r14, %r1101;
	cvt.u64.u32 	%rd2642, %r1102;
	and.b64  	%rd2643, %rd2613, 4294967295;
	mad.lo.s64 	%rd2644, %rd3, %rd2642, %rd2643;
	shr.u64 	%rd2645, %rd2644, 32;
	and.b64  	%rd2646, %rd2617, 4294967295;
	add.s64 	%rd2647, %rd2645, %rd2646;
	mad.lo.s64 	%rd2648, %rd5, %rd2642, %rd2647;
	shr.u64 	%rd2649, %rd2648, 32;
	and.b64  	%rd2650, %rd2621, 4294967295;
	add.s64 	%rd2651, %rd2649, %rd2650;
	mad.lo.s64 	%rd2652, %rd7, %rd2642, %rd2651;
	shr.u64 	%rd2653, %rd2652, 32;
	and.b64  	%rd2654, %rd2625, 4294967295;
	add.s64 	%rd2655, %rd2653, %rd2654;
	mad.lo.s64 	%rd2656, %rd9, %rd2642, %rd2655;
	shr.u64 	%rd2657, %rd2656, 32;
	and.b64  	%rd2658, %rd2629, 4294967295;
	add.s64 	%rd2659, %rd2657, %rd2658;
	mad.lo.s64 	%rd2660, %rd11, %rd2642, %rd2659;
	shr.u64 	%rd2661, %rd2660, 32;
	add.s64 	%rd2662, %rd2661, %rd2641;
	mad.lo.s64 	%rd2663, %rd13, %rd2642, %rd2662;
	shr.u64 	%rd2664, %rd2663, 32;
	and.b64  	%rd2665, %rd2637, 4294967295;
	add.s64 	%rd2666, %rd2664, %rd2665;
	mad.lo.s64 	%rd2667, %rd15, %rd2642, %rd2666;
	shr.u64 	%rd2668, %rd2667, 32;
	mul.wide.u32 	%rd2669, %r13, %r1102;
	and.b64  	%rd2670, %rd2640, 4294967295;
	add.s64 	%rd2671, %rd2668, %rd2670;
	add.s64 	%rd2672, %rd2671, %rd2669;
	shr.u64 	%rd2673, %rd2672, 32;
	and.b64  	%rd2674, %rd21391, 4294967295;
	and.b64  	%rd2675, %rd2648, 4294967295;
	mad.lo.s64 	%rd2676, %rd2674, %rd2359, %rd2675;
	cvt.u32.u64 	%r1103, %rd2676;
	shr.u64 	%rd2677, %rd2676, 32;
	and.b64  	%rd2678, %rd2652, 4294967295;
	add.s64 	%rd2679, %rd2677, %rd2678;
	mad.lo.s64 	%rd2680, %rd2674, %rd2362, %rd2679;
	shr.u64 	%rd2681, %rd2680, 32;
	and.b64  	%rd2682, %rd2656, 4294967295;
	add.s64 	%rd2683, %rd2681, %rd2682;
	mad.lo.s64 	%rd2684, %rd2674, %rd2366, %rd2683;
	shr.u64 	%rd2685, %rd2684, 32;
	and.b64  	%rd2686, %rd2660, 4294967295;
	add.s64 	%rd2687, %rd2685, %rd2686;
	mad.lo.s64 	%rd2688, %rd2674, %rd2370, %rd2687;
	shr.u64 	%rd2689, %rd2688, 32;
	and.b64  	%rd2690, %rd2663, 4294967295;
	add.s64 	%rd2691, %rd2689, %rd2690;
	mad.lo.s64 	%rd2692, %rd2674, %rd2374, %rd2691;
	shr.u64 	%rd2693, %rd2692, 32;
	and.b64  	%rd2694, %rd2667, 4294967295;
	add.s64 	%rd2695, %rd2693, %rd2694;
	mad.lo.s64 	%rd2696, %rd2674, %rd2378, %rd2695;
	shr.u64 	%rd2697, %rd2696, 32;
	and.b64  	%rd2698, %rd2672, 4294967295;
	add.s64 	%rd2699, %rd2697, %rd2698;
	mad.lo.s64 	%rd2700, %rd2674, %rd2382, %rd2699;
	shr.u64 	%rd2701, %rd2700, 32;
	add.s64 	%rd2702, %rd2701, %rd2673;
	mad.lo.s64 	%rd2703, %rd2674, %rd2386, %rd2702;
	shr.u64 	%rd2704, %rd2703, 32;
	mul.lo.s32 	%r1104, %r14, %r1103;
	cvt.u64.u32 	%rd2705, %r1104;
	and.b64  	%rd2706, %rd2676, 4294967295;
	mad.lo.s64 	%rd2707, %rd3, %rd2705, %rd2706;
	shr.u64 	%rd2708, %rd2707, 32;
	and.b64  	%rd2709, %rd2680, 4294967295;
	add.s64 	%rd2710, %rd2708, %rd2709;
	mad.lo.s64 	%rd2711, %rd5, %rd2705, %rd2710;
	shr.u64 	%rd2712, %rd2711, 32;
	and.b64  	%rd2713, %rd2684, 4294967295;
	add.s64 	%rd2714, %rd2712, %rd2713;
	mad.lo.s64 	%rd2715, %rd7, %rd2705, %rd2714;
	shr.u64 	%rd2716, %rd2715, 32;
	and.b64  	%rd2717, %rd2688, 4294967295;
	add.s64 	%rd2718, %rd2716, %rd2717;
	mad.lo.s64 	%rd2719, %rd9, %rd2705, %rd2718;
	shr.u64 	%rd2720, %rd2719, 32;
	and.b64  	%rd2721, %rd2692, 4294967295;
	add.s64 	%rd2722, %rd2720, %rd2721;
	mad.lo.s64 	%rd2723, %rd11, %rd2705, %rd2722;
	shr.u64 	%rd2724, %rd2723, 32;
	and.b64  	%rd2725, %rd2696, 4294967295;
	add.s64 	%rd2726, %rd2724, %rd2725;
	mad.lo.s64 	%rd2727, %rd13, %rd2705, %rd2726;
	shr.u64 	%rd2728, %rd2727, 32;
	add.s64 	%rd2729, %rd2728, %rd2704;
	mad.lo.s64 	%rd2730, %rd15, %rd2705, %rd2729;
	shr.u64 	%rd2731, %rd2730, 32;
	mul.wide.u32 	%rd2732, %r13, %r1104;
	and.b64  	%rd2733, %rd2703, 4294967295;
	add.s64 	%rd2734, %rd2731, %rd2733;
	add.s64 	%rd2735, %rd2734, %rd2732;
	shr.u64 	%rd2736, %rd2735, 32;
	and.b64  	%rd2737, %rd21390, 4294967295;
	and.b64  	%rd2738, %rd2711, 4294967295;
	mad.lo.s64 	%rd2739, %rd2737, %rd2359, %rd2738;
	cvt.u32.u64 	%r1105, %rd2739;
	shr.u64 	%rd2740, %rd2739, 32;
	and.b64  	%rd2741, %rd2715, 4294967295;
	add.s64 	%rd2742, %rd2740, %rd2741;
	mad.lo.s64 	%rd2743, %rd2737, %rd2362, %rd2742;
	shr.u64 	%rd2744, %rd2743, 32;
	and.b64  	%rd2745, %rd2719, 4294967295;
	add.s64 	%rd2746, %rd2744, %rd2745;
	mad.lo.s64 	%rd2747, %rd2737, %rd2366, %rd2746;
	shr.u64 	%rd2748, %rd2747, 32;
	and.b64  	%rd2749, %rd2723, 4294967295;
	add.s64 	%rd2750, %rd2748, %rd2749;
	mad.lo.s64 	%rd2751, %rd2737, %rd2370, %rd2750;
	shr.u64 	%rd2752, %rd2751, 32;
	and.b64  	%rd2753, %rd2727, 4294967295;
	add.s64 	%rd2754, %rd2752, %rd2753;
	mad.lo.s64 	%rd2755, %rd2737, %rd2374, %rd2754;
	shr.u64 	%rd2756, %rd2755, 32;
	and.b64  	%rd2757, %rd2730, 4294967295;
	add.s64 	%rd2758, %rd2756, %rd2757;
	mad.lo.s64 	%rd2759, %rd2737, %rd2378, %rd2758;
	shr.u64 	%rd2760, %rd2759, 32;
	and.b64  	%rd2761, %rd2735, 4294967295;
	add.s64 	%rd2762, %rd2760, %rd2761;
	mad.lo.s64 	%rd2763, %rd2737, %rd2382, %rd2762;
	shr.u64 	%rd2764, %rd2763, 32;
	add.s64 	%rd2765, %rd2764, %rd2736;
	mad.lo.s64 	%rd2766, %rd2737, %rd2386, %rd2765;
	shr.u64 	%rd2767, %rd2766, 32;
	mul.lo.s32 	%r1106, %r14, %r1105;
	cvt.u64.u32 	%rd2768, %r1106;
	and.b64  	%rd2769, %rd2739, 4294967295;
	mad.lo.s64 	%rd2770, %rd3, %rd2768, %rd2769;
	shr.u64 	%rd2771, %rd2770, 32;
	and.b64  	%rd2772, %rd2743, 4294967295;
	add.s64 	%rd2773, %rd2771, %rd2772;
	mad.lo.s64 	%rd2774, %rd5, %rd2768, %rd2773;
	shr.u64 	%rd2775, %rd2774, 32;
	and.b64  	%rd2776, %rd2747, 4294967295;
	add.s64 	%rd2777, %rd2775, %rd2776;
	mad.lo.s64 	%rd2778, %rd7, %rd2768, %rd2777;
	shr.u64 	%rd2779, %rd2778, 32;
	and.b64  	%rd2780, %rd2751, 4294967295;
	add.s64 	%rd2781, %rd2779, %rd2780;
	mad.lo.s64 	%rd2782, %rd9, %rd2768, %rd2781;
	shr.u64 	%rd2783, %rd2782, 32;
	and.b64  	%rd2784, %rd2755, 4294967295;
	add.s64 	%rd2785, %rd2783, %rd2784;
	mad.lo.s64 	%rd2786, %rd11, %rd2768, %rd2785;
	shr.u64 	%rd2787, %rd2786, 32;
	and.b64  	%rd2788, %rd2759, 4294967295;
	add.s64 	%rd2789, %rd2787, %rd2788;
	mad.lo.s64 	%rd2790, %rd13, %rd2768, %rd2789;
	shr.u64 	%rd2791, %rd2790, 32;
	and.b64  	%rd2792, %rd2763, 4294967295;
	add.s64 	%rd2793, %rd2791, %rd2792;
	mad.lo.s64 	%rd2794, %rd15, %rd2768, %rd2793;
	shr.u64 	%rd2795, %rd2794, 32;
	mul.wide.u32 	%rd2796, %r13, %r1106;
	add.s64 	%rd2797, %rd2795, %rd2767;
	add.s64 	%rd2798, %rd2797, %rd2796;
	shr.u64 	%rd2799, %rd2798, 32;
	mul.wide.u32 	%rd2800, %r31, %r1995;
	and.b64  	%rd2801, %rd2774, 4294967295;
	add.s64 	%rd2802, %rd2800, %rd2801;
	cvt.u32.u64 	%r1107, %rd2802;
	shr.u64 	%rd2803, %rd2802, 32;
	mul.wide.u32 	%rd2804, %r30, %r1995;
	and.b64  	%rd2805, %rd2778, 4294967295;
	add.s64 	%rd2806, %rd2803, %rd2805;
	add.s64 	%rd2807, %rd2806, %rd2804;
	shr.u64 	%rd2808, %rd2807, 32;
	mul.wide.u32 	%rd2809, %r29, %r1995;
	and.b64  	%rd2810, %rd2782, 4294967295;
	add.s64 	%rd2811, %rd2808, %rd2810;
	add.s64 	%rd2812, %rd2811, %rd2809;
	shr.u64 	%rd2813, %rd2812, 32;
	mul.wide.u32 	%rd2814, %r28, %r1995;
	and.b64  	%rd2815, %rd2786, 4294967295;
	add.s64 	%rd2816, %rd2813, %rd2815;
	add.s64 	%rd2817, %rd2816, %rd2814;
	shr.u64 	%rd2818, %rd2817, 32;
	mul.wide.u32 	%rd2819, %r27, %r1995;
	and.b64  	%rd2820, %rd2790, 4294967295;
	add.s64 	%rd2821, %rd2818, %rd2820;
	add.s64 	%rd2822, %rd2821, %rd2819;
	shr.u64 	%rd2823, %rd2822, 32;
	mul.wide.u32 	%rd2824, %r26, %r1995;
	and.b64  	%rd2825, %rd2794, 4294967295;
	add.s64 	%rd2826, %rd2823, %rd2825;
	add.s64 	%rd2827, %rd2826, %rd2824;
	shr.u64 	%rd2828, %rd2827, 32;
	mul.wide.u32 	%rd2829, %r25, %r1995;
	and.b64  	%rd2830, %rd2798, 4294967295;
	add.s64 	%rd2831, %rd2828, %rd2830;
	add.s64 	%rd2832, %rd2831, %rd2829;
	shr.u64 	%rd2833, %rd2832, 32;
	mul.wide.u32 	%rd2834, %r24, %r1995;
	add.s64 	%rd2835, %rd2833, %rd2799;
	add.s64 	%rd2836, %rd2835, %rd2834;
	mul.lo.s32 	%r1108, %r14, %r1107;
	cvt.u64.u32 	%rd2837, %r1108;
	and.b64  	%rd2838, %rd2802, 4294967295;
	mad.lo.s64 	%rd2839, %rd3, %rd2837, %rd2838;
	shr.u64 	%rd2840, %rd2839, 32;
	and.b64  	%rd2841, %rd2807, 4294967295;
	add.s64 	%rd2842, %rd2840, %rd2841;
	mad.lo.s64 	%rd103, %rd5, %rd2837, %rd2842;
	cvt.u32.u64 	%r1998, %rd103;
	shr.u64 	%rd2843, %rd103, 32;
	and.b64  	%rd2844, %rd2812, 4294967295;
	add.s64 	%rd2845, %rd2843, %rd2844;
	mad.lo.s64 	%rd21401, %rd7, %rd2837, %rd2845;
	cvt.u32.u64 	%r116, %rd21401;
	shr.u64 	%rd2846, %rd21401, 32;
	and.b64  	%rd2847, %rd2817, 4294967295;
	add.s64 	%rd2848, %rd2846, %rd2847;
	mad.lo.s64 	%rd21400, %rd9, %rd2837, %rd2848;
	cvt.u32.u64 	%r117, %rd21400;
	shr.u64 	%rd2849, %rd21400, 32;
	and.b64  	%rd2850, %rd2822, 4294967295;
	add.s64 	%rd2851, %rd2849, %rd2850;
	mad.lo.s64 	%rd21399, %rd11, %rd2837, %rd2851;
	cvt.u32.u64 	%r118, %rd21399;
	shr.u64 	%rd2852, %rd21399, 32;
	and.b64  	%rd2853, %rd2827, 4294967295;
	add.s64 	%rd2854, %rd2852, %rd2853;
	mad.lo.s64 	%rd21398, %rd13, %rd2837, %rd2854;
	cvt.u32.u64 	%r119, %rd21398;
	shr.u64 	%rd2855, %rd21398, 32;
	and.b64  	%rd2856, %rd2832, 4294967295;
	add.s64 	%rd2857, %rd2855, %rd2856;
	mad.lo.s64 	%rd21397, %rd15, %rd2837, %rd2857;
	cvt.u32.u64 	%r120, %rd21397;
	shr.u64 	%rd2858, %rd21397, 32;
	mul.wide.u32 	%rd2859, %r13, %r1108;
	and.b64  	%rd2860, %rd2836, 4294967295;
	add.s64 	%rd2861, %rd2858, %rd2860;
	add.s64 	%rd21396, %rd2861, %rd2859;
	cvt.u32.u64 	%r121, %rd21396;
	{ .reg .b32 tmp; mov.b64 {tmp, %r1997}, %rd21396; }
	setp.gt.u32 	%p68, %r13, %r1997;
	@%p68 bra 	$L__BB0_68;
	setp.lt.u32 	%p69, %r13, %r1997;
	@%p69 bra 	$L__BB0_67;
	setp.gt.u32 	%p70, %r12, %r121;
	@%p70 bra 	$L__BB0_68;
	setp.lt.u32 	%p71, %r12, %r121;
	@%p71 bra 	$L__BB0_67;
	setp.gt.u32 	%p72, %r11, %r120;
	@%p72 bra 	$L__BB0_68;
	setp.lt.u32 	%p73, %r11, %r120;
	@%p73 bra 	$L__BB0_67;
	setp.gt.u32 	%p74, %r10, %r119;
	@%p74 bra 	$L__BB0_68;
	setp.lt.u32 	%p75, %r10, %r119;
	@%p75 bra 	$L__BB0_67;
	setp.gt.u32 	%p76, %r9, %r118;
	@%p76 bra 	$L__BB0_68;
	setp.lt.u32 	%p77, %r9, %r118;
	@%p77 bra 	$L__BB0_67;
	setp.gt.u32 	%p78, %r8, %r117;
	@%p78 bra 	$L__BB0_68;
	setp.lt.u32 	%p79, %r8, %r117;
	@%p79 bra 	$L__BB0_67;
	setp.gt.u32 	%p80, %r7, %r116;
	@%p80 bra 	$L__BB0_68;
	setp.ge.u32 	%p81, %r7, %r116;
	setp.gt.u32 	%p82, %r6, %r1998;
	and.pred  	%p83, %p81, %p82;
	@%p83 bra 	$L__BB0_68;
$L__BB0_67:
	and.b64  	%rd2862, %rd103, 4294967295;
	sub.s64 	%rd2863, %rd2862, %rd3;
	cvt.u32.u64 	%r1998, %rd2863;
	shr.u64 	%rd2864, %rd2863, 32;
	and.b64  	%rd2865, %rd2864, 1;
	and.b64  	%rd2866, %rd21401, 4294967295;
	add.s64 	%rd2867, %rd2865, %rd5;
	sub.s64 	%rd21401, %rd2866, %rd2867;
	shr.u64 	%rd2868, %rd21401, 32;
	and.b64  	%rd2869, %rd2868, 1;
	and.b64  	%rd2870, %rd21400, 4294967295;
	add.s64 	%rd2871, %rd2869, %rd7;
	sub.s64 	%rd21400, %rd2870, %rd2871;
	shr.u64 	%rd2872, %rd21400, 32;
	and.b64  	%rd2873, %rd2872, 1;
	and.b64  	%rd2874, %rd21399, 4294967295;
	add.s64 	%rd2875, %rd2873, %rd9;
	sub.s64 	%rd21399, %rd2874, %rd2875;
	shr.u64 	%rd2876, %rd21399, 32;
	and.b64  	%rd2877, %rd2876, 1;
	and.b64  	%rd2878, %rd21398, 4294967295;
	add.s64 	%rd2879, %rd2877, %rd11;
	sub.s64 	%rd21398, %rd2878, %rd2879;
	shr.u64 	%rd2880, %rd21398, 32;
	and.b64  	%rd2881, %rd2880, 1;
	and.b64  	%rd2882, %rd21397, 4294967295;
	add.s64 	%rd2883, %rd2881, %rd13;
	sub.s64 	%rd21397, %rd2882, %rd2883;
	shr.u64 	%rd2884, %rd21397, 32;
	and.b64  	%rd2885, %rd2884, 1;
	and.b64  	%rd2886, %rd21396, 4294967295;
	add.s64 	%rd2887, %rd2885, %rd15;
	sub.s64 	%rd21396, %rd2886, %rd2887;
	{ .reg .b32 tmp; mov.b64 {tmp, %r1109}, %rd21396; }
	and.b32  	%r1110, %r1109, 1;
	add.s32 	%r1111, %r1110, %r13;
	sub.s32 	%r1997, %r1997, %r1111;
$L__BB0_68:
	cvt.u64.u32 	%rd2888, %r1998;
	and.b64  	%rd122, %rd78, 4294967295;
	sub.s64 	%rd2889, %rd2888, %rd122;
	shr.u64 	%rd2890, %rd2889, 32;
	and.b64  	%rd2891, %rd2890, 1;
	and.b64  	%rd123, %rd21401, 4294967295;
	and.b64  	%rd124, %rd79, 4294967295;
	add.s64 	%rd2892, %rd2891, %rd124;
	sub.s64 	%rd2893, %rd123, %rd2892;
	shr.u64 	%rd2894, %rd2893, 32;
	and.b64  	%rd2895, %rd2894, 1;
	and.b64  	%rd125, %rd21400, 4294967295;
	and.b64  	%rd126, %rd80, 4294967295;
	add.s64 	%rd2896, %rd2895, %rd126;
	sub.s64 	%rd2897, %rd125, %rd2896;
	shr.u64 	%rd2898, %rd2897, 32;
	and.b64  	%rd2899, %rd2898, 1;
	and.b64  	%rd127, %rd21399, 4294967295;
	and.b64  	%rd128, %rd81, 4294967295;
	add.s64 	%rd2900, %rd2899, %rd128;
	sub.s64 	%rd2901, %rd127, %rd2900;
	shr.u64 	%rd2902, %rd2901, 32;
	and.b64  	%rd2903, %rd2902, 1;
	and.b64  	%rd129, %rd21398, 4294967295;
	and.b64  	%rd130, %rd82, 4294967295;
	add.s64 	%rd2904, %rd2903, %rd130;
	sub.s64 	%rd2905, %rd129, %rd2904;
	shr.u64 	%rd2906, %rd2905, 32;
	and.b64  	%rd2907, %rd2906, 1;
	and.b64  	%rd131, %rd21397, 4294967295;
	and.b64  	%rd132, %rd83, 4294967295;
	add.s64 	%rd2908, %rd2907, %rd132;
	sub.s64 	%rd2909, %rd131, %rd2908;
	shr.u64 	%rd2910, %rd2909, 32;
	and.b64  	%rd2911, %rd2910, 1;
	and.b64  	%rd133, %rd21396, 4294967295;
	and.b64  	%rd134, %rd84, 4294967295;
	add.s64 	%rd2912, %rd2911, %rd134;
	sub.s64 	%rd2913, %rd133, %rd2912;
	{ .reg .b32 tmp; mov.b64 {tmp, %r1112}, %rd2913; }
	and.b32  	%r1113, %r1112, 1;
	add.s32 	%r1114, %r1113, %r102;
	sub.s32 	%r1115, %r1997, %r1114;
	and.b64  	%rd2914, %rd2889, 4294967295;
	mul.lo.s64 	%rd2915, %rd2914, %rd2914;
	cvt.u32.u64 	%r1116, %rd2915;
	shr.u64 	%rd2916, %rd2915, 32;
	and.b64  	%rd2917, %rd2893, 4294967295;
	mul.lo.s64 	%rd2918, %rd2917, %rd2914;
	add.s64 	%rd2919, %rd2916, %rd2918;
	shr.u64 	%rd2920, %rd2919, 32;
	and.b64  	%rd2921, %rd2897, 4294967295;
	mul.lo.s64 	%rd2922, %rd2921, %rd2914;
	add.s64 	%rd2923, %rd2920, %rd2922;
	shr.u64 	%rd2924, %rd2923, 32;
	and.b64  	%rd2925, %rd2901, 4294967295;
	mul.lo.s64 	%rd2926, %rd2925, %rd2914;
	add.s64 	%rd2927, %rd2924, %rd2926;
	shr.u64 	%rd2928, %rd2927, 32;
	and.b64  	%rd2929, %rd2905, 4294967295;
	mul.lo.s64 	%rd2930, %rd2929, %rd2914;
	add.s64 	%rd2931, %rd2928, %rd2930;
	shr.u64 	%rd2932, %rd2931, 32;
	and.b64  	%rd2933, %rd2909, 4294967295;
	mul.lo.s64 	%rd2934, %rd2933, %rd2914;
	add.s64 	%rd2935, %rd2932, %rd2934;
	shr.u64 	%rd2936, %rd2935, 32;
	and.b64  	%rd2937, %rd2913, 4294967295;
	mul.lo.s64 	%rd2938, %rd2937, %rd2914;
	add.s64 	%rd2939, %rd2936, %rd2938;
	shr.u64 	%rd2940, %rd2939, 32;
	cvt.u64.u32 	%rd2941, %r1115;
	mul.lo.s64 	%rd2942, %rd2914, %rd2941;
	add.s64 	%rd2943, %rd2940, %rd2942;
	shr.u64 	%rd2944, %rd2943, 32;
	mul.lo.s32 	%r1117, %r14, %r1116;
	cvt.u64.u32 	%rd2945, %r1117;
	and.b64  	%rd2946, %rd2915, 4294967295;
	mad.lo.s64 	%rd2947, %rd3, %rd2945, %rd2946;
	shr.u64 	%rd2948, %rd2947, 32;
	add.s64 	%rd2949, %rd2948, %rd2944;
	mad.lo.s64 	%rd2950, %rd5, %rd2945, %rd2949;
	shr.u64 	%rd2951, %rd2950, 32;
	and.b64  	%rd2952, %rd2923, 4294967295;
	add.s64 	%rd2953, %rd2951, %rd2952;
	mad.lo.s64 	%rd2954, %rd7, %rd2945, %rd2953;
	shr.u64 	%rd2955, %rd2954, 32;
	and.b64  	%rd2956, %rd2927, 4294967295;
	add.s64 	%rd2957, %rd2955, %rd2956;
	mad.lo.s64 	%rd2958, %rd9, %rd2945, %rd2957;
	shr.u64 	%rd2959, %rd2958, 32;
	and.b64  	%rd2960, %rd2931, 4294967295;
	add.s64 	%rd2961, %rd2959, %rd2960;
	mad.lo.s64 	%rd2962, %rd11, %rd2945, %rd2961;
	shr.u64 	%rd2963, %rd2962, 32;
	and.b64  	%rd2964, %rd2935, 4294967295;
	add.s64 	%rd2965, %rd2963, %rd2964;
	mad.lo.s64 	%rd2966, %rd13, %rd2945, %rd2965;
	shr.u64 	%rd2967, %rd2966, 32;
	and.b64  	%rd2968, %rd2939, 4294967295;
	add.s64 	%rd2969, %rd2967, %rd2968;
	mad.lo.s64 	%rd2970, %rd15, %rd2945, %rd2969;
	shr.u64 	%rd2971, %rd2970, 32;
	mul.wide.u32 	%rd2972, %r13, %r1117;
	and.b64  	%rd2973, %rd2943, 4294967295;
	add.s64 	%rd2974, %rd2971, %rd2973;
	add.s64 	%rd2975, %rd2974, %rd2972;
	shr.u64 	%rd2976, %rd2975, 32;
	and.b64  	%rd2977, %rd2950, 4294967295;
	add.s64 	%rd2978, %rd2918, %rd2977;
	cvt.u32.u64 	%r1118, %rd2978;
	shr.u64 	%rd2979, %rd2978, 32;
	and.b64  	%rd2980, %rd2954, 4294967295;
	add.s64 	%rd2981, %rd2979, %rd2980;
	mad.lo.s64 	%rd2982, %rd2917, %rd2917, %rd2981;
	shr.u64 	%rd2983, %rd2982, 32;
	mul.lo.s64 	%rd2984, %rd2921, %rd2917;
	and.b64  	%rd2985, %rd2958, 4294967295;
	add.s64 	%rd2986, %rd2983, %rd2985;
	add.s64 	%rd2987, %rd2986, %rd2984;
	shr.u64 	%rd2988, %rd2987, 32;
	mul.lo.s64 	%rd2989, %rd2925, %rd2917;
	and.b64  	%rd2990, %rd2962, 4294967295;
	add.s64 	%rd2991, %rd2988, %rd2990;
	add.s64 	%rd2992, %rd2991, %rd2989;
	shr.u64 	%rd2993, %rd2992, 32;
	mul.lo.s64 	%rd2994, %rd2929, %rd2917;
	and.b64  	%rd2995, %rd2966, 4294967295;
	add.s64 	%rd2996, %rd2993, %rd2995;
	add.s64 	%rd2997, %rd2996, %rd2994;
	shr.u64 	%rd2998, %rd2997, 32;
	mul.lo.s64 	%rd2999, %rd2933, %rd2917;
	and.b64  	%rd3000, %rd2970, 4294967295;
	add.s64 	%rd3001, %rd2998, %rd3000;
	add.s64 	%rd3002, %rd3001, %rd2999;
	shr.u64 	%rd3003, %rd3002, 32;
	mul.lo.s64 	%rd3004, %rd2937, %rd2917;
	and.b64  	%rd3005, %rd2975, 4294967295;
	add.s64 	%rd3006, %rd3003, %rd3005;
	add.s64 	%rd3007, %rd3006, %rd3004;
	shr.u64 	%rd3008, %rd3007, 32;
	mul.lo.s64 	%rd3009, %rd2917, %rd2941;
	add.s64 	%rd3010, %rd3008, %rd2976;
	add.s64 	%rd3011, %rd3010, %rd3009;
	shr.u64 	%rd3012, %rd3011, 32;
	mul.lo.s32 	%r1119, %r14, %r1118;
	cvt.u64.u32 	%rd3013, %r1119;
	and.b64  	%rd3014, %rd2978, 4294967295;
	mad.lo.s64 	%rd3015, %rd3, %rd3013, %rd3014;
	shr.u64 	%rd3016, %rd3015, 32;
	and.b64  	%rd3017, %rd2982, 4294967295;
	add.s64 	%rd3018, %rd3016, %rd3017;
	mad.lo.s64 	%rd3019, %rd5, %rd3013, %rd3018;
	shr.u64 	%rd3020, %rd3019, 32;
	add.s64 	%rd3021, %rd3020, %rd3012;
	mad.lo.s64 	%rd3022, %rd7, %rd3013, %rd3021;
	shr.u64 	%rd3023, %rd3022, 32;
	and.b64  	%rd3024, %rd2992, 4294967295;
	add.s64 	%rd3025, %rd3023, %rd3024;
	mad.lo.s64 	%rd3026, %rd9, %rd3013, %rd3025;
	shr.u64 	%rd3027, %rd3026, 32;
	and.b64  	%rd3028, %rd2997, 4294967295;
	add.s64 	%rd3029, %rd3027, %rd3028;
	mad.lo.s64 	%rd3030, %rd11, %rd3013, %rd3029;
	shr.u64 	%rd3031, %rd3030, 32;
	and.b64  	%rd3032, %rd3002, 4294967295;
	add.s64 	%rd3033, %rd3031, %rd3032;
	mad.lo.s64 	%rd3034, %rd13, %rd3013, %rd3033;
	shr.u64 	%rd3035, %rd3034, 32;
	and.b64  	%rd3036, %rd3007, 4294967295;
	add.s64 	%rd3037, %rd3035, %rd3036;
	mad.lo.s64 	%rd3038, %rd15, %rd3013, %rd3037;
	shr.u64 	%rd3039, %rd3038, 32;
	mul.wide.u32 	%rd3040, %r13, %r1119;
	and.b64  	%rd3041, %rd3011, 4294967295;
	add.s64 	%rd3042, %rd3039, %rd3041;
	add.s64 	%rd3043, %rd3042, %rd3040;
	shr.u64 	%rd3044, %rd3043, 32;
	and.b64  	%rd3045, %rd3019, 4294967295;
	add.s64 	%rd3046, %rd2922, %rd3045;
	cvt.u32.u64 	%r1120, %rd3046;
	shr.u64 	%rd3047, %rd3046, 32;
	and.b64  	%rd3048, %rd3022, 4294967295;
	add.s64 	%rd3049, %rd3047, %rd3048;
	add.s64 	%rd3050, %rd3049, %rd2984;
	shr.u64 	%rd3051, %rd3050, 32;
	and.b64  	%rd3052, %rd3026, 4294967295;
	add.s64 	%rd3053, %rd3051, %rd3052;
	mad.lo.s64 	%rd3054, %rd2921, %rd2921, %rd3053;
	shr.u64 	%rd3055, %rd3054, 32;
	mul.lo.s64 	%rd3056, %rd2925, %rd2921;
	and.b64  	%rd3057, %rd3030, 4294967295;
	add.s64 	%rd3058, %rd3055, %rd3057;
	add.s64 	%rd3059, %rd3058, %rd3056;
	shr.u64 	%rd3060, %rd3059, 32;
	mul.lo.s64 	%rd3061, %rd2929, %rd2921;
	and.b64  	%rd3062, %rd3034, 4294967295;
	add.s64 	%rd3063, %rd3060, %rd3062;
	add.s64 	%rd3064, %rd3063, %rd3061;
	shr.u64 	%rd3065, %rd3064, 32;
	mul.lo.s64 	%rd3066, %rd2933, %rd2921;
	and.b64  	%rd3067, %rd3038, 4294967295;
	add.s64 	%rd3068, %rd3065, %rd3067;
	add.s64 	%rd3069, %rd3068, %rd3066;
	shr.u64 	%rd3070, %rd3069, 32;
	mul.lo.s64 	%rd3071, %rd2937, %rd2921;
	and.b64  	%rd3072, %rd3043, 4294967295;
	add.s64 	%rd3073, %rd3070, %rd3072;
	add.s64 	%rd3074, %rd3073, %rd3071;
	shr.u64 	%rd3075, %rd3074, 32;
	mul.lo.s64 	%rd3076, %rd2921, %rd2941;
	add.s64 	%rd3077, %rd3075, %rd3044;
	add.s64 	%rd3078, %rd3077, %rd3076;
	shr.u64 	%rd3079, %rd3078, 32;
	mul.lo.s32 	%r1121, %r14, %r1120;
	cvt.u64.u32 	%rd3080, %r1121;
	and.b64  	%rd3081, %rd3046, 4294967295;
	mad.lo.s64 	%rd3082, %rd3, %rd3080, %rd3081;
	shr.u64 	%rd3083, %rd3082, 32;
	and.b64  	%rd3084, %rd3050, 4294967295;
	add.s64 	%rd3085, %rd3083, %rd3084;
	mad.lo.s64 	%rd3086, %rd5, %rd3080, %rd3085;
	shr.u64 	%rd3087, %rd3086, 32;
	and.b64  	%rd3088, %rd3054, 4294967295;
	add.s64 	%rd3089, %rd3087, %rd3088;
	mad.lo.s64 	%rd3090, %rd7, %rd3080, %rd3089;
	shr.u64 	%rd3091, %rd3090, 32;
	add.s64 	%rd3092, %rd3091, %rd3079;
	mad.lo.s64 	%rd3093, %rd9, %rd3080, %rd3092;
	shr.u64 	%rd3094, %rd3093, 32;
	and.b64  	%rd3095, %rd3064, 4294967295;
	add.s64 	%rd3096, %rd3094, %rd3095;
	mad.lo.s64 	%rd3097, %rd11, %rd3080, %rd3096;
	shr.u64 	%rd3098, %rd3097, 32;
	and.b64  	%rd3099, %rd3069, 4294967295;
	add.s64 	%rd3100, %rd3098, %rd3099;
	mad.lo.s64 	%rd3101, %rd13, %rd3080, %rd3100;
	shr.u64 	%rd3102, %rd3101, 32;
	and.b64  	%rd3103, %rd3074, 4294967295;
	add.s64 	%rd3104, %rd3102, %rd3103;
	mad.lo.s64 	%rd3105, %rd15, %rd3080, %rd3104;
	shr.u64 	%rd3106, %rd3105, 32;
	mul.wide.u32 	%rd3107, %r13, %r1121;
	and.b64  	%rd3108, %rd3078, 4294967295;
	add.s64 	%rd3109, %rd3106, %rd3108;
	add.s64 	%rd3110, %rd3109, %rd3107;
	shr.u64 	%rd3111, %rd3110, 32;
	and.b64  	%rd3112, %rd3086, 4294967295;
	add.s64 	%rd3113, %rd2926, %rd3112;
	cvt.u32.u64 	%r1122, %rd3113;
	shr.u64 	%rd3114, %rd3113, 32;
	and.b64  	%rd3115, %rd3090, 4294967295;
	add.s64 	%rd3116, %rd3114, %rd3115;
	add.s64 	%rd3117, %rd3116, %rd2989;
	shr.u64 	%rd3118, %rd3117, 32;
	and.b64  	%rd3119, %rd3093, 4294967295;
	add.s64 	%rd3120, %rd3118, %rd3119;
	add.s64 	%rd3121, %rd3120, %rd3056;
	shr.u64 	%rd3122, %rd3121, 32;
	and.b64  	%rd3123, %rd3097, 4294967295;
	add.s64 	%rd3124, %rd3122, %rd3123;
	mad.lo.s64 	%rd3125, %rd2925, %rd2925, %rd3124;
	shr.u64 	%rd3126, %rd3125, 32;
	mul.lo.s64 	%rd3127, %rd2929, %rd2925;
	and.b64  	%rd3128, %rd3101, 4294967295;
	add.s64 	%rd3129, %rd3126, %rd3128;
	add.s64 	%rd3130, %rd3129, %rd3127;
	shr.u64 	%rd3131, %rd3130, 32;
	mul.lo.s64 	%rd3132, %rd2933, %rd2925;
	and.b64  	%rd3133, %rd3105, 4294967295;
	add.s64 	%rd3134, %rd3131, %rd3133;
	add.s64 	%rd3135, %rd3134, %rd3132;
	shr.u64 	%rd3136, %rd3135, 32;
	mul.lo.s64 	%rd3137, %rd2937, %rd2925;
	and.b64  	%rd3138, %rd3110, 4294967295;
	add.s64 	%rd3139, %rd3136, %rd3138;
	add.s64 	%rd3140, %rd3139, %rd3137;
	shr.u64 	%rd3141, %rd3140, 32;
	mul.lo.s64 	%rd3142, %rd2925, %rd2941;
	add.s64 	%rd3143, %rd3141, %rd3111;
	add.s64 	%rd3144, %rd3143, %rd3142;
	shr.u64 	%rd3145, %rd3144, 32;
	mul.lo.s32 	%r1123, %r14, %r1122;
	cvt.u64.u32 	%rd3146, %r1123;
	and.b64  	%rd3147, %rd3113, 4294967295;
	mad.lo.s64 	%rd3148, %rd3, %rd3146, %rd3147;
	shr.u64 	%rd3149, %rd3148, 32;
	and.b64  	%rd3150, %rd3117, 4294967295;
	add.s64 	%rd3151, %rd3149, %rd3150;
	mad.lo.s64 	%rd3152, %rd5, %rd3146, %rd3151;
	shr.u64 	%rd3153, %rd3152, 32;
	and.b64  	%rd3154, %rd3121, 4294967295;
	add.s64 	%rd3155, %rd3153, %rd3154;
	mad.lo.s64 	%rd3156, %rd7, %rd3146, %rd3155;
	shr.u64 	%rd3157, %rd3156, 32;
	and.b64  	%rd3158, %rd3125, 4294967295;
	add.s64 	%rd3159, %rd3157, %rd3158;
	mad.lo.s64 	%rd3160, %rd9, %rd3146, %rd3159;
	shr.u64 	%rd3161, %rd3160, 32;
	add.s64 	%rd3162, %rd3161, %rd3145;
	mad.lo.s64 	%rd3163, %rd11, %rd3146, %rd3162;
	shr.u64 	%rd3164, %rd3163, 32;
	and.b64  	%rd3165, %rd3135, 4294967295;
	add.s64 	%rd3166, %rd3164, %rd3165;
	mad.lo.s64 	%rd3167, %rd13, %rd3146, %rd3166;
	shr.u64 	%rd3168, %rd3167, 32;
	and.b64  	%rd3169, %rd3140, 4294967295;
	add.s64 	%rd3170, %rd3168, %rd3169;
	mad.lo.s64 	%rd3171, %rd15, %rd3146, %rd3170;
	shr.u64 	%rd3172, %rd3171, 32;
	mul.wide.u32 	%rd3173, %r13, %r1123;
	and.b64  	%rd3174, %rd3144, 4294967295;
	add.s64 	%rd3175, %rd3172, %rd3174;
	add.s64 	%rd3176, %rd3175, %rd3173;
	shr.u64 	%rd3177, %rd3176, 32;
	and.b64  	%rd3178, %rd3152, 4294967295;
	add.s64 	%rd3179, %rd2930, %rd3178;
	cvt.u32.u64 	%r1124, %rd3179;
	shr.u64 	%rd3180, %rd3179, 32;
	and.b64  	%rd3181, %rd3156, 4294967295;
	add.s64 	%rd3182, %rd3180, %rd3181;
	add.s64 	%rd3183, %rd3182, %rd2994;
	shr.u64 	%rd3184, %rd3183, 32;
	and.b64  	%rd3185, %rd3160, 4294967295;
	add.s64 	%rd3186, %rd3184, %rd3185;
	add.s64 	%rd3187, %rd3186, %rd3061;
	shr.u64 	%rd3188, %rd3187, 32;
	and.b64  	%rd3189, %rd3163, 4294967295;
	add.s64 	%rd3190, %rd3188, %rd3189;
	add.s64 	%rd3191, %rd3190, %rd3127;
	shr.u64 	%rd3192, %rd3191, 32;
	and.b64  	%rd3193, %rd3167, 4294967295;
	add.s64 	%rd3194, %rd3192, %rd3193;
	mad.lo.s64 	%rd3195, %rd2929, %rd2929, %rd3194;
	shr.u64 	%rd3196, %rd3195, 32;
	mul.lo.s64 	%rd3197, %rd2933, %rd2929;
	and.b64  	%rd3198, %rd3171, 4294967295;
	add.s64 	%rd3199, %rd3196, %rd3198;
	add.s64 	%rd3200, %rd3199, %rd3197;
	shr.u64 	%rd3201, %rd3200, 32;
	mul.lo.s64 	%rd3202, %rd2937, %rd2929;
	and.b64  	%rd3203, %rd3176, 4294967295;
	add.s64 	%rd3204, %rd3201, %rd3203;
	add.s64 	%rd3205, %rd3204, %rd3202;
	shr.u64 	%rd3206, %rd3205, 32;
	mul.lo.s64 	%rd3207, %rd2929, %rd2941;
	add.s64 	%rd3208, %rd3206, %rd3177;
	add.s64 	%rd3209, %rd3208, %rd3207;
	shr.u64 	%rd3210, %rd3209, 32;
	mul.lo.s32 	%r1125, %r14, %r1124;
	cvt.u64.u32 	%rd3211, %r1125;
	and.b64  	%rd3212, %rd3179, 4294967295;
	mad.lo.s64 	%rd3213, %rd3, %rd3211, %rd3212;
	shr.u64 	%rd3214, %rd3213, 32;
	and.b64  	%rd3215, %rd3183, 4294967295;
	add.s64 	%rd3216, %rd3214, %rd3215;
	mad.lo.s64 	%rd3217, %rd5, %rd3211, %rd3216;
	shr.u64 	%rd3218, %rd3217, 32;
	and.b64  	%rd3219, %rd3187, 4294967295;
	add.s64 	%rd3220, %rd3218, %rd3219;
	mad.lo.s64 	%rd3221, %rd7, %rd3211, %rd3220;
	shr.u64 	%rd3222, %rd3221, 32;
	and.b64  	%rd3223, %rd3191, 4294967295;
	add.s64 	%rd3224, %rd3222, %rd3223;
	mad.lo.s64 	%rd3225, %rd9, %rd3211, %rd3224;
	shr.u64 	%rd3226, %rd3225, 32;
	and.b64  	%rd3227, %rd3195, 4294967295;
	add.s64 	%rd3228, %rd3226, %rd3227;
	mad.lo.s64 	%rd3229, %rd11, %rd3211, %rd3228;
	shr.u64 	%rd3230, %rd3229, 32;
	add.s64 	%rd3231, %rd3230, %rd3210;
	mad.lo.s64 	%rd3232, %rd13, %rd3211, %rd3231;
	shr.u64 	%rd3233, %rd3232, 32;
	and.b64  	%rd3234, %rd3205, 4294967295;
	add.s64 	%rd3235, %rd3233, %rd3234;
	mad.lo.s64 	%rd3236, %rd15, %rd3211, %rd3235;
	shr.u64 	%rd3237, %rd3236, 32;
	mul.wide.u32 	%rd3238, %r13, %r1125;
	and.b64  	%rd3239, %rd3209, 4294967295;
	add.s64 	%rd3240, %rd3237, %rd3239;
	add.s64 	%rd3241, %rd3240, %rd3238;
	shr.u64 	%rd3242, %rd3241, 32;
	and.b64  	%rd3243, %rd3217, 4294967295;
	add.s64 	%rd3244, %rd2934, %rd3243;
	cvt.u32.u64 	%r1126, %rd3244;
	shr.u64 	%rd3245, %rd3244, 32;
	and.b64  	%rd3246, %rd3221, 4294967295;
	add.s64 	%rd3247, %rd3245, %rd3246;
	add.s64 	%rd3248, %rd3247, %rd2999;
	shr.u64 	%rd3249, %rd3248, 32;
	and.b64  	%rd3250, %rd3225, 4294967295;
	add.s64 	%rd3251, %rd3249, %rd3250;
	add.s64 	%rd3252, %rd3251, %rd3066;
	shr.u64 	%rd3253, %rd3252, 32;
	and.b64  	%rd3254, %rd3229, 4294967295;
	add.s64 	%rd3255, %rd3253, %rd3254;
	add.s64 	%rd3256, %rd3255, %rd3132;
	shr.u64 	%rd3257, %rd3256, 32;
	and.b64  	%rd3258, %rd3232, 4294967295;
	add.s64 	%rd3259, %rd3257, %rd3258;
	add.s64 	%rd3260, %rd3259, %rd3197;
	shr.u64 	%rd3261, %rd3260, 32;
	and.b64  	%rd3262, %rd3236, 4294967295;
	add.s64 	%rd3263, %rd3261, %rd3262;
	mad.lo.s64 	%rd3264, %rd2933, %rd2933, %rd3263;
	shr.u64 	%rd3265, %rd3264, 32;
	mul.lo.s64 	%rd3266, %rd2937, %rd2933;
	and.b64  	%rd3267, %rd3241, 4294967295;
	add.s64 	%rd3268, %rd3265, %rd3267;
	add.s64 	%rd3269, %rd3268, %rd3266;
	shr.u64 	%rd3270, %rd3269, 32;
	mul.lo.s64 	%rd3271, %rd2933, %rd2941;
	add.s64 	%rd3272, %rd3270, %rd3242;
	add.s64 	%rd3273, %rd3272, %rd3271;
	shr.u64 	%rd3274, %rd3273, 32;
	mul.lo.s32 	%r1127, %r14, %r1126;
	cvt.u64.u32 	%rd3275, %r1127;
	and.b64  	%rd3276, %rd3244, 4294967295;
	mad.lo.s64 	%rd3277, %rd3, %rd3275, %rd3276;
	shr.u64 	%rd3278, %rd3277, 32;
	and.b64  	%rd3279, %rd3248, 4294967295;
	add.s64 	%rd3280, %rd3278, %rd3279;
	mad.lo.s64 	%rd3281, %rd5, %rd3275, %rd3280;
	shr.u64 	%rd3282, %rd3281, 32;
	and.b64  	%rd3283, %rd3252, 4294967295;
	add.s64 	%rd3284, %rd3282, %rd3283;
	mad.lo.s64 	%rd3285, %rd7, %rd3275, %rd3284;
	shr.u64 	%rd3286, %rd3285, 32;
	and.b64  	%rd3287, %rd3256, 4294967295;
	add.s64 	%rd3288, %rd3286, %rd3287;
	mad.lo.s64 	%rd3289, %rd9, %rd3275, %rd3288;
	shr.u64 	%rd3290, %rd3289, 32;
	and.b64  	%rd3291, %rd3260, 4294967295;
	add.s64 	%rd3292, %rd3290, %rd3291;
	mad.lo.s64 	%rd3293, %rd11, %rd3275, %rd3292;
	shr.u64 	%rd3294, %rd3293, 32;
	and.b64  	%rd3295, %rd3264, 4294967295;
	add.s64 	%rd3296, %rd3294, %rd3295;
	mad.lo.s64 	%rd3297, %rd13, %rd3275, %rd3296;
	shr.u64 	%rd3298, %rd3297, 32;
	add.s64 	%rd3299, %rd3298, %rd3274;
	mad.lo.s64 	%rd3300, %rd15, %rd3275, %rd3299;
	shr.u64 	%rd3301, %rd3300, 32;
	mul.wide.u32 	%rd3302, %r13, %r1127;
	and.b64  	%rd3303, %rd3273, 4294967295;
	add.s64 	%rd3304, %rd3301, %rd3303;
	add.s64 	%rd3305, %rd3304, %rd3302;
	shr.u64 	%rd3306, %rd3305, 32;
	and.b64  	%rd3307, %rd3281, 4294967295;
	add.s64 	%rd3308, %rd2938, %rd3307;
	cvt.u32.u64 	%r1128, %rd3308;
	shr.u64 	%rd3309, %rd3308, 32;
	and.b64  	%rd3310, %rd3285, 4294967295;
	add.s64 	%rd3311, %rd3309, %rd3310;
	add.s64 	%rd3312, %rd3311, %rd3004;
	shr.u64 	%rd3313, %rd3312, 32;
	and.b64  	%rd3314, %rd3289, 4294967295;
	add.s64 	%rd3315, %rd3313, %rd3314;
	add.s64 	%rd3316, %rd3315, %rd3071;
	shr.u64 	%rd3317, %rd3316, 32;
	and.b64  	%rd3318, %rd3293, 4294967295;
	add.s64 	%rd3319, %rd3317, %rd3318;
	add.s64 	%rd3320, %rd3319, %rd3137;
	shr.u64 	%rd3321, %rd3320, 32;
	and.b64  	%rd3322, %rd3297, 4294967295;
	add.s64 	%rd3323, %rd3321, %rd3322;
	add.s64 	%rd3324, %rd3323, %rd3202;
	shr.u64 	%rd3325, %rd3324, 32;
	and.b64  	%rd3326, %rd3300, 4294967295;
	add.s64 	%rd3327, %rd3325, %rd3326;
	add.s64 	%rd3328, %rd3327, %rd3266;
	shr.u64 	%rd3329, %rd3328, 32;
	and.b64  	%rd3330, %rd3305, 4294967295;
	add.s64 	%rd3331, %rd3329, %rd3330;
	mad.lo.s64 	%rd3332, %rd2937, %rd2937, %rd3331;
	shr.u64 	%rd3333, %rd3332, 32;
	mul.lo.s64 	%rd3334, %rd2937, %rd2941;
	add.s64 	%rd3335, %rd3333, %rd3306;
	add.s64 	%rd3336, %rd3335, %rd3334;
	shr.u64 	%rd3337, %rd3336, 32;
	mul.lo.s32 	%r1129, %r14, %r1128;
	cvt.u64.u32 	%rd3338, %r1129;
	and.b64  	%rd3339, %rd3308, 4294967295;
	mad.lo.s64 	%rd3340, %rd3, %rd3338, %rd3339;
	shr.u64 	%rd3341, %rd3340, 32;
	and.b64  	%rd3342, %rd3312, 4294967295;
	add.s64 	%rd3343, %rd3341, %rd3342;
	mad.lo.s64 	%rd3344, %rd5, %rd3338, %rd3343;
	shr.u64 	%rd3345, %rd3344, 32;
	and.b64  	%rd3346, %rd3316, 4294967295;
	add.s64 	%rd3347, %rd3345, %rd3346;
	mad.lo.s64 	%rd3348, %rd7, %rd3338, %rd3347;
	shr.u64 	%rd3349, %rd3348, 32;
	and.b64  	%rd3350, %rd3320, 4294967295;
	add.s64 	%rd3351, %rd3349, %rd3350;
	mad.lo.s64 	%rd3352, %rd9, %rd3338, %rd3351;
	shr.u64 	%rd3353, %rd3352, 32;
	and.b64  	%rd3354, %rd3324, 4294967295;
	add.s64 	%rd3355, %rd3353, %rd3354;
	mad.lo.s64 	%rd3356, %rd11, %rd3338, %rd3355;
	shr.u64 	%rd3357, %rd3356, 32;
	and.b64  	%rd3358, %rd3328, 4294967295;
	add.s64 	%rd3359, %rd3357, %rd3358;
	mad.lo.s64 	%rd3360, %rd13, %rd3338, %rd3359;
	shr.u64 	%rd3361, %rd3360, 32;
	and.b64  	%rd3362, %rd3332, 4294967295;
	add.s64 	%rd3363, %rd3361, %rd3362;
	mad.lo.s64 	%rd3364, %rd15, %rd3338, %rd3363;
	shr.u64 	%rd3365, %rd3364, 32;
	mul.wide.u32 	%rd3366, %r13, %r1129;
	add.s64 	%rd3367, %rd3365, %rd3337;
	add.s64 	%rd3368, %rd3367, %rd3366;
	shr.u64 	%rd3369, %rd3368, 32;
	and.b64  	%rd3370, %rd3344, 4294967295;
	add.s64 	%rd3371, %rd2942, %rd3370;
	cvt.u32.u64 	%r1130, %rd3371;
	shr.u64 	%rd3372, %rd3371, 32;
	and.b64  	%rd3373, %rd3348, 4294967295;
	add.s64 	%rd3374, %rd3372, %rd3373;
	add.s64 	%rd3375, %rd3374, %rd3009;
	shr.u64 	%rd3376, %rd3375, 32;
	and.b64  	%rd3377, %rd3352, 4294967295;
	add.s64 	%rd3378, %rd3376, %rd3377;
	add.s64 	%rd3379, %rd3378, %rd3076;
	shr.u64 	%rd3380, %rd3379, 32;
	and.b64  	%rd3381, %rd3356, 4294967295;
	add.s64 	%rd3382, %rd3380, %rd3381;
	add.s64 	%rd3383, %rd3382, %rd3142;
	shr.u64 	%rd3384, %rd3383, 32;
	and.b64  	%rd3385, %rd3360, 4294967295;
	add.s64 	%rd3386, %rd3384, %rd3385;
	add.s64 	%rd3387, %rd3386, %rd3207;
	shr.u64 	%rd3388, %rd3387, 32;
	and.b64  	%rd3389, %rd3364, 4294967295;
	add.s64 	%rd3390, %rd3388, %rd3389;
	add.s64 	%rd3391, %rd3390, %rd3271;
	shr.u64 	%rd3392, %rd3391, 32;
	and.b64  	%rd3393, %rd3368, 4294967295;
	add.s64 	%rd3394, %rd3392, %rd3393;
	add.s64 	%rd3395, %rd3394, %rd3334;
	shr.u64 	%rd3396, %rd3395, 32;
	mul.wide.u32 	%rd3397, %r1115, %r1115;
	add.s64 	%rd3398, %rd3396, %rd3369;
	add.s64 	%rd3399, %rd3398, %rd3397;
	mul.lo.s32 	%r1131, %r14, %r1130;
	cvt.u64.u32 	%rd3400, %r1131;
	and.b64  	%rd3401, %rd3371, 4294967295;
	mad.lo.s64 	%rd3402, %rd3, %rd3400, %rd3401;
	shr.u64 	%rd3403, %rd3402, 32;
	and.b64  	%rd3404, %rd3375, 4294967295;
	add.s64 	%rd3405, %rd3403, %rd3404;
	mad.lo.s64 	%rd21408, %rd5, %rd3400, %rd3405;
	shr.u64 	%rd3406, %rd21408, 32;
	and.b64  	%rd3407, %rd3379, 4294967295;
	add.s64 	%rd3408, %rd3406, %rd3407;
	mad.lo.s64 	%rd21407, %rd7, %rd3400, %rd3408;
	cvt.u32.u64 	%r127, %rd21407;
	shr.u64 	%rd3409, %rd21407, 32;
	and.b64  	%rd3410, %rd3383, 4294967295;
	add.s64 	%rd3411, %rd3409, %rd3410;
	mad.lo.s64 	%rd21406, %rd9, %rd3400, %rd3411;
	cvt.u32.u64 	%r128, %rd21406;
	shr.u64 	%rd3412, %rd21406, 32;
	and.b64  	%rd3413, %rd3387, 4294967295;
	add.s64 	%rd3414, %rd3412, %rd3413;
	mad.lo.s64 	%rd21405, %rd11, %rd3400, %rd3414;
	cvt.u32.u64 	%r129, %rd21405;
	shr.u64 	%rd3415, %rd21405, 32;
	and.b64  	%rd3416, %rd3391, 4294967295;
	add.s64 	%rd3417, %rd3415, %rd3416;
	mad.lo.s64 	%rd21404, %rd13, %rd3400, %rd3417;
	cvt.u32.u64 	%r130, %rd21404;
	shr.u64 	%rd3418, %rd21404, 32;
	and.b64  	%rd3419, %rd3395, 4294967295;
	add.s64 	%rd3420, %rd3418, %rd3419;
	mad.lo.s64 	%rd21403, %rd15, %rd3400, %rd3420;
	cvt.u32.u64 	%r131, %rd21403;
	shr.u64 	%rd3421, %rd21403, 32;
	mul.wide.u32 	%rd3422, %r13, %r1131;
	and.b64  	%rd3423, %rd3399, 4294967295;
	add.s64 	%rd3424, %rd3421, %rd3423;
	add.s64 	%rd21402, %rd3424, %rd3422;
	cvt.u32.u64 	%r132, %rd21402;
	{ .reg .b32 tmp; mov.b64 {tmp, %r1999}, %rd21402; }
	setp.gt.u32 	%p84, %r13, %r1999;
	@%p84 bra 	$L__BB0_83;
	setp.lt.u32 	%p85, %r13, %r1999;
	@%p85 bra 	$L__BB0_82;
	setp.gt.u32 	%p86, %r12, %r132;
	@%p86 bra 	$L__BB0_83;
	setp.lt.u32 	%p87, %r12, %r132;
	@%p87 bra 	$L__BB0_82;
	setp.gt.u32 	%p88, %r11, %r131;
	@%p88 bra 	$L__BB0_83;
	setp.lt.u32 	%p89, %r11, %r131;
	@%p89 bra 	$L__BB0_82;
	setp.gt.u32 	%p90, %r10, %r130;
	@%p90 bra 	$L__BB0_83;
	setp.lt.u32 	%p91, %r10, %r130;
	@%p91 bra 	$L__BB0_82;
	setp.gt.u32 	%p92, %r9, %r129;
	@%p92 bra 	$L__BB0_83;
	setp.lt.u32 	%p93, %r9, %r129;
	@%p93 bra 	$L__BB0_82;
	setp.gt.u32 	%p94, %r8, %r128;
	@%p94 bra 	$L__BB0_83;
	setp.lt.u32 	%p95, %r8, %r128;
	@%p95 bra 	$L__BB0_82;
	setp.gt.u32 	%p96, %r7, %r127;
	@%p96 bra 	$L__BB0_83;
	setp.ge.u32 	%p97, %r7, %r127;
	cvt.u32.u64 	%r1132, %rd21408;
	setp.gt.u32 	%p98, %r6, %r1132;
	and.pred  	%p99, %p97, %p98;
	@%p99 bra 	$L__BB0_83;
$L__BB0_82:
	and.b64  	%rd3425, %rd21408, 4294967295;
	sub.s64 	%rd21408, %rd3425, %rd3;
	shr.u64 	%rd3426, %rd21408, 32;
	and.b64  	%rd3427, %rd3426, 1;
	and.b64  	%rd3428, %rd21407, 4294967295;
	add.s64 	%rd3429, %rd3427, %rd5;
	sub.s64 	%rd21407, %rd3428, %rd3429;
	shr.u64 	%rd3430, %rd21407, 32;
	and.b64  	%rd3431, %rd3430, 1;
	and.b64  	%rd3432, %rd21406, 4294967295;
	add.s64 	%rd3433, %rd3431, %rd7;
	sub.s64 	%rd21406, %rd3432, %rd3433;
	shr.u64 	%rd3434, %rd21406, 32;
	and.b64  	%rd3435, %rd3434, 1;
	and.b64  	%rd3436, %rd21405, 4294967295;
	add.s64 	%rd3437, %rd3435, %rd9;
	sub.s64 	%rd21405, %rd3436, %rd3437;
	shr.u64 	%rd3438, %rd21405, 32;
	and.b64  	%rd3439, %rd3438, 1;
	and.b64  	%rd3440, %rd21404, 4294967295;
	add.s64 	%rd3441, %rd3439, %rd11;
	sub.s64 	%rd21404, %rd3440, %rd3441;
	shr.u64 	%rd3442, %rd21404, 32;
	and.b64  	%rd3443, %rd3442, 1;
	and.b64  	%rd3444, %rd21403, 4294967295;
	add.s64 	%rd3445, %rd3443, %rd13;
	sub.s64 	%rd21403, %rd3444, %rd3445;
	shr.u64 	%rd3446, %rd21403, 32;
	and.b64  	%rd3447, %rd3446, 1;
	and.b64  	%rd3448, %rd21402, 4294967295;
	add.s64 	%rd3449, %rd3447, %rd15;
	sub.s64 	%rd21402, %rd3448, %rd3449;
	{ .reg .b32 tmp; mov.b64 {tmp, %r1133}, %rd21402; }
	and.b32  	%r1134, %r1133, 1;
	add.s32 	%r1135, %r1134, %r13;
	sub.s32 	%r1999, %r1999, %r1135;
$L__BB0_83:
	and.b64  	%rd3450, %rd21408, 4294967295;
	mul.lo.s64 	%rd3451, %rd3450, %rd3450;
	cvt.u32.u64 	%r1136, %rd3451;
	shr.u64 	%rd3452, %rd3451, 32;
	and.b64  	%rd3453, %rd21407, 4294967295;
	mul.lo.s64 	%rd3454, %rd3453, %rd3450;
	add.s64 	%rd3455, %rd3452, %rd3454;
	shr.u64 	%rd3456, %rd3455, 32;
	and.b64  	%rd3457, %rd21406, 4294967295;
	mul.lo.s64 	%rd3458, %rd3457, %rd3450;
	add.s64 	%rd3459, %rd3456, %rd3458;
	shr.u64 	%rd3460, %rd3459, 32;
	and.b64  	%rd3461, %rd21405, 4294967295;
	mul.lo.s64 	%rd3462, %rd3461, %rd3450;
	add.s64 	%rd3463, %rd3460, %rd3462;
	shr.u64 	%rd3464, %rd3463, 32;
	and.b64  	%rd3465, %rd21404, 4294967295;
	mul.lo.s64 	%rd3466, %rd3465, %rd3450;
	add.s64 	%rd3467, %rd3464, %rd3466;
	shr.u64 	%rd3468, %rd3467, 32;
	and.b64  	%rd3469, %rd21403, 4294967295;
	mul.lo.s64 	%rd3470, %rd3469, %rd3450;
	add.s64 	%rd3471, %rd3468, %rd3470;
	shr.u64 	%rd3472, %rd3471, 32;
	and.b64  	%rd3473, %rd21402, 4294967295;
	mul.lo.s64 	%rd3474, %rd3473, %rd3450;
	add.s64 	%rd3475, %rd3472, %rd3474;
	shr.u64 	%rd3476, %rd3475, 32;
	cvt.u64.u32 	%rd3477, %r1999;
	mul.lo.s64 	%rd3478, %rd3450, %rd3477;
	add.s64 	%rd3479, %rd3476, %rd3478;
	shr.u64 	%rd3480, %rd3479, 32;
	mul.lo.s32 	%r1137, %r14, %r1136;
	cvt.u64.u32 	%rd3481, %r1137;
	and.b64  	%rd3482, %rd3451, 4294967293;
	mad.lo.s64 	%rd3483, %rd3, %rd3481, %rd3482;
	shr.u64 	%rd3484, %rd3483, 32;
	add.s64 	%rd3485, %rd3484, %rd3480;
	mad.lo.s64 	%rd3486, %rd5, %rd3481, %rd3485;
	shr.u64 	%rd3487, %rd3486, 32;
	and.b64  	%rd3488, %rd3459, 4294967295;
	add.s64 	%rd3489, %rd3487, %rd3488;
	mad.lo.s64 	%rd3490, %rd7, %rd3481, %rd3489;
	shr.u64 	%rd3491, %rd3490, 32;
	and.b64  	%rd3492, %rd3463, 4294967295;
	add.s64 	%rd3493, %rd3491, %rd3492;
	mad.lo.s64 	%rd3494, %rd9, %rd3481, %rd3493;
	shr.u64 	%rd3495, %rd3494, 32;
	and.b64  	%rd3496, %rd3467, 4294967295;
	add.s64 	%rd3497, %rd3495, %rd3496;
	mad.lo.s64 	%rd3498, %rd11, %rd3481, %rd3497;
	shr.u64 	%rd3499, %rd3498, 32;
	and.b64  	%rd3500, %rd3471, 4294967295;
	add.s64 	%rd3501, %rd3499, %rd3500;
	mad.lo.s64 	%rd3502, %rd13, %rd3481, %rd3501;
	shr.u64 	%rd3503, %rd3502, 32;
	and.b64  	%rd3504, %rd3475, 4294967295;
	add.s64 	%rd3505, %rd3503, %rd3504;
	mad.lo.s64 	%rd3506, %rd15, %rd3481, %rd3505;
	shr.u64 	%rd3507, %rd3506, 32;
	mul.wide.u32 	%rd3508, %r13, %r1137;
	and.b64  	%rd3509, %rd3479, 4294967295;
	add.s64 	%rd3510, %rd3507, %rd3509;
	add.s64 	%rd3511, %rd3510, %rd3508;
	shr.u64 	%rd3512, %rd3511, 32;
	and.b64  	%rd3513, %rd3486, 4294967295;
	add.s64 	%rd3514, %rd3454, %rd3513;
	cvt.u32.u64 	%r1138, %rd3514;
	shr.u64 	%rd3515, %rd3514, 32;
	and.b64  	%rd3516, %rd3490, 4294967295;
	add.s64 	%rd3517, %rd3515, %rd3516;
	mad.lo.s64 	%rd3518, %rd3453, %rd3453, %rd3517;
	shr.u64 	%rd3519, %rd3518, 32;
	mul.lo.s64 	%rd3520, %rd3457, %rd3453;
	and.b64  	%rd3521, %rd3494, 4294967295;
	add.s64 	%rd3522, %rd3519, %rd3521;
	add.s64 	%rd3523, %rd3522, %rd3520;
	shr.u64 	%rd3524, %rd3523, 32;
	mul.lo.s64 	%rd3525, %rd3461, %rd3453;
	and.b64  	%rd3526, %rd3498, 4294967295;
	add.s64 	%rd3527, %rd3524, %rd3526;
	add.s64 	%rd3528, %rd3527, %rd3525;
	shr.u64 	%rd3529, %rd3528, 32;
	mul.lo.s64 	%rd3530, %rd3465, %rd3453;
	and.b64  	%rd3531, %rd3502, 4294967295;
	add.s64 	%rd3532, %rd3529, %rd3531;
	add.s64 	%rd3533, %rd3532, %rd3530;
	shr.u64 	%rd3534, %rd3533, 32;
	mul.lo.s64 	%rd3535, %rd3469, %rd3453;
	and.b64  	%rd3536, %rd3506, 4294967295;
	add.s64 	%rd3537, %rd3534, %rd3536;
	add.s64 	%rd3538, %rd3537, %rd3535;
	shr.u64 	%rd3539, %rd3538, 32;
	mul.lo.s64 	%rd3540, %rd3473, %rd3453;
	and.b64  	%rd3541, %rd3511, 4294967295;
	add.s64 	%rd3542, %rd3539, %rd3541;
	add.s64 	%rd3543, %rd3542, %rd3540;
	shr.u64 	%rd3544, %rd3543, 32;
	mul.lo.s64 	%rd3545, %rd3453, %rd3477;
	add.s64 	%rd3546, %rd3544, %rd3512;
	add.s64 	%rd3547, %rd3546, %rd3545;
	shr.u64 	%rd3548, %rd3547, 32;
	mul.lo.s32 	%r1139, %r14, %r1138;
	cvt.u64.u32 	%rd3549, %r1139;
	and.b64  	%rd3550, %rd3514, 4294967295;
	mad.lo.s64 	%rd3551, %rd3, %rd3549, %rd3550;
	shr.u64 	%rd3552, %rd3551, 32;
	and.b64  	%rd3553, %rd3518, 4294967295;
	add.s64 	%rd3554, %rd3552, %rd3553;
	mad.lo.s64 	%rd3555, %rd5, %rd3549, %rd3554;
	shr.u64 	%rd3556, %rd3555, 32;
	add.s64 	%rd3557, %rd3556, %rd3548;
	mad.lo.s64 	%rd3558, %rd7, %rd3549, %rd3557;
	shr.u64 	%rd3559, %rd3558, 32;
	and.b64  	%rd3560, %rd3528, 4294967295;
	add.s64 	%rd3561, %rd3559, %rd3560;
	mad.lo.s64 	%rd3562, %rd9, %rd3549, %rd3561;
	shr.u64 	%rd3563, %rd3562, 32;
	and.b64  	%rd3564, %rd3533, 4294967295;
	add.s64 	%rd3565, %rd3563, %rd3564;
	mad.lo.s64 	%rd3566, %rd11, %rd3549, %rd3565;
	shr.u64 	%rd3567, %rd3566, 32;
	and.b64  	%rd3568, %rd3538, 4294967295;
	add.s64 	%rd3569, %rd3567, %rd3568;
	mad.lo.s64 	%rd3570, %rd13, %rd3549, %rd3569;
	shr.u64 	%rd3571, %rd3570, 32;
	and.b64  	%rd3572, %rd3543, 4294967295;
	add.s64 	%rd3573, %rd3571, %rd3572;
	mad.lo.s64 	%rd3574, %rd15, %rd3549, %rd3573;
	shr.u64 	%rd3575, %rd3574, 32;
	mul.wide.u32 	%rd3576, %r13, %r1139;
	and.b64  	%rd3577, %rd3547, 4294967295;
	add.s64 	%rd3578, %rd3575, %rd3577;
	add.s64 	%rd3579, %rd3578, %rd3576;
	shr.u64 	%rd3580, %rd3579, 32;
	and.b64  	%rd3581, %rd3555, 4294967295;
	add.s64 	%rd3582, %rd3458, %rd3581;
	cvt.u32.u64 	%r1140, %rd3582;
	shr.u64 	%rd3583, %rd3582, 32;
	and.b64  	%rd3584, %rd3558, 4294967295;
	add.s64 	%rd3585, %rd3583, %rd3584;
	add.s64 	%rd3586, %rd3585, %rd3520;
	shr.u64 	%rd3587, %rd3586, 32;
	and.b64  	%rd3588, %rd3562, 4294967295;
	add.s64 	%rd3589, %rd3587, %rd3588;
	mad.lo.s64 	%rd3590, %rd3457, %rd3457, %rd3589;
	shr.u64 	%rd3591, %rd3590, 32;
	mul.lo.s64 	%rd3592, %rd3461, %rd3457;
	and.b64  	%rd3593, %rd3566, 4294967295;
	add.s64 	%rd3594, %rd3591, %rd3593;
	add.s64 	%rd3595, %rd3594, %rd3592;
	shr.u64 	%rd3596, %rd3595, 32;
	mul.lo.s64 	%rd3597, %rd3465, %rd3457;
	and.b64  	%rd3598, %rd3570, 4294967295;
	add.s64 	%rd3599, %rd3596, %rd3598;
	add.s64 	%rd3600, %rd3599, %rd3597;
	shr.u64 	%rd3601, %rd3600, 32;
	mul.lo.s64 	%rd3602, %rd3469, %rd3457;
	and.b64  	%rd3603, %rd3574, 4294967295;
	add.s64 	%rd3604, %rd3601, %rd3603;
	add.s64 	%rd3605, %rd3604, %rd3602;
	shr.u64 	%rd3606, %rd3605, 32;
	mul.lo.s64 	%rd3607, %rd3473, %rd3457;
	and.b64  	%rd3608, %rd3579, 4294967295;
	add.s64 	%rd3609, %rd3606, %rd3608;
	add.s64 	%rd3610, %rd3609, %rd3607;
	shr.u64 	%rd3611, %rd3610, 32;
	mul.lo.s64 	%rd3612, %rd3457, %rd3477;
	add.s64 	%rd3613, %rd3611, %rd3580;
	add.s64 	%rd3614, %rd3613, %rd3612;
	shr.u64 	%rd3615, %rd3614, 32;
	mul.lo.s32 	%r1141, %r14, %r1140;
	cvt.u64.u32 	%rd3616, %r1141;
	and.b64  	%rd3617, %rd3582, 4294967295;
	mad.lo.s64 	%rd3618, %rd3, %rd3616, %rd3617;
	shr.u64 	%rd3619, %rd3618, 32;
	and.b64  	%rd3620, %rd3586, 4294967295;
	add.s64 	%rd3621, %rd3619, %rd3620;
	mad.lo.s64 	%rd3622, %rd5, %rd3616, %rd3621;
	shr.u64 	%rd3623, %rd3622, 32;
	and.b64  	%rd3624, %rd3590, 4294967295;
	add.s64 	%rd3625, %rd3623, %rd3624;
	mad.lo.s64 	%rd3626, %rd7, %rd3616, %rd3625;
	shr.u64 	%rd3627, %rd3626, 32;
	add.s64 	%rd3628, %rd3627, %rd3615;
	mad.lo.s64 	%rd3629, %rd9, %rd3616, %rd3628;
	shr.u64 	%rd3630, %rd3629, 32;
	and.b64  	%rd3631, %rd3600, 4294967295;
	add.s64 	%rd3632, %rd3630, %rd3631;
	mad.lo.s64 	%rd3633, %rd11, %rd3616, %rd3632;
	shr.u64 	%rd3634, %rd3633, 32;
	and.b64  	%rd3635, %rd3605, 4294967295;
	add.s64 	%rd3636, %rd3634, %rd3635;
	mad.lo.s64 	%rd3637, %rd13, %rd3616, %rd3636;
	shr.u64 	%rd3638, %rd3637, 32;
	and.b64  	%rd3639, %rd3610, 4294967295;
	add.s64 	%rd3640, %rd3638, %rd3639;
	mad.lo.s64 	%rd3641, %rd15, %rd3616, %rd3640;
	shr.u64 	%rd3642, %rd3641, 32;
	mul.wide.u32 	%rd3643, %r13, %r1141;
	and.b64  	%rd3644, %rd3614, 4294967295;
	add.s64 	%rd3645, %rd3642, %rd3644;
	add.s64 	%rd3646, %rd3645, %rd3643;
	shr.u64 	%rd3647, %rd3646, 32;
	and.b64  	%rd3648, %rd3622, 4294967295;
	add.s64 	%rd3649, %rd3462, %rd3648;
	cvt.u32.u64 	%r1142, %rd3649;
	shr.u64 	%rd3650, %rd3649, 32;
	and.b64  	%rd3651, %rd3626, 4294967295;
	add.s64 	%rd3652, %rd3650, %rd3651;
	add.s64 	%rd3653, %rd3652, %rd3525;
	shr.u64 	%rd3654, %rd3653, 32;
	and.b64  	%rd3655, %rd3629, 4294967295;
	add.s64 	%rd3656, %rd3654, %rd3655;
	add.s64 	%rd3657, %rd3656, %rd3592;
	shr.u64 	%rd3658, %rd3657, 32;
	and.b64  	%rd3659, %rd3633, 4294967295;
	add.s64 	%rd3660, %rd3658, %rd3659;
	mad.lo.s64 	%rd3661, %rd3461, %rd3461, %rd3660;
	shr.u64 	%rd3662, %rd3661, 32;
	mul.lo.s64 	%rd3663, %rd3465, %rd3461;
	and.b64  	%rd3664, %rd3637, 4294967295;
	add.s64 	%rd3665, %rd3662, %rd3664;
	add.s64 	%rd3666, %rd3665, %rd3663;
	shr.u64 	%rd3667, %rd3666, 32;
	mul.lo.s64 	%rd3668, %rd3469, %rd3461;
	and.b64  	%rd3669, %rd3641, 4294967295;
	add.s64 	%rd3670, %rd3667, %rd3669;
	add.s64 	%rd3671, %rd3670, %rd3668;
	shr.u64 	%rd3672, %rd3671, 32;
	mul.lo.s64 	%rd3673, %rd3473, %rd3461;
	and.b64  	%rd3674, %rd3646, 4294967295;
	add.s64 	%rd3675, %rd3672, %rd3674;
	add.s64 	%rd3676, %rd3675, %rd3673;
	shr.u64 	%rd3677, %rd3676, 32;
	mul.lo.s64 	%rd3678, %rd3461, %rd3477;
	add.s64 	%rd3679, %rd3677, %rd3647;
	add.s64 	%rd3680, %rd3679, %rd3678;
	shr.u64 	%rd3681, %rd3680, 32;
	mul.lo.s32 	%r1143, %r14, %r1142;
	cvt.u64.u32 	%rd3682, %r1143;
	and.b64  	%rd3683, %rd3649, 4294967295;
	mad.lo.s64 	%rd3684, %rd3, %rd3682, %rd3683;
	shr.u64 	%rd3685, %rd3684, 32;
	and.b64  	%rd3686, %rd3653, 4294967295;
	add.s64 	%rd3687, %rd3685, %rd3686;
	mad.lo.s64 	%rd3688, %rd5, %rd3682, %rd3687;
	shr.u64 	%rd3689, %rd3688, 32;
	and.b64  	%rd3690, %rd3657, 4294967295;
	add.s64 	%rd3691, %rd3689, %rd3690;
	mad.lo.s64 	%rd3692, %rd7, %rd3682, %rd3691;
	shr.u64 	%rd3693, %rd3692, 32;
	and.b64  	%rd3694, %rd3661, 4294967295;
	add.s64 	%rd3695, %rd3693, %rd3694;
	mad.lo.s64 	%rd3696, %rd9, %rd3682, %rd3695;
	shr.u64 	%rd3697, %rd3696, 32;
	add.s64 	%rd3698, %rd3697, %rd3681;
	mad.lo.s64 	%rd3699, %rd11, %rd3682, %rd3698;
	shr.u64 	%rd3700, %rd3699, 32;
	and.b64  	%rd3701, %rd3671, 4294967295;
	add.s64 	%rd3702, %rd3700, %rd3701;
	mad.lo.s64 	%rd3703, %rd13, %rd3682, %rd3702;
	shr.u64 	%rd3704, %rd3703, 32;
	and.b64  	%rd3705, %rd3676, 4294967295;
	add.s64 	%rd3706, %rd3704, %rd3705;
	mad.lo.s64 	%rd3707, %rd15, %rd3682, %rd3706;
	shr.u64 	%rd3708, %rd3707, 32;
	mul.wide.u32 	%rd3709, %r13, %r1143;
	and.b64  	%rd3710, %rd3680, 4294967295;
	add.s64 	%rd3711, %rd3708, %rd3710;
	add.s64 	%rd3712, %rd3711, %rd3709;
	shr.u64 	%rd3713, %rd3712, 32;
	and.b64  	%rd3714, %rd3688, 4294967295;
	add.s64 	%rd3715, %rd3466, %rd3714;
	cvt.u32.u64 	%r1144, %rd3715;
	shr.u64 	%rd3716, %rd3715, 32;
	and.b64  	%rd3717, %rd3692, 4294967295;
	add.s64 	%rd3718, %rd3716, %rd3717;
	add.s64 	%rd3719, %rd3718, %rd3530;
	shr.u64 	%rd3720, %rd3719, 32;
	and.b64  	%rd3721, %rd3696, 4294967295;
	add.s64 	%rd3722, %rd3720, %rd3721;
	add.s64 	%rd3723, %rd3722, %rd3597;
	shr.u64 	%rd3724, %rd3723, 32;
	and.b64  	%rd3725, %rd3699, 4294967295;
	add.s64 	%rd3726, %rd3724, %rd3725;
	add.s64 	%rd3727, %rd3726, %rd3663;
	shr.u64 	%rd3728, %rd3727, 32;
	and.b64  	%rd3729, %rd3703, 4294967295;
	add.s64 	%rd3730, %rd3728, %rd3729;
	mad.lo.s64 	%rd3731, %rd3465, %rd3465, %rd3730;
	shr.u64 	%rd3732, %rd3731, 32;
	mul.lo.s64 	%rd3733, %rd3469, %rd3465;
	and.b64  	%rd3734, %rd3707, 4294967295;
	add.s64 	%rd3735, %rd3732, %rd3734;
	add.s64 	%rd3736, %rd3735, %rd3733;
	shr.u64 	%rd3737, %rd3736, 32;
	mul.lo.s64 	%rd3738, %rd3473, %rd3465;
	and.b64  	%rd3739, %rd3712, 4294967295;
	add.s64 	%rd3740, %rd3737, %rd3739;
	add.s64 	%rd3741, %rd3740, %rd3738;
	shr.u64 	%rd3742, %rd3741, 32;
	mul.lo.s64 	%rd3743, %rd3465, %rd3477;
	add.s64 	%rd3744, %rd3742, %rd3713;
	add.s64 	%rd3745, %rd3744, %rd3743;
	shr.u64 	%rd3746, %rd3745, 32;
	mul.lo.s32 	%r1145, %r14, %r1144;
	cvt.u64.u32 	%rd3747, %r1145;
	and.b64  	%rd3748, %rd3715, 4294967295;
	mad.lo.s64 	%rd3749, %rd3, %rd3747, %rd3748;
	shr.u64 	%rd3750, %rd3749, 32;
	and.b64  	%rd3751, %rd3719, 4294967295;
	add.s64 	%rd3752, %rd3750, %rd3751;
	mad.lo.s64 	%rd3753, %rd5, %rd3747, %rd3752;
	shr.u64 	%rd3754, %rd3753, 32;
	and.b64  	%rd3755, %rd3723, 4294967295;
	add.s64 	%rd3756, %rd3754, %rd3755;
	mad.lo.s64 	%rd3757, %rd7, %rd3747, %rd3756;
	shr.u64 	%rd3758, %rd3757, 32;
	and.b64  	%rd3759, %rd3727, 4294967295;
	add.s64 	%rd3760, %rd3758, %rd3759;
	mad.lo.s64 	%rd3761, %rd9, %rd3747, %rd3760;
	shr.u64 	%rd3762, %rd3761, 32;
	and.b64  	%rd3763, %rd3731, 4294967295;
	add.s64 	%rd3764, %rd3762, %rd3763;
	mad.lo.s64 	%rd3765, %rd11, %rd3747, %rd3764;
	shr.u64 	%rd3766, %rd3765, 32;
	add.s64 	%rd3767, %rd3766, %rd3746;
	mad.lo.s64 	%rd3768, %rd13, %rd3747, %rd3767;
	shr.u64 	%rd3769, %rd3768, 32;
	and.b64  	%rd3770, %rd3741, 4294967295;
	add.s64 	%rd3771, %rd3769, %rd3770;
	mad.lo.s64 	%rd3772, %rd15, %rd3747, %rd3771;
	shr.u64 	%rd3773, %rd3772, 32;
	mul.wide.u32 	%rd3774, %r13, %r1145;
	and.b64  	%rd3775, %rd3745, 4294967295;
	add.s64 	%rd3776, %rd3773, %rd3775;
	add.s64 	%rd3777, %rd3776, %rd3774;
	shr.u64 	%rd3778, %rd3777, 32;
	and.b64  	%rd3779, %rd3753, 4294967295;
	add.s64 	%rd3780, %rd3470, %rd3779;
	cvt.u32.u64 	%r1146, %rd3780;
	shr.u64 	%rd3781, %rd3780, 32;
	and.b64  	%rd3782, %rd3757, 4294967295;
	add.s64 	%rd3783, %rd3781, %rd3782;
	add.s64 	%rd3784, %rd3783, %rd3535;
	shr.u64 	%rd3785, %rd3784, 32;
	and.b64  	%rd3786, %rd3761, 4294967295;
	add.s64 	%rd3787, %rd3785, %rd3786;
	add.s64 	%rd3788, %rd3787, %rd3602;
	shr.u64 	%rd3789, %rd3788, 32;
	and.b64  	%rd3790, %rd3765, 4294967295;
	add.s64 	%rd3791, %rd3789, %rd3790;
	add.s64 	%rd3792, %rd3791, %rd3668;
	shr.u64 	%rd3793, %rd3792, 32;
	and.b64  	%rd3794, %rd3768, 4294967295;
	add.s64 	%rd3795, %rd3793, %rd3794;
	add.s64 	%rd3796, %rd3795, %rd3733;
	shr.u64 	%rd3797, %rd3796, 32;
	and.b64  	%rd3798, %rd3772, 4294967295;
	add.s64 	%rd3799, %rd3797, %rd3798;
	mad.lo.s64 	%rd3800, %rd3469, %rd3469, %rd3799;
	shr.u64 	%rd3801, %rd3800, 32;
	mul.lo.s64 	%rd3802, %rd3473, %rd3469;
	and.b64  	%rd3803, %rd3777, 4294967295;
	add.s64 	%rd3804, %rd3801, %rd3803;
	add.s64 	%rd3805, %rd3804, %rd3802;
	shr.u64 	%rd3806, %rd3805, 32;
	mul.lo.s64 	%rd3807, %rd3469, %rd3477;
	add.s64 	%rd3808, %rd3806, %rd3778;
	add.s64 	%rd3809, %rd3808, %rd3807;
	shr.u64 	%rd3810, %rd3809, 32;
	mul.lo.s32 	%r1147, %r14, %r1146;
	cvt.u64.u32 	%rd3811, %r1147;
	and.b64  	%rd3812, %rd3780, 4294967295;
	mad.lo.s64 	%rd3813, %rd3, %rd3811, %rd3812;
	shr.u64 	%rd3814, %rd3813, 32;
	and.b64  	%rd3815, %rd3784, 4294967295;
	add.s64 	%rd3816, %rd3814, %rd3815;
	mad.lo.s64 	%rd3817, %rd5, %rd3811, %rd3816;
	shr.u64 	%rd3818, %rd3817, 32;
	and.b64  	%rd3819, %rd3788, 4294967295;
	add.s64 	%rd3820, %rd3818, %rd3819;
	mad.lo.s64 	%rd3821, %rd7, %rd3811, %rd3820;
	shr.u64 	%rd3822, %rd3821, 32;
	and.b64  	%rd3823, %rd3792, 4294967295;
	add.s64 	%rd3824, %rd3822, %rd3823;
	mad.lo.s64 	%rd3825, %rd9, %rd3811, %rd3824;
	shr.u64 	%rd3826, %rd3825, 32;
	and.b64  	%rd3827, %rd3796, 4294967295;
	add.s64 	%rd3828, %rd3826, %rd3827;
	mad.lo.s64 	%rd3829, %rd11, %rd3811, %rd3828;
	shr.u64 	%rd3830, %rd3829, 32;
	and.b64  	%rd3831, %rd3800, 4294967295;
	add.s64 	%rd3832, %rd3830, %rd3831;
	mad.lo.s64 	%rd3833, %rd13, %rd3811, %rd3832;
	shr.u64 	%rd3834, %rd3833, 32;
	add.s64 	%rd3835, %rd3834, %rd3810;
	mad.lo.s64 	%rd3836, %rd15, %rd3811, %rd3835;
	shr.u64 	%rd3837, %rd3836, 32;
	mul.wide.u32 	%rd3838, %r13, %r1147;
	and.b64  	%rd3839, %rd3809, 4294967295;
	add.s64 	%rd3840, %rd3837, %rd3839;
	add.s64 	%rd3841, %rd3840, %rd3838;
	shr.u64 	%rd3842, %rd3841, 32;
	and.b64  	%rd3843, %rd3817, 4294967295;
	add.s64 	%rd3844, %rd3474, %rd3843;
	cvt.u32.u64 	%r1148, %rd3844;
	shr.u64 	%rd3845, %rd3844, 32;
	and.b64  	%rd3846, %rd3821, 4294967295;
	add.s64 	%rd3847, %rd3845, %rd3846;
	add.s64 	%rd3848, %rd3847, %rd3540;
	shr.u64 	%rd3849, %rd3848, 32;
	and.b64  	%rd3850, %rd3825, 4294967295;
	add.s64 	%rd3851, %rd3849, %rd3850;
	add.s64 	%rd3852, %rd3851, %rd3607;
	shr.u64 	%rd3853, %rd3852, 32;
	and.b64  	%rd3854, %rd3829, 4294967295;
	add.s64 	%rd3855, %rd3853, %rd3854;
	add.s64 	%rd3856, %rd3855, %rd3673;
	shr.u64 	%rd3857, %rd3856, 32;
	and.b64  	%rd3858, %rd3833, 4294967295;
	add.s64 	%rd3859, %rd3857, %rd3858;
	add.s64 	%rd3860, %rd3859, %rd3738;
	shr.u64 	%rd3861, %rd3860, 32;
	and.b64  	%rd3862, %rd3836, 4294967295;
	add.s64 	%rd3863, %rd3861, %rd3862;
	add.s64 	%rd3864, %rd3863, %rd3802;
	shr.u64 	%rd3865, %rd3864, 32;
	and.b64  	%rd3866, %rd3841, 4294967295;
	add.s64 	%rd3867, %rd3865, %rd3866;
	mad.lo.s64 	%rd3868, %rd3473, %rd3473, %rd3867;
	shr.u64 	%rd3869, %rd3868, 32;
	mul.lo.s64 	%rd3870, %rd3473, %rd3477;
	add.s64 	%rd3871, %rd3869, %rd3842;
	add.s64 	%rd3872, %rd3871, %rd3870;
	shr.u64 	%rd3873, %rd3872, 32;
	mul.lo.s32 	%r1149, %r14, %r1148;
	cvt.u64.u32 	%rd3874, %r1149;
	and.b64  	%rd3875, %rd3844, 4294967295;
	mad.lo.s64 	%rd3876, %rd3, %rd3874, %rd3875;
	shr.u64 	%rd3877, %rd3876, 32;
	and.b64  	%rd3878, %rd3848, 4294967295;
	add.s64 	%rd3879, %rd3877, %rd3878;
	mad.lo.s64 	%rd3880, %rd5, %rd3874, %rd3879;
	shr.u64 	%rd3881, %rd3880, 32;
	and.b64  	%rd3882, %rd3852, 4294967295;
	add.s64 	%rd3883, %rd3881, %rd3882;
	mad.lo.s64 	%rd3884, %rd7, %rd3874, %rd3883;
	shr.u64 	%rd3885, %rd3884, 32;
	and.b64  	%rd3886, %rd3856, 4294967295;
	add.s64 	%rd3887, %rd3885, %rd3886;
	mad.lo.s64 	%rd3888, %rd9, %rd3874, %rd3887;
	shr.u64 	%rd3889, %rd3888, 32;
	and.b64  	%rd3890, %rd3860, 4294967295;
	add.s64 	%rd3891, %rd3889, %rd3890;
	mad.lo.s64 	%rd3892, %rd11, %rd3874, %rd3891;
	shr.u64 	%rd3893, %rd3892, 32;
	and.b64  	%rd3894, %rd3864, 4294967295;
	add.s64 	%rd3895, %rd3893, %rd3894;
	mad.lo.s64 	%rd3896, %rd13, %rd3874, %rd3895;
	shr.u64 	%rd3897, %rd3896, 32;
	and.b64  	%rd3898, %rd3868, 4294967295;
	add.s64 	%rd3899, %rd3897, %rd3898;
	mad.lo.s64 	%rd3900, %rd15, %rd3874, %rd3899;
	shr.u64 	%rd3901, %rd3900, 32;
	mul.wide.u32 	%rd3902, %r13, %r1149;
	add.s64 	%rd3903, %rd3901, %rd3873;
	add.s64 	%rd3904, %rd3903, %rd3902;
	shr.u64 	%rd3905, %rd3904, 32;
	and.b64  	%rd3906, %rd3880, 4294967295;
	add.s64 	%rd3907, %rd3478, %rd3906;
	cvt.u32.u64 	%r1150, %rd3907;
	shr.u64 	%rd3908, %rd3907, 32;
	and.b64  	%rd3909, %rd3884, 4294967295;
	add.s64 	%rd3910, %rd3908, %rd3909;
	add.s64 	%rd3911, %rd3910, %rd3545;
	shr.u64 	%rd3912, %rd3911, 32;
	and.b64  	%rd3913, %rd3888, 4294967295;
	add.s64 	%rd3914, %rd3912, %rd3913;
	add.s64 	%rd3915, %rd3914, %rd3612;
	shr.u64 	%rd3916, %rd3915, 32;
	and.b64  	%rd3917, %rd3892, 4294967295;
	add.s64 	%rd3918, %rd3916, %rd3917;
	add.s64 	%rd3919, %rd3918, %rd3678;
	shr.u64 	%rd3920, %rd3919, 32;
	and.b64  	%rd3921, %rd3896, 4294967295;
	add.s64 	%rd3922, %rd3920, %rd3921;
	add.s64 	%rd3923, %rd3922, %rd3743;
	shr.u64 	%rd3924, %rd3923, 32;
	and.b64  	%rd3925, %rd3900, 4294967295;
	add.s64 	%rd3926, %rd3924, %rd3925;
	add.s64 	%rd3927, %rd3926, %rd3807;
	shr.u64 	%rd3928, %rd3927, 32;
	and.b64  	%rd3929, %rd3904, 4294967295;
	add.s64 	%rd3930, %rd3928, %rd3929;
	add.s64 	%rd3931, %rd3930, %rd3870;
	shr.u64 	%rd3932, %rd3931, 32;
	mul.wide.u32 	%rd3933, %r1999, %r1999;
	add.s64 	%rd3934, %rd3932, %rd3905;
	add.s64 	%rd3935, %rd3934, %rd3933;
	mul.lo.s32 	%r1151, %r14, %r1150;
	cvt.u64.u32 	%rd3936, %r1151;
	and.b64  	%rd3937, %rd3907, 4294967295;
	mad.lo.s64 	%rd3938, %rd3, %rd3936, %rd3937;
	shr.u64 	%rd3939, %rd3938, 32;
	and.b64  	%rd3940, %rd3911, 4294967295;
	add.s64 	%rd3941, %rd3939, %rd3940;
	mad.lo.s64 	%rd21415, %rd5, %rd3936, %rd3941;
	shr.u64 	%rd3942, %rd21415, 32;
	and.b64  	%rd3943, %rd3915, 4294967295;
	add.s64 	%rd3944, %rd3942, %rd3943;
	mad.lo.s64 	%rd21414, %rd7, %rd3936, %rd3944;
	cvt.u32.u64 	%r136, %rd21414;
	shr.u64 	%rd3945, %rd21414, 32;
	and.b64  	%rd3946, %rd3919, 4294967295;
	add.s64 	%rd3947, %rd3945, %rd3946;
	mad.lo.s64 	%rd21413, %rd9, %rd3936, %rd3947;
	cvt.u32.u64 	%r137, %rd21413;
	shr.u64 	%rd3948, %rd21413, 32;
	and.b64  	%rd3949, %rd3923, 4294967295;
	add.s64 	%rd3950, %rd3948, %rd3949;
	mad.lo.s64 	%rd21412, %rd11, %rd3936, %rd3950;
	cvt.u32.u64 	%r138, %rd21412;
	shr.u64 	%rd3951, %rd21412, 32;
	and.b64  	%rd3952, %rd3927, 4294967295;
	add.s64 	%rd3953, %rd3951, %rd3952;
	mad.lo.s64 	%rd21411, %rd13, %rd3936, %rd3953;
	cvt.u32.u64 	%r139, %rd21411;
	shr.u64 	%rd3954, %rd21411, 32;
	and.b64  	%rd3955, %rd3931, 4294967295;
	add.s64 	%rd3956, %rd3954, %rd3955;
	mad.lo.s64 	%rd21410, %rd15, %rd3936, %rd3956;
	cvt.u32.u64 	%r140, %rd21410;
	shr.u64 	%rd3957, %rd21410, 32;
	mul.wide.u32 	%rd3958, %r13, %r1151;
	and.b64  	%rd3959, %rd3935, 4294967295;
	add.s64 	%rd3960, %rd3957, %rd3959;
	add.s64 	%rd21409, %rd3960, %rd3958;
	cvt.u32.u64 	%r141, %rd21409;
	{ .reg .b32 tmp; mov.b64 {tmp, %r2000}, %rd21409; }
	setp.gt.u32 	%p100, %r13, %r2000;
	@%p100 bra 	$L__BB0_98;
	setp.lt.u32 	%p101, %r13, %r2000;
	@%p101 bra 	$L__BB0_97;
	setp.gt.u32 	%p102, %r12, %r141;
	@%p102 bra 	$L__BB0_98;
	setp.lt.u32 	%p103, %r12, %r141;
	@%p103 bra 	$L__BB0_97;
	setp.gt.u32 	%p104, %r11, %r140;
	@%p104 bra 	$L__BB0_98;
	setp.lt.u32 	%p105, %r11, %r140;
	@%p105 bra 	$L__BB0_97;
	setp.gt.u32 	%p106, %r10, %r139;
	@%p106 bra 	$L__BB0_98;
	setp.lt.u32 	%p107, %r10, %r139;
	@%p107 bra 	$L__BB0_97;
	setp.gt.u32 	%p108, %r9, %r138;
	@%p108 bra 	$L__BB0_98;
	setp.lt.u32 	%p109, %r9, %r138;
	@%p109 bra 	$L__BB0_97;
	setp.gt.u32 	%p110, %r8, %r137;
	@%p110 bra 	$L__BB0_98;
	setp.lt.u32 	%p111, %r8, %r137;
	@%p111 bra 	$L__BB0_97;
	setp.gt.u32 	%p112, %r7, %r136;
	@%p112 bra 	$L__BB0_98;
	setp.ge.u32 	%p113, %r7, %r136;
	cvt.u32.u64 	%r1152, %rd21415;
	setp.gt.u32 	%p114, %r6, %r1152;
	and.pred  	%p115, %p113, %p114;
	@%p115 bra 	$L__BB0_98;
$L__BB0_97:
	and.b64  	%rd3961, %rd21415, 4294967295;
	sub.s64 	%rd21415, %rd3961, %rd3;
	shr.u64 	%rd3962, %rd21415, 32;
	and.b64  	%rd3963, %rd3962, 1;
	and.b64  	%rd3964, %rd21414, 4294967295;
	add.s64 	%rd3965, %rd3963, %rd5;
	sub.s64 	%rd21414, %rd3964, %rd3965;
	shr.u64 	%rd3966, %rd21414, 32;
	and.b64  	%rd3967, %rd3966, 1;
	and.b64  	%rd3968, %rd21413, 4294967295;
	add.s64 	%rd3969, %rd3967, %rd7;
	sub.s64 	%rd21413, %rd3968, %rd3969;
	shr.u64 	%rd3970, %rd21413, 32;
	and.b64  	%rd3971, %rd3970, 1;
	and.b64  	%rd3972, %rd21412, 4294967295;
	add.s64 	%rd3973, %rd3971, %rd9;
	sub.s64 	%rd21412, %rd3972, %rd3973;
	shr.u64 	%rd3974, %rd21412, 32;
	and.b64  	%rd3975, %rd3974, 1;
	and.b64  	%rd3976, %rd21411, 4294967295;
	add.s64 	%rd3977, %rd3975, %rd11;
	sub.s64 	%rd21411, %rd3976, %rd3977;
	shr.u64 	%rd3978, %rd21411, 32;
	and.b64  	%rd3979, %rd3978, 1;
	and.b64  	%rd3980, %rd21410, 4294967295;
	add.s64 	%rd3981, %rd3979, %rd13;
	sub.s64 	%rd21410, %rd3980, %rd3981;
	shr.u64 	%rd3982, %rd21410, 32;
	and.b64  	%rd3983, %rd3982, 1;
	and.b64  	%rd3984, %rd21409, 4294967295;
	add.s64 	%rd3985, %rd3983, %rd15;
	sub.s64 	%rd21409, %rd3984, %rd3985;
	{ .reg .b32 tmp; mov.b64 {tmp, %r1153}, %rd21409; }
	and.b32  	%r1154, %r1153, 1;
	add.s32 	%r1155, %r1154, %r13;
	sub.s32 	%r2000, %r2000, %r1155;
$L__BB0_98:
	mul.lo.s64 	%rd3986, %rd122, 3;
	cvt.u32.u64 	%r1156, %rd3986;
	shr.u64 	%rd3987, %rd3986, 32;
	mad.lo.s64 	%rd3988, %rd124, 3, %rd3987;
	shr.u64 	%rd3989, %rd3988, 32;
	mad.lo.s64 	%rd3990, %rd126, 3, %rd3989;
	shr.u64 	%rd3991, %rd3990, 32;
	mad.lo.s64 	%rd3992, %rd128, 3, %rd3991;
	shr.u64 	%rd3993, %rd3992, 32;
	mad.lo.s64 	%rd3994, %rd130, 3, %rd3993;
	shr.u64 	%rd3995, %rd3994, 32;
	mad.lo.s64 	%rd3996, %rd132, 3, %rd3995;
	shr.u64 	%rd3997, %rd3996, 32;
	mad.lo.s64 	%rd3998, %rd134, 3, %rd3997;
	shr.u64 	%rd3999, %rd3998, 32;
	cvt.u64.u32 	%rd177, %r102;
	cvt.u32.u64 	%r1157, %rd3999;
	mov.b64 	%rd4000, 3;
	cvt.u32.u64 	%r1158, %rd4000;
	cvt.u32.u64 	%r1159, %rd177;
	mad.lo.s32 	%r1160, %r1159, %r1158, %r1157;
	add.s32 	%r1161, %r1998, %r1156;
	setp.lt.u32 	%p116, %r1161, %r1998;
	selp.u64 	%rd4001, 1, 0, %p116;
	and.b64  	%rd4002, %rd3988, 4294967295;
	add.s64 	%rd4003, %rd4002, %rd4001;
	add.s64 	%rd4004, %rd4003, %rd123;
	shr.u64 	%rd4005, %rd4004, 32;
	and.b64  	%rd4006, %rd3990, 4294967295;
	add.s64 	%rd4007, %rd4005, %rd4006;
	add.s64 	%rd4008, %rd4007, %rd125;
	shr.u64 	%rd4009, %rd4008, 32;
	and.b64  	%rd4010, %rd3992, 4294967295;
	add.s64 	%rd4011, %rd4009, %rd4010;
	add.s64 	%rd4012, %rd4011, %rd127;
	shr.u64 	%rd4013, %rd4012, 32;
	and.b64  	%rd4014, %rd3994, 4294967295;
	add.s64 	%rd4015, %rd4013, %rd4014;
	add.s64 	%rd4016, %rd4015, %rd129;
	shr.u64 	%rd4017, %rd4016, 32;
	and.b64  	%rd4018, %rd3996, 4294967295;
	add.s64 	%rd4019, %rd4017, %rd4018;
	add.s64 	%rd4020, %rd4019, %rd131;
	shr.u64 	%rd4021, %rd4020, 32;
	and.b64  	%rd4022, %rd3998, 4294967295;
	add.s64 	%rd4023, %rd4021, %rd4022;
	add.s64 	%rd4024, %rd4023, %rd133;
	{ .reg .b32 tmp; mov.b64 {tmp, %r1162}, %rd4024; }
	add.s32 	%r1163, %r1160, %r1162;
	add.s32 	%r1164, %r1163, %r1997;
	and.b64  	%rd4025, %rd21415, 4294967295;
	cvt.u64.u32 	%rd4026, %r1161;
	mul.lo.s64 	%rd4027, %rd4025, %rd4026;
	cvt.u32.u64 	%r1165, %rd4027;
	shr.u64 	%rd4028, %rd4027, 32;
	and.b64  	%rd4029, %rd4004, 4294967295;
	mad.lo.s64 	%rd4030, %rd4029, %rd4025, %rd4028;
	shr.u64 	%rd4031, %rd4030, 32;
	and.b64  	%rd4032, %rd4008, 4294967295;
	mad.lo.s64 	%rd4033, %rd4032, %rd4025, %rd4031;
	shr.u64 	%rd4034, %rd4033, 32;
	and.b64  	%rd4035, %rd4012, 4294967295;
	mad.lo.s64 	%rd4036, %rd4035, %rd4025, %rd4034;
	shr.u64 	%rd4037, %rd4036, 32;
	and.b64  	%rd4038, %rd4016, 4294967295;
	mad.lo.s64 	%rd4039, %rd4038, %rd4025, %rd4037;
	shr.u64 	%rd4040, %rd4039, 32;
	and.b64  	%rd4041, %rd4020, 4294967295;
	mad.lo.s64 	%rd4042, %rd4041, %rd4025, %rd4040;
	shr.u64 	%rd4043, %rd4042, 32;
	and.b64  	%rd4044, %rd4024, 4294967295;
	mad.lo.s64 	%rd4045, %rd4044, %rd4025, %rd4043;
	shr.u64 	%rd4046, %rd4045, 32;
	cvt.u64.u32 	%rd4047, %r1164;
	mad.lo.s64 	%rd4048, %rd4025, %rd4047, %rd4046;
	shr.u64 	%rd4049, %rd4048, 32;
	mul.lo.s32 	%r1166, %r14, %r1165;
	cvt.u64.u32 	%rd4050, %r1166;
	and.b64  	%rd4051, %rd4027, 4294967295;
	mad.lo.s64 	%rd4052, %rd3, %rd4050, %rd4051;
	shr.u64 	%rd4053, %rd4052, 32;
	add.s64 	%rd4054, %rd4053, %rd4049;
	mad.lo.s64 	%rd4055, %rd5, %rd4050, %rd4054;
	shr.u64 	%rd4056, %rd4055, 32;
	and.b64  	%rd4057, %rd4033, 4294967295;
	add.s64 	%rd4058, %rd4056, %rd4057;
	mad.lo.s64 	%rd4059, %rd7, %rd4050, %rd4058;
	shr.u64 	%rd4060, %rd4059, 32;
	and.b64  	%rd4061, %rd4036, 4294967295;
	add.s64 	%rd4062, %rd4060, %rd4061;
	mad.lo.s64 	%rd4063, %rd9, %rd4050, %rd4062;
	shr.u64 	%rd4064, %rd4063, 32;
	and.b64  	%rd4065, %rd4039, 4294967295;
	add.s64 	%rd4066, %rd4064, %rd4065;
	mad.lo.s64 	%rd4067, %rd11, %rd4050, %rd4066;
	shr.u64 	%rd4068, %rd4067, 32;
	and.b64  	%rd4069, %rd4042, 4294967295;
	add.s64 	%rd4070, %rd4068, %rd4069;
	mad.lo.s64 	%rd4071, %rd13, %rd4050, %rd4070;
	shr.u64 	%rd4072, %rd4071, 32;
	and.b64  	%rd4073, %rd4045, 4294967295;
	add.s64 	%rd4074, %rd4072, %rd4073;
	mad.lo.s64 	%rd4075, %rd15, %rd4050, %rd4074;
	shr.u64 	%rd4076, %rd4075, 32;
	mul.wide.u32 	%rd4077, %r13, %r1166;
	and.b64  	%rd4078, %rd4048, 4294967295;
	add.s64 	%rd4079, %rd4076, %rd4078;
	add.s64 	%rd4080, %rd4079, %rd4077;
	shr.u64 	%rd4081, %rd4080, 32;
	and.b64  	%rd4082, %rd21414, 4294967295;
	and.b64  	%rd4083, %rd4055, 4294967295;
	mad.lo.s64 	%rd4084, %rd4082, %rd4026, %rd4083;
	cvt.u32.u64 	%r1167, %rd4084;
	shr.u64 	%rd4085, %rd4084, 32;
	and.b64  	%rd4086, %rd4059, 4294967295;
	add.s64 	%rd4087, %rd4085, %rd4086;
	mad.lo.s64 	%rd4088, %rd4029, %rd4082, %rd4087;
	shr.u64 	%rd4089, %rd4088, 32;
	and.b64  	%rd4090, %rd4063, 4294967295;
	add.s64 	%rd4091, %rd4089, %rd4090;
	mad.lo.s64 	%rd4092, %rd4032, %rd4082, %rd4091;
	shr.u64 	%rd4093, %rd4092, 32;
	and.b64  	%rd4094, %rd4067, 4294967295;
	add.s64 	%rd4095, %rd4093, %rd4094;
	mad.lo.s64 	%rd4096, %rd4035, %rd4082, %rd4095;
	shr.u64 	%rd4097, %rd4096, 32;
	and.b64  	%rd4098, %rd4071, 4294967295;
	add.s64 	%rd4099, %rd4097, %rd4098;
	mad.lo.s64 	%rd4100, %rd4038, %rd4082, %rd4099;
	shr.u64 	%rd4101, %rd4100, 32;
	and.b64  	%rd4102, %rd4075, 4294967295;
	add.s64 	%rd4103, %rd4101, %rd4102;
	mad.lo.s64 	%rd4104, %rd4041, %rd4082, %rd4103;
	shr.u64 	%rd4105, %rd4104, 32;
	and.b64  	%rd4106, %rd4080, 4294967295;
	add.s64 	%rd4107, %rd4105, %rd4106;
	mad.lo.s64 	%rd4108, %rd4044, %rd4082, %rd4107;
	shr.u64 	%rd4109, %rd4108, 32;
	add.s64 	%rd4110, %rd4109, %rd4081;
	mad.lo.s64 	%rd4111, %rd4082, %rd4047, %rd4110;
	shr.u64 	%rd4112, %rd4111, 32;
	mul.lo.s32 	%r1168, %r14, %r1167;
	cvt.u64.u32 	%rd4113, %r1168;
	and.b64  	%rd4114, %rd4084, 4294967295;
	mad.lo.s64 	%rd4115, %rd3, %rd4113, %rd4114;
	shr.u64 	%rd4116, %rd4115, 32;
	and.b64  	%rd4117, %rd4088, 4294967295;
	add.s64 	%rd4118, %rd4116, %rd4117;
	mad.lo.s64 	%rd4119, %rd5, %rd4113, %rd4118;
	shr.u64 	%rd4120, %rd4119, 32;
	add.s64 	%rd4121, %rd4120, %rd4112;
	mad.lo.s64 	%rd4122, %rd7, %rd4113, %rd4121;
	shr.u64 	%rd4123, %rd4122, 32;
	and.b64  	%rd4124, %rd4096, 4294967295;
	add.s64 	%rd4125, %rd4123, %rd4124;
	mad.lo.s64 	%rd4126, %rd9, %rd4113, %rd4125;
	shr.u64 	%rd4127, %rd4126, 32;
	and.b64  	%rd4128, %rd4100, 4294967295;
	add.s64 	%rd4129, %rd4127, %rd4128;
	mad.lo.s64 	%rd4130, %rd11, %rd4113, %rd4129;
	shr.u64 	%rd4131, %rd4130, 32;
	and.b64  	%rd4132, %rd4104, 4294967295;
	add.s64 	%rd4133, %rd4131, %rd4132;
	mad.lo.s64 	%rd4134, %rd13, %rd4113, %rd4133;
	shr.u64 	%rd4135, %rd4134, 32;
	and.b64  	%rd4136, %rd4108, 4294967295;
	add.s64 	%rd4137, %rd4135, %rd4136;
	mad.lo.s64 	%rd4138, %rd15, %rd4113, %rd4137;
	shr.u64 	%rd4139, %rd4138, 32;
	mul.wide.u32 	%rd4140, %r13, %r1168;
	and.b64  	%rd4141, %rd4111, 4294967295;
	add.s64 	%rd4142, %rd4139, %rd4141;
	add.s64 	%rd4143, %rd4142, %rd4140;
	shr.u64 	%rd4144, %rd4143, 32;
	and.b64  	%rd4145, %rd21413, 4294967295;
	and.b64  	%rd4146, %rd4119, 4294967295;
	mad.lo.s64 	%rd4147, %rd4145, %rd4026, %rd4146;
	cvt.u32.u64 	%r1169, %rd4147;
	shr.u64 	%rd4148, %rd4147, 32;
	and.b64  	%rd4149, %rd4122, 4294967295;
	add.s64 	%rd4150, %rd4148, %rd4149;
	mad.lo.s64 	%rd4151, %rd4029, %rd4145, %rd4150;
	shr.u64 	%rd4152, %rd4151, 32;
	and.b64  	%rd4153, %rd4126, 4294967295;
	add.s64 	%rd4154, %rd4152, %rd4153;
	mad.lo.s64 	%rd4155, %rd4032, %rd4145, %rd4154;
	shr.u64 	%rd4156, %rd4155, 32;
	and.b64  	%rd4157, %rd4130, 4294967295;
	add.s64 	%rd4158, %rd4156, %rd4157;
	mad.lo.s64 	%rd4159, %rd4035, %rd4145, %rd4158;
	shr.u64 	%rd4160, %rd4159, 32;
	and.b64  	%rd4161, %rd4134, 4294967295;
	add.s64 	%rd4162, %rd4160, %rd4161;
	mad.lo.s64 	%rd4163, %rd4038, %rd4145, %rd4162;
	shr.u64 	%rd4164, %rd4163, 32;
	and.b64  	%rd4165, %rd4138, 4294967295;
	add.s64 	%rd4166, %rd4164, %rd4165;
	mad.lo.s64 	%rd4167, %rd4041, %rd4145, %rd4166;
	shr.u64 	%rd4168, %rd4167, 32;
	and.b64  	%rd4169, %rd4143, 4294967295;
	add.s64 	%rd4170, %rd4168, %rd4169;
	mad.lo.s64 	%rd4171, %rd4044, %rd4145, %rd4170;
	shr.u64 	%rd4172, %rd4171, 32;
	add.s64 	%rd4173, %rd4172, %rd4144;
	mad.lo.s64 	%rd4174, %rd4145, %rd4047, %rd4173;
	shr.u64 	%rd4175, %rd4174, 32;
	mul.lo.s32 	%r1170, %r14, %r1169;
	cvt.u64.u32 	%rd4176, %r1170;
	and.b64  	%rd4177, %rd4147, 4294967295;
	mad.lo.s64 	%rd4178, %rd3, %rd4176, %rd4177;
	shr.u64 	%rd4179, %rd4178, 32;
	and.b64  	%rd4180, %rd4151, 4294967295;
	add.s64 	%rd4181, %rd4179, %rd4180;
	mad.lo.s64 	%rd4182, %rd5, %rd4176, %rd4181;
	shr.u64 	%rd4183, %rd4182, 32;
	and.b64  	%rd4184, %rd4155, 4294967295;
	add.s64 	%rd4185, %rd4183, %rd4184;
	mad.lo.s64 	%rd4186, %rd7, %rd4176, %rd4185;
	shr.u64 	%rd4187, %rd4186, 32;
	add.s64 	%rd4188, %rd4187, %rd4175;
	mad.lo.s64 	%rd4189, %rd9, %rd4176, %rd4188;
	shr.u64 	%rd4190, %rd4189, 32;
	and.b64  	%rd4191, %rd4163, 4294967295;
	add.s64 	%rd4192, %rd4190, %rd4191;
	mad.lo.s64 	%rd4193, %rd11, %rd4176, %rd4192;
	shr.u64 	%rd4194, %rd4193, 32;
	and.b64  	%rd4195, %rd4167, 4294967295;
	add.s64 	%rd4196, %rd4194, %rd4195;
	mad.lo.s64 	%rd4197, %rd13, %rd4176, %rd4196;
	shr.u64 	%rd4198, %rd4197, 32;
	and.b64  	%rd4199, %rd4171, 4294967295;
	add.s64 	%rd4200, %rd4198, %rd4199;
	mad.lo.s64 	%rd4201, %rd15, %rd4176, %rd4200;
	shr.u64 	%rd4202, %rd4201, 32;
	mul.wide.u32 	%rd4203, %r13, %r1170;
	and.b64  	%rd4204, %rd4174, 4294967295;
	add.s64 	%rd4205, %rd4202, %rd4204;
	add.s64 	%rd4206, %rd4205, %rd4203;
	shr.u64 	%rd4207, %rd4206, 32;
	and.b64  	%rd4208, %rd21412, 4294967295;
	and.b64  	%rd4209, %rd4182, 4294967295;
	mad.lo.s64 	%rd4210, %rd4208, %rd4026, %rd4209;
	cvt.u32.u64 	%r1171, %rd4210;
	shr.u64 	%rd4211, %rd4210, 32;
	and.b64  	%rd4212, %rd4186, 4294967295;
	add.s64 	%rd4213, %rd4211, %rd4212;
	mad.lo.s64 	%rd4214, %rd4029, %rd4208, %rd4213;
	shr.u64 	%rd4215, %rd4214, 32;
	and.b64  	%rd4216, %rd4189, 4294967295;
	add.s64 	%rd4217, %rd4215, %rd4216;
	mad.lo.s64 	%rd4218, %rd4032, %rd4208, %rd4217;
	shr.u64 	%rd4219, %rd4218, 32;
	and.b64  	%rd4220, %rd4193, 4294967295;
	add.s64 	%rd4221, %rd4219, %rd4220;
	mad.lo.s64 	%rd4222, %rd4035, %rd4208, %rd4221;
	shr.u64 	%rd4223, %rd4222, 32;
	and.b64  	%rd4224, %rd4197, 4294967295;
	add.s64 	%rd4225, %rd4223, %rd4224;
	mad.lo.s64 	%rd4226, %rd4038, %rd4208, %rd4225;
	shr.u64 	%rd4227, %rd4226, 32;
	and.b64  	%rd4228, %rd4201, 4294967295;
	add.s64 	%rd4229, %rd4227, %rd4228;
	mad.lo.s64 	%rd4230, %rd4041, %rd4208, %rd4229;
	shr.u64 	%rd4231, %rd4230, 32;
	and.b64  	%rd4232, %rd4206, 4294967295;
	add.s64 	%rd4233, %rd4231, %rd4232;
	mad.lo.s64 	%rd4234, %rd4044, %rd4208, %rd4233;
	shr.u64 	%rd4235, %rd4234, 32;
	add.s64 	%rd4236, %rd4235, %rd4207;
	mad.lo.s64 	%rd4237, %rd4208, %rd4047, %rd4236;
	shr.u64 	%rd4238, %rd4237, 32;
	mul.lo.s32 	%r1172, %r14, %r1171;
	cvt.u64.u32 	%rd4239, %r1172;
	and.b64  	%rd4240, %rd4210, 4294967295;
	mad.lo.s64 	%rd4241, %rd3, %rd4239, %rd4240;
	shr.u64 	%rd4242, %rd4241, 32;
	and.b64  	%rd4243, %rd4214, 4294967295;
	add.s64 	%rd4244, %rd4242, %rd4243;
	mad.lo.s64 	%rd4245, %rd5, %rd4239, %rd4244;
	shr.u64 	%rd4246, %rd4245, 32;
	and.b64  	%rd4247, %rd4218, 4294967295;
	add.s64 	%rd4248, %rd4246, %rd4247;
	mad.lo.s64 	%rd4249, %rd7, %rd4239, %rd4248;
	shr.u64 	%rd4250, %rd4249, 32;
	and.b64  	%rd4251, %rd4222, 4294967295;
	add.s64 	%rd4252, %rd4250, %rd4251;
	mad.lo.s64 	%rd4253, %rd9, %rd4239, %rd4252;
	shr.u64 	%rd4254, %rd4253, 32;
	add.s64 	%rd4255, %rd4254, %rd4238;
	mad.lo.s64 	%rd4256, %rd11, %rd4239, %rd4255;
	shr.u64 	%rd4257, %rd4256, 32;
	and.b64  	%rd4258, %rd4230, 4294967295;
	add.s64 	%rd4259, %rd4257, %rd4258;
	mad.lo.s64 	%rd4260, %rd13, %rd4239, %rd4259;
	shr.u64 	%rd4261, %rd4260, 32;
	and.b64  	%rd4262, %rd4234, 4294967295;
	add.s64 	%rd4263, %rd4261, %rd4262;
	mad.lo.s64 	%rd4264, %rd15, %rd4239, %rd4263;
	shr.u64 	%rd4265, %rd4264, 32;
	mul.wide.u32 	%rd4266, %r13, %r1172;
	and.b64  	%rd4267, %rd4237, 4294967295;
	add.s64 	%rd4268, %rd4265, %rd4267;
	add.s64 	%rd4269, %rd4268, %rd4266;
	shr.u64 	%rd4270, %rd4269, 32;
	and.b64  	%rd4271, %rd21411, 4294967295;
	and.b64  	%rd4272, %rd4245, 4294967295;
	mad.lo.s64 	%rd4273, %rd4271, %rd4026, %rd4272;
	cvt.u32.u64 	%r1173, %rd4273;
	shr.u64 	%rd4274, %rd4273, 32;
	and.b64  	%rd4275, %rd4249, 4294967295;
	add.s64 	%rd4276, %rd4274, %rd4275;
	mad.lo.s64 	%rd4277, %rd4029, %rd4271, %rd4276;
	shr.u64 	%rd4278, %rd4277, 32;
	and.b64  	%rd4279, %rd4253, 4294967295;
	add.s64 	%rd4280, %rd4278, %rd4279;
	mad.lo.s64 	%rd4281, %rd4032, %rd4271, %rd4280;
	shr.u64 	%rd4282, %rd4281, 32;
	and.b64  	%rd4283, %rd4256, 4294967295;
	add.s64 	%rd4284, %rd4282, %rd4283;
	mad.lo.s64 	%rd4285, %rd4035, %rd4271, %rd4284;
	shr.u64 	%rd4286, %rd4285, 32;
	and.b64  	%rd4287, %rd4260, 4294967295;
	add.s64 	%rd4288, %rd4286, %rd4287;
	mad.lo.s64 	%rd4289, %rd4038, %rd4271, %rd4288;
	shr.u64 	%rd4290, %rd4289, 32;
	and.b64  	%rd4291, %rd4264, 4294967295;
	add.s64 	%rd4292, %rd4290, %rd4291;
	mad.lo.s64 	%rd4293, %rd4041, %rd4271, %rd4292;
	shr.u64 	%rd4294, %rd4293, 32;
	and.b64  	%rd4295, %rd4269, 4294967295;
	add.s64 	%rd4296, %rd4294, %rd4295;
	mad.lo.s64 	%rd4297, %rd4044, %rd4271, %rd4296;
	shr.u64 	%rd4298, %rd4297, 32;
	add.s64 	%rd4299, %rd4298, %rd4270;
	mad.lo.s64 	%rd4300, %rd4271, %rd4047, %rd4299;
	shr.u64 	%rd4301, %rd4300, 32;
	mul.lo.s32 	%r1174, %r14, %r1173;
	cvt.u64.u32 	%rd4302, %r1174;
	and.b64  	%rd4303, %rd4273, 4294967295;
	mad.lo.s64 	%rd4304, %rd3, %rd4302, %rd4303;
	shr.u64 	%rd4305, %rd4304, 32;
	and.b64  	%rd4306, %rd4277, 4294967295;
	add.s64 	%rd4307, %rd4305, %rd4306;
	mad.lo.s64 	%rd4308, %rd5, %rd4302, %rd4307;
	shr.u64 	%rd4309, %rd4308, 32;
	and.b64  	%rd4310, %rd4281, 4294967295;
	add.s64 	%rd4311, %rd4309, %rd4310;
	mad.lo.s64 	%rd4312, %rd7, %rd4302, %rd4311;
	shr.u64 	%rd4313, %rd4312, 32;
	and.b64  	%rd4314, %rd4285, 4294967295;
	add.s64 	%rd4315, %rd4313, %rd4314;
	mad.lo.s64 	%rd4316, %rd9, %rd4302, %rd4315;
	shr.u64 	%rd4317, %rd4316, 32;
	and.b64  	%rd4318, %rd4289, 4294967295;
	add.s64 	%rd4319, %rd4317, %rd4318;
	mad.lo.s64 	%rd4320, %rd11, %rd4302, %rd4319;
	shr.u64 	%rd4321, %rd4320, 32;
	add.s64 	%rd4322, %rd4321, %rd4301;
	mad.lo.s64 	%rd4323, %rd13, %rd4302, %rd4322;
	shr.u64 	%rd4324, %rd4323, 32;
	and.b64  	%rd4325, %rd4297, 4294967295;
	add.s64 	%rd4326, %rd4324, %rd4325;
	mad.lo.s64 	%rd4327, %rd15, %rd4302, %rd4326;
	shr.u64 	%rd4328, %rd4327, 32;
	mul.wide.u32 	%rd4329, %r13, %r1174;
	and.b64  	%rd4330, %rd4300, 4294967295;
	add.s64 	%rd4331, %rd4328, %rd4330;
	add.s64 	%rd4332, %rd4331, %rd4329;
	shr.u64 	%rd4333, %rd4332, 32;
	and.b64  	%rd4334, %rd21410, 4294967295;
	and.b64  	%rd4335, %rd4308, 4294967295;
	mad.lo.s64 	%rd4336, %rd4334, %rd4026, %rd4335;
	cvt.u32.u64 	%r1175, %rd4336;
	shr.u64 	%rd4337, %rd4336, 32;
	and.b64  	%rd4338, %rd4312, 4294967295;
	add.s64 	%rd4339, %rd4337, %rd4338;
	mad.lo.s64 	%rd4340, %rd4029, %rd4334, %rd4339;
	shr.u64 	%rd4341, %rd4340, 32;
	and.b64  	%rd4342, %rd4316, 4294967295;
	add.s64 	%rd4343, %rd4341, %rd4342;
	mad.lo.s64 	%rd4344, %rd4032, %rd4334, %rd4343;
	shr.u64 	%rd4345, %rd4344, 32;
	and.b64  	%rd4346, %rd4320, 4294967295;
	add.s64 	%rd4347, %rd4345, %rd4346;
	mad.lo.s64 	%rd4348, %rd4035, %rd4334, %rd4347;
	shr.u64 	%rd4349, %rd4348, 32;
	and.b64  	%rd4350, %rd4323, 4294967295;
	add.s64 	%rd4351, %rd4349, %rd4350;
	mad.lo.s64 	%rd4352, %rd4038, %rd4334, %rd4351;
	shr.u64 	%rd4353, %rd4352, 32;
	and.b64  	%rd4354, %rd4327, 4294967295;
	add.s64 	%rd4355, %rd4353, %rd4354;
	mad.lo.s64 	%rd4356, %rd4041, %rd4334, %rd4355;
	shr.u64 	%rd4357, %rd4356, 32;
	and.b64  	%rd4358, %rd4332, 4294967295;
	add.s64 	%rd4359, %rd4357, %rd4358;
	mad.lo.s64 	%rd4360, %rd4044, %rd4334, %rd4359;
	shr.u64 	%rd4361, %rd4360, 32;
	add.s64 	%rd4362, %rd4361, %rd4333;
	mad.lo.s64 	%rd4363, %rd4334, %rd4047, %rd4362;
	shr.u64 	%rd4364, %rd4363, 32;
	mul.lo.s32 	%r1176, %r14, %r1175;
	cvt.u64.u32 	%rd4365, %r1176;
	and.b64  	%rd4366, %rd4336, 4294967295;
	mad.lo.s64 	%rd4367, %rd3, %rd4365, %rd4366;
	shr.u64 	%rd4368, %rd4367, 32;
	and.b64  	%rd4369, %rd4340, 4294967295;
	add.s64 	%rd4370, %rd4368, %rd4369;
	mad.lo.s64 	%rd4371, %rd5, %rd4365, %rd4370;
	shr.u64 	%rd4372, %rd4371, 32;
	and.b64  	%rd4373, %rd4344, 4294967295;
	add.s64 	%rd4374, %rd4372, %rd4373;
	mad.lo.s64 	%rd4375, %rd7, %rd4365, %rd4374;
	shr.u64 	%rd4376, %rd4375, 32;
	and.b64  	%rd4377, %rd4348, 4294967295;
	add.s64 	%rd4378, %rd4376, %rd4377;
	mad.lo.s64 	%rd4379, %rd9, %rd4365, %rd4378;
	shr.u64 	%rd4380, %rd4379, 32;
	and.b64  	%rd4381, %rd4352, 4294967295;
	add.s64 	%rd4382, %rd4380, %rd4381;
	mad.lo.s64 	%rd4383, %rd11, %rd4365, %rd4382;
	shr.u64 	%rd4384, %rd4383, 32;
	and.b64  	%rd4385, %rd4356, 4294967295;
	add.s64 	%rd4386, %rd4384, %rd4385;
	mad.lo.s64 	%rd4387, %rd13, %rd4365, %rd4386;
	shr.u64 	%rd4388, %rd4387, 32;
	add.s64 	%rd4389, %rd4388, %rd4364;
	mad.lo.s64 	%rd4390, %rd15, %rd4365, %rd4389;
	shr.u64 	%rd4391, %rd4390, 32;
	mul.wide.u32 	%rd4392, %r13, %r1176;
	and.b64  	%rd4393, %rd4363, 4294967295;
	add.s64 	%rd4394, %rd4391, %rd4393;
	add.s64 	%rd4395, %rd4394, %rd4392;
	shr.u64 	%rd4396, %rd4395, 32;
	and.b64  	%rd4397, %rd21409, 4294967295;
	and.b64  	%rd4398, %rd4371, 4294967295;
	mad.lo.s64 	%rd4399, %rd4397, %rd4026, %rd4398;
	cvt.u32.u64 	%r1177, %rd4399;
	shr.u64 	%rd4400, %rd4399, 32;
	and.b64  	%rd4401, %rd4375, 4294967295;
	add.s64 	%rd4402, %rd4400, %rd4401;
	mad.lo.s64 	%rd4403, %rd4029, %rd4397, %rd4402;
	shr.u64 	%rd4404, %rd4403, 32;
	and.b64  	%rd4405, %rd4379, 4294967295;
	add.s64 	%rd4406, %rd4404, %rd4405;
	mad.lo.s64 	%rd4407, %rd4032, %rd4397, %rd4406;
	shr.u64 	%rd4408, %rd4407, 32;
	and.b64  	%rd4409, %rd4383, 4294967295;
	add.s64 	%rd4410, %rd4408, %rd4409;
	mad.lo.s64 	%rd4411, %rd4035, %rd4397, %rd4410;
	shr.u64 	%rd4412, %rd4411, 32;
	and.b64  	%rd4413, %rd4387, 4294967295;
	add.s64 	%rd4414, %rd4412, %rd4413;
	mad.lo.s64 	%rd4415, %rd4038, %rd4397, %rd4414;
	shr.u64 	%rd4416, %rd4415, 32;
	and.b64  	%rd4417, %rd4390, 4294967295;
	add.s64 	%rd4418, %rd4416, %rd4417;
	mad.lo.s64 	%rd4419, %rd4041, %rd4397, %rd4418;
	shr.u64 	%rd4420, %rd4419, 32;
	and.b64  	%rd4421, %rd4395, 4294967295;
	add.s64 	%rd4422, %rd4420, %rd4421;
	mad.lo.s64 	%rd4423, %rd4044, %rd4397, %rd4422;
	shr.u64 	%rd4424, %rd4423, 32;
	add.s64 	%rd4425, %rd4424, %rd4396;
	mad.lo.s64 	%rd4426, %rd4397, %rd4047, %rd4425;
	shr.u64 	%rd4427, %rd4426, 32;
	mul.lo.s32 	%r1178, %r14, %r1177;
	cvt.u64.u32 	%rd4428, %r1178;
	and.b64  	%rd4429, %rd4399, 4294967295;
	mad.lo.s64 	%rd4430, %rd3, %rd4428, %rd4429;
	shr.u64 	%rd4431, %rd4430, 32;
	and.b64  	%rd4432, %rd4403, 4294967295;
	add.s64 	%rd4433, %rd4431, %rd4432;
	mad.lo.s64 	%rd4434, %rd5, %rd4428, %rd4433;
	shr.u64 	%rd4435, %rd4434, 32;
	and.b64  	%rd4436, %rd4407, 4294967295;
	add.s64 	%rd4437, %rd4435, %rd4436;
	mad.lo.s64 	%rd4438, %rd7, %rd4428, %rd4437;
	shr.u64 	%rd4439, %rd4438, 32;
	and.b64  	%rd4440, %rd4411, 4294967295;
	add.s64 	%rd4441, %rd4439, %rd4440;
	mad.lo.s64 	%rd4442, %rd9, %rd4428, %rd4441;
	shr.u64 	%rd4443, %rd4442, 32;
	and.b64  	%rd4444, %rd4415, 4294967295;
	add.s64 	%rd4445, %rd4443, %rd4444;
	mad.lo.s64 	%rd4446, %rd11, %rd4428, %rd4445;
	shr.u64 	%rd4447, %rd4446, 32;
	and.b64  	%rd4448, %rd4419, 4294967295;
	add.s64 	%rd4449, %rd4447, %rd4448;
	mad.lo.s64 	%rd4450, %rd13, %rd4428, %rd4449;
	shr.u64 	%rd4451, %rd4450, 32;
	and.b64  	%rd4452, %rd4423, 4294967295;
	add.s64 	%rd4453, %rd4451, %rd4452;
	mad.lo.s64 	%rd4454, %rd15, %rd4428, %rd4453;
	shr.u64 	%rd4455, %rd4454, 32;
	mul.wide.u32 	%rd4456, %r13, %r1178;
	add.s64 	%rd4457, %rd4455, %rd4427;
	add.s64 	%rd4458, %rd4457, %rd4456;
	shr.u64 	%rd4459, %rd4458, 32;
	cvt.u64.u32 	%rd4460, %r2000;
	mul.wide.u32 	%rd4461, %r1161, %r2000;
	and.b64  	%rd4462, %rd4434, 4294967295;
	add.s64 	%rd4463, %rd4461, %rd4462;
	cvt.u32.u64 	%r1179, %rd4463;
	shr.u64 	%rd4464, %rd4463, 32;
	and.b64  	%rd4465, %rd4438, 4294967295;
	add.s64 	%rd4466, %rd4464, %rd4465;
	mad.lo.s64 	%rd4467, %rd4029, %rd4460, %rd4466;
	shr.u64 	%rd4468, %rd4467, 32;
	and.b64  	%rd4469, %rd4442, 4294967295;
	add.s64 	%rd4470, %rd4468, %rd4469;
	mad.lo.s64 	%rd4471, %rd4032, %rd4460, %rd4470;
	shr.u64 	%rd4472, %rd4471, 32;
	and.b64  	%rd4473, %rd4446, 4294967295;
	add.s64 	%rd4474, %rd4472, %rd4473;
	mad.lo.s64 	%rd4475, %rd4035, %rd4460, %rd4474;
	shr.u64 	%rd4476, %rd4475, 32;
	and.b64  	%rd4477, %rd4450, 4294967295;
	add.s64 	%rd4478, %rd4476, %rd4477;
	mad.lo.s64 	%rd4479, %rd4038, %rd4460, %rd4478;
	shr.u64 	%rd4480, %rd4479, 32;
	and.b64  	%rd4481, %rd4454, 4294967295;
	add.s64 	%rd4482, %rd4480, %rd4481;
	mad.lo.s64 	%rd4483, %rd4041, %rd4460, %rd4482;
	shr.u64 	%rd4484, %rd4483, 32;
	and.b64  	%rd4485, %rd4458, 4294967295;
	add.s64 	%rd4486, %rd4484, %rd4485;
	mad.lo.s64 	%rd4487, %rd4044, %rd4460, %rd4486;
	shr.u64 	%rd4488, %rd4487, 32;
	mul.wide.u32 	%rd4489, %r1164, %r2000;
	add.s64 	%rd4490, %rd4488, %rd4459;
	add.s64 	%rd4491, %rd4490, %rd4489;
	mul.lo.s32 	%r1180, %r14, %r1179;
	cvt.u64.u32 	%rd4492, %r1180;
	and.b64  	%rd4493, %rd4463, 4294967295;
	mad.lo.s64 	%rd4494, %rd3, %rd4492, %rd4493;
	shr.u64 	%rd4495, %rd4494, 32;
	and.b64  	%rd4496, %rd4467, 4294967295;
	add.s64 	%rd4497, %rd4495, %rd4496;
	mad.lo.s64 	%rd178, %rd5, %rd4492, %rd4497;
	cvt.u32.u64 	%r2002, %rd178;
	shr.u64 	%rd4498, %rd178, 32;
	and.b64  	%rd4499, %rd4471, 4294967295;
	add.s64 	%rd4500, %rd4498, %rd4499;
	mad.lo.s64 	%rd21421, %rd7, %rd4492, %rd4500;
	cvt.u32.u64 	%r146, %rd21421;
	shr.u64 	%rd4501, %rd21421, 32;
	and.b64  	%rd4502, %rd4475, 4294967295;
	add.s64 	%rd4503, %rd4501, %rd4502;
	mad.lo.s64 	%rd21420, %rd9, %rd4492, %rd4503;
	cvt.u32.u64 	%r147, %rd21420;
	shr.u64 	%rd4504, %rd21420, 32;
	and.b64  	%rd4505, %rd4479, 4294967295;
	add.s64 	%rd4506, %rd4504, %rd4505;
	mad.lo.s64 	%rd21419, %rd11, %rd4492, %rd4506;
	cvt.u32.u64 	%r148, %rd21419;
	shr.u64 	%rd4507, %rd21419, 32;
	and.b64  	%rd4508, %rd4483, 4294967295;
	add.s64 	%rd4509, %rd4507, %rd4508;
	mad.lo.s64 	%rd21418, %rd13, %rd4492, %rd4509;
	cvt.u32.u64 	%r149, %rd21418;
	shr.u64 	%rd4510, %rd21418, 32;
	and.b64  	%rd4511, %rd4487, 4294967295;
	add.s64 	%rd4512, %rd4510, %rd4511;
	mad.lo.s64 	%rd21417, %rd15, %rd4492, %rd4512;
	cvt.u32.u64 	%r150, %rd21417;
	shr.u64 	%rd4513, %rd21417, 32;
	mul.wide.u32 	%rd4514, %r13, %r1180;
	and.b64  	%rd4515, %rd4491, 4294967295;
	add.s64 	%rd4516, %rd4513, %rd4515;
	add.s64 	%rd21416, %rd4516, %rd4514;
	cvt.u32.u64 	%r151, %rd21416;
	{ .reg .b32 tmp; mov.b64 {tmp, %r2001}, %rd21416; }
	setp.gt.u32 	%p117, %r13, %r2001;
	@%p117 bra 	$L__BB0_113;
	setp.lt.u32 	%p118, %r13, %r2001;
	@%p118 bra 	$L__BB0_112;
	setp.gt.u32 	%p119, %r12, %r151;
	@%p119 bra 	$L__BB0_113;
	setp.lt.u32 	%p120, %r12, %r151;
	@%p120 bra 	$L__BB0_112;
	setp.gt.u32 	%p121, %r11, %r150;
	@%p121 bra 	$L__BB0_113;
	setp.lt.u32 	%p122, %r11, %r150;
	@%p122 bra 	$L__BB0_112;
	setp.gt.u32 	%p123, %r10, %r149;
	@%p123 bra 	$L__BB0_113;
	setp.lt.u32 	%p124, %r10, %r149;
	@%p124 bra 	$L__BB0_112;
	setp.gt.u32 	%p125, %r9, %r148;
	@%p125 bra 	$L__BB0_113;
	setp.lt.u32 	%p126, %r9, %r148;
	@%p126 bra 	$L__BB0_112;
	setp.gt.u32 	%p127, %r8, %r147;
	@%p127 bra 	$L__BB0_113;
	setp.lt.u32 	%p128, %r8, %r147;
	@%p128 bra 	$L__BB0_112;
	setp.gt.u32 	%p129, %r7, %r146;
	@%p129 bra 	$L__BB0_113;
	setp.ge.u32 	%p130, %r7, %r146;
	setp.gt.u32 	%p131, %r6, %r2002;
	and.pred  	%p132, %p130, %p131;
	@%p132 bra 	$L__BB0_113;
$L__BB0_112:
	and.b64  	%rd4517, %rd178, 4294967295;
	sub.s64 	%rd4518, %rd4517, %rd3;
	cvt.u32.u64 	%r2002, %rd4518;
	shr.u64 	%rd4519, %rd4518, 32;
	and.b64  	%rd4520, %rd4519, 1;
	and.b64  	%rd4521, %rd21421, 4294967295;
	add.s64 	%rd4522, %rd4520, %rd5;
	sub.s64 	%rd21421, %rd4521, %rd4522;
	shr.u64 	%rd4523, %rd21421, 32;
	and.b64  	%rd4524, %rd4523, 1;
	and.b64  	%rd4525, %rd21420, 4294967295;
	add.s64 	%rd4526, %rd4524, %rd7;
	sub.s64 	%rd21420, %rd4525, %rd4526;
	shr.u64 	%rd4527, %rd21420, 32;
	and.b64  	%rd4528, %rd4527, 1;
	and.b64  	%rd4529, %rd21419, 4294967295;
	add.s64 	%rd4530, %rd4528, %rd9;
	sub.s64 	%rd21419, %rd4529, %rd4530;
	shr.u64 	%rd4531, %rd21419, 32;
	and.b64  	%rd4532, %rd4531, 1;
	and.b64  	%rd4533, %rd21418, 4294967295;
	add.s64 	%rd4534, %rd4532, %rd11;
	sub.s64 	%rd21418, %rd4533, %rd4534;
	shr.u64 	%rd4535, %rd21418, 32;
	and.b64  	%rd4536, %rd4535, 1;
	and.b64  	%rd4537, %rd21417, 4294967295;
	add.s64 	%rd4538, %rd4536, %rd13;
	sub.s64 	%rd21417, %rd4537, %rd4538;
	shr.u64 	%rd4539, %rd21417, 32;
	and.b64  	%rd4540, %rd4539, 1;
	and.b64  	%rd4541, %rd21416, 4294967295;
	add.s64 	%rd4542, %rd4540, %rd15;
	sub.s64 	%rd21416, %rd4541, %rd4542;
	{ .reg .b32 tmp; mov.b64 {tmp, %r1181}, %rd21416; }
	and.b32  	%r1182, %r1181, 1;
	add.s32 	%r1183, %r1182, %r13;
	sub.s32 	%r2001, %r2001, %r1183;
$L__BB0_113:
	setp.gt.u32 	%p133, %r13, %r37;
	@%p133 bra 	$L__BB0_125;
	setp.lt.u32 	%p134, %r13, %r37;
	mov.u32 	%r2003, %r39;
	mov.u64 	%rd21422, %rd41;
	mov.u64 	%rd21423, %rd40;
	mov.u64 	%rd21424, %rd39;
	mov.u64 	%rd21425, %rd38;
	mov.u64 	%rd21426, %rd37;
	mov.u64 	%rd21427, %rd36;
	mov.u32 	%r2004, %r38;
	@%p134 bra 	$L__BB0_126;
	cvt.u32.u64 	%r157, %rd35;
	setp.gt.u32 	%p135, %r12, %r157;
	@%p135 bra 	$L__BB0_125;
	setp.lt.u32 	%p136, %r12, %r157;
	mov.u32 	%r2003, %r39;
	mov.u64 	%rd21422, %rd41;
	mov.u64 	%rd21423, %rd40;
	mov.u64 	%rd21424, %rd39;
	mov.u64 	%rd21425, %rd38;
	mov.u64 	%rd21426, %rd37;
	mov.u64 	%rd21427, %rd36;
	mov.u32 	%r2004, %r38;
	@%p136 bra 	$L__BB0_126;
	cvt.u32.u64 	%r158, %rd34;
	setp.gt.u32 	%p137, %r11, %r158;
	@%p137 bra 	$L__BB0_125;
	setp.lt.u32 	%p138, %r11, %r158;
	mov.u32 	%r2003, %r39;
	mov.u64 	%rd21422, %rd41;
	mov.u64 	%rd21423, %rd40;
	mov.u64 	%rd21424, %rd39;
	mov.u64 	%rd21425, %rd38;
	mov.u64 	%rd21426, %rd37;
	mov.u64 	%rd21427, %rd36;
	mov.u32 	%r2004, %r38;
	@%p138 bra 	$L__BB0_126;
	cvt.u32.u64 	%r159, %rd33;
	setp.gt.u32 	%p139, %r10, %r159;
	@%p139 bra 	$L__BB0_125;
	setp.lt.u32 	%p140, %r10, %r159;
	mov.u32 	%r2003, %r39;
	mov.u64 	%rd21422, %rd41;
	mov.u64 	%rd21423, %rd40;
	mov.u64 	%rd21424, %rd39;
	mov.u64 	%rd21425, %rd38;
	mov.u64 	%rd21426, %rd37;
	mov.u64 	%rd21427, %rd36;
	mov.u32 	%r2004, %r38;
	@%p140 bra 	$L__BB0_126;
	cvt.u32.u64 	%r160, %rd32;
	setp.gt.u32 	%p141, %r9, %r160;
	@%p141 bra 	$L__BB0_125;
	setp.lt.u32 	%p142, %r9, %r160;
	mov.u32 	%r2003, %r39;
	mov.u64 	%rd21422, %rd41;
	mov.u64 	%rd21423, %rd40;
	mov.u64 	%rd21424, %rd39;
	mov.u64 	%rd21425, %rd38;
	mov.u64 	%rd21426, %rd37;
	mov.u64 	%rd21427, %rd36;
	mov.u32 	%r2004, %r38;
	@%p142 bra 	$L__BB0_126;
	cvt.u32.u64 	%r161, %rd31;
	setp.gt.u32 	%p143, %r8, %r161;
	@%p143 bra 	$L__BB0_125;
	setp.le.u32 	%p144, %r6, %r36;
	cvt.u32.u64 	%r1184, %rd30;
	setp.lt.u32 	%p145, %r7, %r1184;
	setp.le.u32 	%p146, %r7, %r1184;
	setp.lt.u32 	%p147, %r8, %r161;
	or.pred  	%p148, %p145, %p144;
	and.pred  	%p149, %p146, %p148;
	or.pred  	%p150, %p147, %p149;
	mov.u32 	%r2003, %r39;
	mov.u64 	%rd21422, %rd41;
	mov.u64 	%rd21423, %rd40;
	mov.u64 	%rd21424, %rd39;
	mov.u64 	%rd21425, %rd38;
	mov.u64 	%rd21426, %rd37;
	mov.u64 	%rd21427, %rd36;
	mov.u32 	%r2004, %r38;
	@%p150 bra 	$L__BB0_126;
$L__BB0_125:
	mov.u32 	%r2003, %r37;
	mov.u64 	%rd21422, %rd35;
	mov.u64 	%rd21423, %rd34;
	mov.u64 	%rd21424, %rd33;
	mov.u64 	%rd21425, %rd32;
	mov.u64 	%rd21426, %rd31;
	mov.u64 	%rd21427, %rd30;
	mov.u32 	%r2004, %r36;
$L__BB0_126:
	setp.gt.u32 	%p151, %r13, %r47;
	add.s32 	%r164, %r2002, %r2004;
	setp.lt.u32 	%p152, %r164, %r2002;
	selp.u64 	%rd4543, 1, 0, %p152;
	and.b64  	%rd4544, %rd21421, 4294967295;
	and.b64  	%rd4545, %rd21427, 4294967295;
	add.s64 	%rd4546, %rd4544, %rd4543;
	add.s64 	%rd203, %rd4546, %rd4545;
	shr.u64 	%rd4547, %rd203, 32;
	and.b64  	%rd4548, %rd21420, 4294967295;
	and.b64  	%rd4549, %rd21426, 4294967295;
	add.s64 	%rd4550, %rd4547, %rd4548;
	add.s64 	%rd204, %rd4550, %rd4549;
	shr.u64 	%rd4551, %rd204, 32;
	and.b64  	%rd4552, %rd21419, 4294967295;
	and.b64  	%rd4553, %rd21425, 4294967295;
	add.s64 	%rd4554, %rd4551, %rd4552;
	add.s64 	%rd205, %rd4554, %rd4553;
	shr.u64 	%rd4555, %rd205, 32;
	and.b64  	%rd4556, %rd21418, 4294967295;
	and.b64  	%rd4557, %rd21424, 4294967295;
	add.s64 	%rd4558, %rd4555, %rd4556;
	add.s64 	%rd206, %rd4558, %rd4557;
	shr.u64 	%rd4559, %rd206, 32;
	and.b64  	%rd4560, %rd21417, 4294967295;
	and.b64  	%rd4561, %rd21423, 4294967295;
	add.s64 	%rd4562, %rd4559, %rd4560;
	add.s64 	%rd207, %rd4562, %rd4561;
	shr.u64 	%rd4563, %rd207, 32;
	and.b64  	%rd4564, %rd21416, 4294967295;
	and.b64  	%rd4565, %rd21422, 4294967295;
	add.s64 	%rd4566, %rd4563, %rd4564;
	add.s64 	%rd208, %rd4566, %rd4565;
	{ .reg .b32 tmp; mov.b64 {tmp, %r1185}, %rd208; }
	add.s32 	%r1186, %r2001, %r1185;
	add.s32 	%r165, %r1186, %r2003;
	@%p151 bra 	$L__BB0_138;
	setp.lt.u32 	%p153, %r13, %r47;
	mov.u32 	%r2005, %r55;
	mov.u32 	%r2006, %r54;
	mov.u32 	%r2007, %r53;
	mov.u32 	%r2008, %r52;
	mov.u32 	%r2009, %r51;
	mov.u32 	%r2010, %r50;
	mov.u32 	%r2011, %r49;
	mov.u32 	%r2012, %r48;
	@%p153 bra 	$L__BB0_139;
	setp.gt.u32 	%p154, %r12, %r46;
	@%p154 bra 	$L__BB0_138;
	setp.lt.u32 	%p155, %r12, %r46;
	mov.u32 	%r2005, %r55;
	mov.u32 	%r2006, %r54;
	mov.u32 	%r2007, %r53;
	mov.u32 	%r2008, %r52;
	mov.u32 	%r2009, %r51;
	mov.u32 	%r2010, %r50;
	mov.u32 	%r2011, %r49;
	mov.u32 	%r2012, %r48;
	@%p155 bra 	$L__BB0_139;
	setp.gt.u32 	%p156, %r11, %r45;
	@%p156 bra 	$L__BB0_138;
	setp.lt.u32 	%p157, %r11, %r45;
	mov.u32 	%r2005, %r55;
	mov.u32 	%r2006, %r54;
	mov.u32 	%r2007, %r53;
	mov.u32 	%r2008, %r52;
	mov.u32 	%r2009, %r51;
	mov.u32 	%r2010, %r50;
	mov.u32 	%r2011, %r49;
	mov.u32 	%r2012, %r48;
	@%p157 bra 	$L__BB0_139;
	setp.gt.u32 	%p158, %r10, %r44;
	@%p158 bra 	$L__BB0_138;
	setp.lt.u32 	%p159, %r10, %r44;
	mov.u32 	%r2005, %r55;
	mov.u32 	%r2006, %r54;
	mov.u32 	%r2007, %r53;
	mov.u32 	%r2008, %r52;
	mov.u32 	%r2009, %r51;
	mov.u32 	%r2010, %r50;
	mov.u32 	%r2011, %r49;
	mov.u32 	%r2012, %r48;
	@%p159 bra 	$L__BB0_139;
	setp.gt.u32 	%p160, %r9, %r43;
	@%p160 bra 	$L__BB0_138;
	setp.lt.u32 	%p161, %r9, %r43;
	mov.u32 	%r2005, %r55;
	mov.u32 	%r2006, %r54;
	mov.u32 	%r2007, %r53;
	mov.u32 	%r2008, %r52;
	mov.u32 	%r2009, %r51;
	mov.u32 	%r2010, %r50;
	mov.u32 	%r2011, %r49;
	mov.u32 	%r2012, %r48;
	@%p161 bra 	$L__BB0_139;
	setp.gt.u32 	%p162, %r8, %r42;
	@%p162 bra 	$L__BB0_138;
	setp.le.u32 	%p163, %r6, %r40;
	setp.lt.u32 	%p164, %r7, %r41;
	setp.le.u32 	%p165, %r7, %r41;
	setp.lt.u32 	%p166, %r8, %r42;
	or.pred  	%p167, %p164, %p163;
	and.pred  	%p168, %p165, %p167;
	or.pred  	%p169, %p166, %p168;
	mov.u32 	%r2005, %r55;
	mov.u32 	%r2006, %r54;
	mov.u32 	%r2007, %r53;
	mov.u32 	%r2008, %r52;
	mov.u32 	%r2009, %r51;
	mov.u32 	%r2010, %r50;
	mov.u32 	%r2011, %r49;
	mov.u32 	%r2012, %r48;
	@%p169 bra 	$L__BB0_139;
$L__BB0_138:
	mov.u32 	%r2005, %r47;
	mov.u32 	%r2006, %r46;
	mov.u32 	%r2007, %r45;
	mov.u32 	%r2008, %r44;
	mov.u32 	%r2009, %r43;
	mov.u32 	%r2010, %r42;
	mov.u32 	%r2011, %r41;
	mov.u32 	%r2012, %r40;
$L__BB0_139:
	or.b32  	%r1188, %r2012, %r2011;
	or.b32  	%r1189, %r1188, %r2010;
	or.b32  	%r1190, %r1189, %r2009;
	or.b32  	%r1191, %r1190, %r2008;
	or.b32  	%r1192, %r1191, %r2007;
	or.b32  	%r1193, %r1192, %r2006;
	or.b32  	%r1194, %r1193, %r2005;
	setp.eq.s32 	%p171, %r1194, 0;
	mov.b64 	%rd21428, 0;
	mov.b32 	%r2054, 0;
	mov.pred 	%p170, 0;
	mov.pred 	%p718, %p170;
	mov.u32 	%r2053, %r2054;
	mov.u32 	%r2055, %r2054;
	mov.u64 	%rd21429, %rd21428;
	mov.u64 	%rd21430, %rd21428;
	mov.u64 	%rd21431, %rd21428;
	mov.u64 	%rd21432, %rd21428;
	@%p171 bra 	$L__BB0_147;
	setp.ne.s32 	%p172, %r2012, 1;
	@%p172 bra 	$L__BB0_142;
	or.b32  	%r1197, %r2011, %r2010;
	or.b32  	%r1198, %r1197, %r2009;
	or.b32  	%r1199, %r1198, %r2008;
	or.b32  	%r1200, %r1199, %r2007;
	or.b32  	%r1201, %r1200, %r2006;
	or.b32  	%r1202, %r1201, %r2005;
	setp.eq.s32 	%p174, %r1202, 0;
	mov.b32 	%r2053, 1;
	mov.pred 	%p718, %p170;
	mov.u32 	%r2055, %r2054;
	mov.u64 	%rd21429, %rd21428;
	mov.u64 	%rd21430, %rd21428;
	mov.u64 	%rd21431, %rd21428;
	mov.u64 	%rd21432, %rd21428;
	@%p174 bra 	$L__BB0_147;
$L__BB0_142:
	mov.b32 	%r2036, 1;
	mov.b32 	%r2029, 0;
	mov.u32 	%r2021, %r13;
	mov.u32 	%r2022, %r12;
	mov.u32 	%r2023, %r11;
	mov.u32 	%r2024, %r10;
	mov.u32 	%r2025, %r9;
	mov.u32 	%r2026, %r8;
	mov.u32 	%r2027, %r7;
	mov.u32 	%r2028, %r6;
	mov.u32 	%r2030, %r2029;
	mov.u32 	%r2031, %r2029;
	mov.u32 	%r2032, %r2029;
	mov.u32 	%r2033, %r2029;
	mov.u32 	%r2034, %r2029;
	mov.u32 	%r2035, %r2029;
	mov.u32 	%r2037, %r2029;
	mov.u32 	%r2038, %r2029;
	mov.u32 	%r2039, %r2029;
	mov.u32 	%r2040, %r2029;
	mov.u32 	%r2041, %r2029;
	mov.u32 	%r2042, %r2029;
	mov.u32 	%r2043, %r2029;
	mov.u32 	%r2044, %r2029;
$L__BB0_143:
	or.b32  	%r1205, %r2028, %r2027;
	or.b32  	%r1206, %r1205, %r2026;
	or.b32  	%r1207, %r1206, %r2025;
	or.b32  	%r1208, %r1207, %r2024;
	or.b32  	%r1209, %r1208, %r2023;
	or.b32  	%r1210, %r1209, %r2022;
	or.b32  	%r1211, %r1210, %r2021;
	setp.ne.s32 	%p175, %r1211, 0;
	@%p175 bra 	$L__BB0_196;
	setp.eq.s32 	%p198, %r2012, 1;
	mov.b32 	%r2053, 0;
	mov.pred 	%p718, -1;
	mov.u32 	%r2054, %r2053;
	mov.u32 	%r2055, %r2053;
	mov.u64 	%rd21429, %rd21428;
	mov.u64 	%rd21430, %rd21428;
	mov.u64 	%rd21431, %rd21428;
	mov.u64 	%rd21432, %rd21428;
	@%p198 bra 	$L__BB0_145;
	bra.uni 	$L__BB0_147;
$L__BB0_145:
	or.b32  	%r1230, %r2011, %r2010;
	or.b32  	%r1231, %r1230, %r2009;
	or.b32  	%r1232, %r1231, %r2008;
	or.b32  	%r1233, %r1232, %r2007;
	or.b32  	%r1234, %r1233, %r2006;
	or.b32  	%r1235, %r1234, %r2005;
	setp.eq.s32 	%p200, %r1235, 0;
	mov.u32 	%r2054, %r2053;
	mov.u32 	%r2055, %r2053;
	mov.u64 	%rd21429, %rd21428;
	mov.u64 	%rd21430, %rd21428;
	mov.u64 	%rd21431, %rd21428;
	mov.u64 	%rd21432, %rd21428;
	@%p200 bra 	$L__BB0_146;
	bra.uni 	$L__BB0_147;
$L__BB0_146:
	cvt.u64.u32 	%rd21428, %r2033;
	cvt.u64.u32 	%rd21429, %r2032;
	cvt.u64.u32 	%rd21430, %r2031;
	cvt.u64.u32 	%rd21431, %r2030;
	cvt.u64.u32 	%rd21432, %r2029;
	mov.pred 	%p718, %p170;
	mov.u32 	%r2053, %r2036;
	mov.u32 	%r2054, %r2035;
	mov.u32 	%r2055, %r2034;
$L__BB0_147:
	@%p718 bra 	$L__BB0_193;
	cvt.u64.u32 	%rd4751, %r164;
	cvt.u64.u32 	%rd4752, %r2053;
	mul.wide.u32 	%rd4753, %r2053, %r164;
	cvt.u32.u64 	%r1236, %rd4753;
	shr.u64 	%rd4754, %rd4753, 32;
	cvt.u64.u32 	%rd4755, %r2054;
	mul.wide.u32 	%rd4756, %r2054, %r164;
	add.s64 	%rd4757, %rd4754, %rd4756;
	shr.u64 	%rd4758, %rd4757, 32;
	cvt.u64.u32 	%rd4759, %r2055;
	mul.wide.u32 	%rd4760, %r2055, %r164;
	add.s64 	%rd4761, %rd4758, %rd4760;
	shr.u64 	%rd4762, %rd4761, 32;
	mad.lo.s64 	%rd4763, %rd21428, %rd4751, %rd4762;
	shr.u64 	%rd4764, %rd4763, 32;
	mad.lo.s64 	%rd4765, %rd21429, %rd4751, %rd4764;
	shr.u64 	%rd4766, %rd4765, 32;
	mad.lo.s64 	%rd4767, %rd21430, %rd4751, %rd4766;
	shr.u64 	%rd4768, %rd4767, 32;
	mad.lo.s64 	%rd4769, %rd21431, %rd4751, %rd4768;
	shr.u64 	%rd4770, %rd4769, 32;
	mad.lo.s64 	%rd4771, %rd21432, %rd4751, %rd4770;
	shr.u64 	%rd4772, %rd4771, 32;
	mul.lo.s32 	%r1237, %r14, %r1236;
	cvt.u64.u32 	%rd4773, %r1237;
	and.b64  	%rd4774, %rd4753, 4294967295;
	mad.lo.s64 	%rd4775, %rd3, %rd4773, %rd4774;
	shr.u64 	%rd4776, %rd4775, 32;
	add.s64 	%rd4777, %rd4776, %rd4772;
	mad.lo.s64 	%rd4778, %rd5, %rd4773, %rd4777;
	shr.u64 	%rd4779, %rd4778, 32;
	and.b64  	%rd4780, %rd4761, 4294967295;
	add.s64 	%rd4781, %rd4779, %rd4780;
	mad.lo.s64 	%rd4782, %rd7, %rd4773, %rd4781;
	shr.u64 	%rd4783, %rd4782, 32;
	and.b64  	%rd4784, %rd4763, 4294967295;
	add.s64 	%rd4785, %rd4783, %rd4784;
	mad.lo.s64 	%rd4786, %rd9, %rd4773, %rd4785;
	shr.u64 	%rd4787, %rd4786, 32;
	and.b64  	%rd4788, %rd4765, 4294967295;
	add.s64 	%rd4789, %rd4787, %rd4788;
	mad.lo.s64 	%rd4790, %rd11, %rd4773, %rd4789;
	shr.u64 	%rd4791, %rd4790, 32;
	and.b64  	%rd4792, %rd4767, 4294967295;
	add.s64 	%rd4793, %rd4791, %rd4792;
	mad.lo.s64 	%rd4794, %rd13, %rd4773, %rd4793;
	shr.u64 	%rd4795, %rd4794, 32;
	and.b64  	%rd4796, %rd4769, 4294967295;
	add.s64 	%rd4797, %rd4795, %rd4796;
	mad.lo.s64 	%rd4798, %rd15, %rd4773, %rd4797;
	shr.u64 	%rd4799, %rd4798, 32;
	mul.wide.u32 	%rd4800, %r13, %r1237;
	and.b64  	%rd4801, %rd4771, 4294967295;
	add.s64 	%rd4802, %rd4799, %rd4801;
	add.s64 	%rd4803, %rd4802, %rd4800;
	shr.u64 	%rd4804, %rd4803, 32;
	and.b64  	%rd4805, %rd203, 4294967295;
	and.b64  	%rd4806, %rd4778, 4294967295;
	mad.lo.s64 	%rd4807, %rd4805, %rd4752, %rd4806;
	cvt.u32.u64 	%r1238, %rd4807;
	shr.u64 	%rd4808, %rd4807, 32;
	and.b64  	%rd4809, %rd4782, 4294967295;
	add.s64 	%rd4810, %rd4808, %rd4809;
	mad.lo.s64 	%rd4811, %rd4805, %rd4755, %rd4810;
	shr.u64 	%rd4812, %rd4811, 32;
	and.b64  	%rd4813, %rd4786, 4294967295;
	add.s64 	%rd4814, %rd4812, %rd4813;
	mad.lo.s64 	%rd4815, %rd4805, %rd4759, %rd4814;
	shr.u64 	%rd4816, %rd4815, 32;
	and.b64  	%rd4817, %rd4790, 4294967295;
	add.s64 	%rd4818, %rd4816, %rd4817;
	mad.lo.s64 	%rd4819, %rd4805, %rd21428, %rd4818;
	shr.u64 	%rd4820, %rd4819, 32;
	and.b64  	%rd4821, %rd4794, 4294967295;
	add.s64 	%rd4822, %rd4820, %rd4821;
	mad.lo.s64 	%rd4823, %rd4805, %rd21429, %rd4822;
	shr.u64 	%rd4824, %rd4823, 32;
	and.b64  	%rd4825, %rd4798, 4294967295;
	add.s64 	%rd4826, %rd4824, %rd4825;
	mad.lo.s64 	%rd4827, %rd4805, %rd21430, %rd4826;
	shr.u64 	%rd4828, %rd4827, 32;
	and.b64  	%rd4829, %rd4803, 4294967295;
	add.s64 	%rd4830, %rd4828, %rd4829;
	mad.lo.s64 	%rd4831, %rd4805, %rd21431, %rd4830;
	shr.u64 	%rd4832, %rd4831, 32;
	add.s64 	%rd4833, %rd4832, %rd4804;
	mad.lo.s64 	%rd4834, %rd4805, %rd21432, %rd4833;
	shr.u64 	%rd4835, %rd4834, 32;
	mul.lo.s32 	%r1239, %r14, %r1238;
	cvt.u64.u32 	%rd4836, %r1239;
	and.b64  	%rd4837, %rd4807, 4294967295;
	mad.lo.s64 	%rd4838, %rd3, %rd4836, %rd4837;
	shr.u64 	%rd4839, %rd4838, 32;
	and.b64  	%rd4840, %rd4811, 4294967295;
	add.s64 	%rd4841, %rd4839, %rd4840;
	mad.lo.s64 	%rd4842, %rd5, %rd4836, %rd4841;
	shr.u64 	%rd4843, %rd4842, 32;
	add.s64 	%rd4844, %rd4843, %rd4835;
	mad.lo.s64 	%rd4845, %rd7, %rd4836, %rd4844;
	shr.u64 	%rd4846, %rd4845, 32;
	and.b64  	%rd4847, %rd4819, 4294967295;
	add.s64 	%rd4848, %rd4846, %rd4847;
	mad.lo.s64 	%rd4849, %rd9, %rd4836, %rd4848;
	shr.u64 	%rd4850, %rd4849, 32;
	and.b64  	%rd4851, %rd4823, 4294967295;
	add.s64 	%rd4852, %rd4850, %rd4851;
	mad.lo.s64 	%rd4853, %rd11, %rd4836, %rd4852;
	shr.u64 	%rd4854, %rd4853, 32;
	and.b64  	%rd4855, %rd4827, 4294967295;
	add.s64 	%rd4856, %rd4854, %rd4855;
	mad.lo.s64 	%rd4857, %rd13, %rd4836, %rd4856;
	shr.u64 	%rd4858, %rd4857, 32;
	and.b64  	%rd4859, %rd4831, 4294967295;
	add.s64 	%rd4860, %rd4858, %rd4859;
	mad.lo.s64 	%rd4861, %rd15, %rd4836, %rd4860;
	shr.u64 	%rd4862, %rd4861, 32;
	mul.wide.u32 	%rd4863, %r13, %r1239;
	and.b64  	%rd4864, %rd4834, 4294967295;
	add.s64 	%rd4865, %rd4862, %rd4864;
	add.s64 	%rd4866, %rd4865, %rd4863;
	shr.u64 	%rd4867, %rd4866, 32;
	and.b64  	%rd4868, %rd204, 4294967295;
	and.b64  	%rd4869, %rd4842, 4294967295;
	mad.lo.s64 	%rd4870, %rd4868, %rd4752, %rd4869;
	cvt.u32.u64 	%r1240, %rd4870;
	shr.u64 	%rd4871, %rd4870, 32;
	and.b64  	%rd4872, %rd4845, 4294967295;
	add.s64 	%rd4873, %rd4871, %rd4872;
	mad.lo.s64 	%rd4874, %rd4868, %rd4755, %rd4873;
	shr.u64 	%rd4875, %rd4874, 32;
	and.b64  	%rd4876, %rd4849, 4294967295;
	add.s64 	%rd4877, %rd4875, %rd4876;
	mad.lo.s64 	%rd4878, %rd4868, %rd4759, %rd4877;
	shr.u64 	%rd4879, %rd4878, 32;
	and.b64  	%rd4880, %rd4853, 4294967295;
	add.s64 	%rd4881, %rd4879, %rd4880;
	mad.lo.s64 	%rd4882, %rd4868, %rd21428, %rd4881;
	shr.u64 	%rd4883, %rd4882, 32;
	and.b64  	%rd4884, %rd4857, 4294967295;
	add.s64 	%rd4885, %rd4883, %rd4884;
	mad.lo.s64 	%rd4886, %rd4868, %rd21429, %rd4885;
	shr.u64 	%rd4887, %rd4886, 32;
	and.b64  	%rd4888, %rd4861, 4294967295;
	add.s64 	%rd4889, %rd4887, %rd4888;
	mad.lo.s64 	%rd4890, %rd4868, %rd21430, %rd4889;
	shr.u64 	%rd4891, %rd4890, 32;
	and.b64  	%rd4892, %rd4866, 4294967295;
	add.s64 	%rd4893, %rd4891, %rd4892;
	mad.lo.s64 	%rd4894, %rd4868, %rd21431, %rd4893;
	shr.u64 	%rd4895, %rd4894, 32;
	add.s64 	%rd4896, %rd4895, %rd4867;
	mad.lo.s64 	%rd4897, %rd4868, %rd21432, %rd4896;
	shr.u64 	%rd4898, %rd4897, 32;
	mul.lo.s32 	%r1241, %r14, %r1240;
	cvt.u64.u32 	%rd4899, %r1241;
	and.b64  	%rd4900, %rd4870, 4294967295;
	mad.lo.s64 	%rd4901, %rd3, %rd4899, %rd4900;
	shr.u64 	%rd4902, %rd4901, 32;
	and.b64  	%rd4903, %rd4874, 4294967295;
	add.s64 	%rd4904, %rd4902, %rd4903;
	mad.lo.s64 	%rd4905, %rd5, %rd4899, %rd4904;
	shr.u64 	%rd4906, %rd4905, 32;
	and.b64  	%rd4907, %rd4878, 4294967295;
	add.s64 	%rd4908, %rd4906, %rd4907;
	mad.lo.s64 	%rd4909, %rd7, %rd4899, %rd4908;
	shr.u64 	%rd4910, %rd4909, 32;
	add.s64 	%rd4911, %rd4910, %rd4898;
	mad.lo.s64 	%rd4912, %rd9, %rd4899, %rd4911;
	shr.u64 	%rd4913, %rd4912, 32;
	and.b64  	%rd4914, %rd4886, 4294967295;
	add.s64 	%rd4915, %rd4913, %rd4914;
	mad.lo.s64 	%rd4916, %rd11, %rd4899, %rd4915;
	shr.u64 	%rd4917, %rd4916, 32;
	and.b64  	%rd4918, %rd4890, 4294967295;
	add.s64 	%rd4919, %rd4917, %rd4918;
	mad.lo.s64 	%rd4920, %rd13, %rd4899, %rd4919;
	shr.u64 	%rd4921, %rd4920, 32;
	and.b64  	%rd4922, %rd4894, 4294967295;
	add.s64 	%rd4923, %rd4921, %rd4922;
	mad.lo.s64 	%rd4924, %rd15, %rd4899, %rd4923;
	shr.u64 	%rd4925, %rd4924, 32;
	mul.wide.u32 	%rd4926, %r13, %r1241;
	and.b64  	%rd4927, %rd4897, 4294967295;
	add.s64 	%rd4928, %rd4925, %rd4927;
	add.s64 	%rd4929, %rd4928, %rd4926;
	shr.u64 	%rd4930, %rd4929, 32;
	and.b64  	%rd4931, %rd205, 4294967295;
	and.b64  	%rd4932, %rd4905, 4294967295;
	mad.lo.s64 	%rd4933, %rd4931, %rd4752, %rd4932;
	cvt.u32.u64 	%r1242, %rd4933;
	shr.u64 	%rd4934, %rd4933, 32;
	and.b64  	%rd4935, %rd4909, 4294967295;
	add.s64 	%rd4936, %rd4934, %rd4935;
	mad.lo.s64 	%rd4937, %rd4931, %rd4755, %rd4936;
	shr.u64 	%rd4938, %rd4937, 32;
	and.b64  	%rd4939, %rd4912, 4294967295;
	add.s64 	%rd4940, %rd4938, %rd4939;
	mad.lo.s64 	%rd4941, %rd4931, %rd4759, %rd4940;
	shr.u64 	%rd4942, %rd4941, 32;
	and.b64  	%rd4943, %rd4916, 4294967295;
	add.s64 	%rd4944, %rd4942, %rd4943;
	mad.lo.s64 	%rd4945, %rd4931, %rd21428, %rd4944;
	shr.u64 	%rd4946, %rd4945, 32;
	and.b64  	%rd4947, %rd4920, 4294967295;
	add.s64 	%rd4948, %rd4946, %rd4947;
	mad.lo.s64 	%rd4949, %rd4931, %rd21429, %rd4948;
	shr.u64 	%rd4950, %rd4949, 32;
	and.b64  	%rd4951, %rd4924, 4294967295;
	add.s64 	%rd4952, %rd4950, %rd4951;
	mad.lo.s64 	%rd4953, %rd4931, %rd21430, %rd4952;
	shr.u64 	%rd4954, %rd4953, 32;
	and.b64  	%rd4955, %rd4929, 4294967295;
	add.s64 	%rd4956, %rd4954, %rd4955;
	mad.lo.s64 	%rd4957, %rd4931, %rd21431, %rd4956;
	shr.u64 	%rd4958, %rd4957, 32;
	add.s64 	%rd4959, %rd4958, %rd4930;
	mad.lo.s64 	%rd4960, %rd4931, %rd21432, %rd4959;
	shr.u64 	%rd4961, %rd4960, 32;
	mul.lo.s32 	%r1243, %r14, %r1242;
	cvt.u64.u32 	%rd4962, %r1243;
	and.b64  	%rd4963, %rd4933, 4294967295;
	mad.lo.s64 	%rd4964, %rd3, %rd4962, %rd4963;
	shr.u64 	%rd4965, %rd4964, 32;
	and.b64  	%rd4966, %rd4937, 4294967295;
	add.s64 	%rd4967, %rd4965, %rd4966;
	mad.lo.s64 	%rd4968, %rd5, %rd4962, %rd4967;
	shr.u64 	%rd4969, %rd4968, 32;
	and.b64  	%rd4970, %rd4941, 4294967295;
	add.s64 	%rd4971, %rd4969, %rd4970;
	mad.lo.s64 	%rd4972, %rd7, %rd4962, %rd4971;
	shr.u64 	%rd4973, %rd4972, 32;
	and.b64  	%rd4974, %rd4945, 4294967295;
	add.s64 	%rd4975, %rd4973, %rd4974;
	mad.lo.s64 	%rd4976, %rd9, %rd4962, %rd4975;
	shr.u64 	%rd4977, %rd4976, 32;
	add.s64 	%rd4978, %rd4977, %rd4961;
	mad.lo.s64 	%rd4979, %rd11, %rd4962, %rd4978;
	shr.u64 	%rd4980, %rd4979, 32;
	and.b64  	%rd4981, %rd4953, 4294967295;
	add.s64 	%rd4982, %rd4980, %rd4981;
	mad.lo.s64 	%rd4983, %rd13, %rd4962, %rd4982;
	shr.u64 	%rd4984, %rd4983, 32;
	and.b64  	%rd4985, %rd4957, 4294967295;
	add.s64 	%rd4986, %rd4984, %rd4985;
	mad.lo.s64 	%rd4987, %rd15, %rd4962, %rd4986;
	shr.u64 	%rd4988, %rd4987, 32;
	mul.wide.u32 	%rd4989, %r13, %r1243;
	and.b64  	%rd4990, %rd4960, 4294967295;
	add.s64 	%rd4991, %rd4988, %rd4990;
	add.s64 	%rd4992, %rd4991, %rd4989;
	shr.u64 	%rd4993, %rd4992, 32;
	and.b64  	%rd4994, %rd206, 4294967295;
	and.b64  	%rd4995, %rd4968, 4294967295;
	mad.lo.s64 	%rd4996, %rd4994, %rd4752, %rd4995;
	cvt.u32.u64 	%r1244, %rd4996;
	shr.u64 	%rd4997, %rd4996, 32;
	and.b64  	%rd4998, %rd4972, 4294967295;
	add.s64 	%rd4999, %rd4997, %rd4998;
	mad.lo.s64 	%rd5000, %rd4994, %rd4755, %rd4999;
	shr.u64 	%rd5001, %rd5000, 32;
	and.b64  	%rd5002, %rd4976, 4294967295;
	add.s64 	%rd5003, %rd5001, %rd5002;
	mad.lo.s64 	%rd5004, %rd4994, %rd4759, %rd5003;
	shr.u64 	%rd5005, %rd5004, 32;
	and.b64  	%rd5006, %rd4979, 4294967295;
	add.s64 	%rd5007, %rd5005, %rd5006;
	mad.lo.s64 	%rd5008, %rd4994, %rd21428, %rd5007;
	shr.u64 	%rd5009, %rd5008, 32;
	and.b64  	%rd5010, %rd4983, 4294967295;
	add.s64 	%rd5011, %rd5009, %rd5010;
	mad.lo.s64 	%rd5012, %rd4994, %rd21429, %rd5011;
	shr.u64 	%rd5013, %rd5012, 32;
	and.b64  	%rd5014, %rd4987, 4294967295;
	add.s64 	%rd5015, %rd5013, %rd5014;
	mad.lo.s64 	%rd5016, %rd4994, %rd21430, %rd5015;
	shr.u64 	%rd5017, %rd5016, 32;
	and.b64  	%rd5018, %rd4992, 4294967295;
	add.s64 	%rd5019, %rd5017, %rd5018;
	mad.lo.s64 	%rd5020, %rd4994, %rd21431, %rd5019;
	shr.u64 	%rd5021, %rd5020, 32;
	add.s64 	%rd5022, %rd5021, %rd4993;
	mad.lo.s64 	%rd5023, %rd4994, %rd21432, %rd5022;
	shr.u64 	%rd5024, %rd5023, 32;
	mul.lo.s32 	%r1245, %r14, %r1244;
	cvt.u64.u32 	%rd5025, %r1245;
	and.b64  	%rd5026, %rd4996, 4294967295;
	mad.lo.s64 	%rd5027, %rd3, %rd5025, %rd5026;
	shr.u64 	%rd5028, %rd5027, 32;
	and.b64  	%rd5029, %rd5000, 4294967295;
	add.s64 	%rd5030, %rd5028, %rd5029;
	mad.lo.s64 	%rd5031, %rd5, %rd5025, %rd5030;
	shr.u64 	%rd5032, %rd5031, 32;
	and.b64  	%rd5033, %rd5004, 4294967295;
	add.s64 	%rd5034, %rd5032, %rd5033;
	mad.lo.s64 	%rd5035, %rd7, %rd5025, %rd5034;
	shr.u64 	%rd5036, %rd5035, 32;
	and.b64  	%rd5037, %rd5008, 4294967295;
	add.s64 	%rd5038, %rd5036, %rd5037;
	mad.lo.s64 	%rd5039, %rd9, %rd5025, %rd5038;
	shr.u64 	%rd5040, %rd5039, 32;
	and.b64  	%rd5041, %rd5012, 4294967295;
	add.s64 	%rd5042, %rd5040, %rd5041;
	mad.lo.s64 	%rd5043, %rd11, %rd5025, %rd5042;
	shr.u64 	%rd5044, %rd5043, 32;
	add.s64 	%rd5045, %rd5044, %rd5024;
	mad.lo.s64 	%rd5046, %rd13, %rd5025, %rd5045;
	shr.u64 	%rd5047, %rd5046, 32;
	and.b64  	%rd5048, %rd5020, 4294967295;
	add.s64 	%rd5049, %rd5047, %rd5048;
	mad.lo.s64 	%rd5050, %rd15, %rd5025, %rd5049;
	shr.u64 	%rd5051, %rd5050, 32;
	mul.wide.u32 	%rd5052, %r13, %r1245;
	and.b64  	%rd5053, %rd5023, 4294967295;
	add.s64 	%rd5054, %rd5051, %rd5053;
	add.s64 	%rd5055, %rd5054, %rd5052;
	shr.u64 	%rd5056, %rd5055, 32;
	and.b64  	%rd5057, %rd207, 4294967295;
	and.b64  	%rd5058, %rd5031, 4294967295;
	mad.lo.s64 	%rd5059, %rd5057, %rd4752, %rd5058;
	cvt.u32.u64 	%r1246, %rd5059;
	shr.u64 	%rd5060, %rd5059, 32;
	and.b64  	%rd5061, %rd5035, 4294967295;
	add.s64 	%rd5062, %rd5060, %rd5061;
	mad.lo.s64 	%rd5063, %rd5057, %rd4755, %rd5062;
	shr.u64 	%rd5064, %rd5063, 32;
	and.b64  	%rd5065, %rd5039, 4294967295;
	add.s64 	%rd5066, %rd5064, %rd5065;
	mad.lo.s64 	%rd5067, %rd5057, %rd4759, %rd5066;
	shr.u64 	%rd5068, %rd5067, 32;
	and.b64  	%rd5069, %rd5043, 4294967295;
	add.s64 	%rd5070, %rd5068, %rd5069;
	mad.lo.s64 	%rd5071, %rd5057, %rd21428, %rd5070;
	shr.u64 	%rd5072, %rd5071, 32;
	and.b64  	%rd5073, %rd5046, 4294967295;
	add.s64 	%rd5074, %rd5072, %rd5073;
	mad.lo.s64 	%rd5075, %rd5057, %rd21429, %rd5074;
	shr.u64 	%rd5076, %rd5075, 32;
	and.b64  	%rd5077, %rd5050, 4294967295;
	add.s64 	%rd5078, %rd5076, %rd5077;
	mad.lo.s64 	%rd5079, %rd5057, %rd21430, %rd5078;
	shr.u64 	%rd5080, %rd5079, 32;
	and.b64  	%rd5081, %rd5055, 4294967295;
	add.s64 	%rd5082, %rd5080, %rd5081;
	mad.lo.s64 	%rd5083, %rd5057, %rd21431, %rd5082;
	shr.u64 	%rd5084, %rd5083, 32;
	add.s64 	%rd5085, %rd5084, %rd5056;
	mad.lo.s64 	%rd5086, %rd5057, %rd21432, %rd5085;
	shr.u64 	%rd5087, %rd5086, 32;
	mul.lo.s32 	%r1247, %r14, %r1246;
	cvt.u64.u32 	%rd5088, %r1247;
	and.b64  	%rd5089, %rd5059, 4294967295;
	mad.lo.s64 	%rd5090, %rd3, %rd5088, %rd5089;
	shr.u64 	%rd5091, %rd5090, 32;
	and.b64  	%rd5092, %rd5063, 4294967295;
	add.s64 	%rd5093, %rd5091, %rd5092;
	mad.lo.s64 	%rd5094, %rd5, %rd5088, %rd5093;
	shr.u64 	%rd5095, %rd5094, 32;
	and.b64  	%rd5096, %rd5067, 4294967295;
	add.s64 	%rd5097, %rd5095, %rd5096;
	mad.lo.s64 	%rd5098, %rd7, %rd5088, %rd5097;
	shr.u64 	%rd5099, %rd5098, 32;
	and.b64  	%rd5100, %rd5071, 4294967295;
	add.s64 	%rd5101, %rd5099, %rd5100;
	mad.lo.s64 	%rd5102, %rd9, %rd5088, %rd5101;
	shr.u64 	%rd5103, %rd5102, 32;
	and.b64  	%rd5104, %rd5075, 4294967295;
	add.s64 	%rd5105, %rd5103, %rd5104;
	mad.lo.s64 	%rd5106, %rd11, %rd5088, %rd5105;
	shr.u64 	%rd5107, %rd5106, 32;
	and.b64  	%rd5108, %rd5079, 4294967295;
	add.s64 	%rd5109, %rd5107, %rd5108;
	mad.lo.s64 	%rd5110, %rd13, %rd5088, %rd5109;
	shr.u64 	%rd5111, %rd5110, 32;
	add.s64 	%rd5112, %rd5111, %rd5087;
	mad.lo.s64 	%rd5113, %rd15, %rd5088, %rd5112;
	shr.u64 	%rd5114, %rd5113, 32;
	mul.wide.u32 	%rd5115, %r13, %r1247;
	and.b64  	%rd5116, %rd5086, 4294967295;
	add.s64 	%rd5117, %rd5114, %rd5116;
	add.s64 	%rd5118, %rd5117, %rd5115;
	shr.u64 	%rd5119, %rd5118, 32;
	and.b64  	%rd5120, %rd208, 4294967295;
	and.b64  	%rd5121, %rd5094, 4294967295;
	mad.lo.s64 	%rd5122, %rd5120, %rd4752, %rd5121;
	cvt.u32.u64 	%r1248, %rd5122;
	shr.u64 	%rd5123, %rd5122, 32;
	and.b64  	%rd5124, %rd5098, 4294967295;
	add.s64 	%rd5125, %rd5123, %rd5124;
	mad.lo.s64 	%rd5126, %rd5120, %rd4755, %rd5125;
	shr.u64 	%rd5127, %rd5126, 32;
	and.b64  	%rd5128, %rd5102, 4294967295;
	add.s64 	%rd5129, %rd5127, %rd5128;
	mad.lo.s64 	%rd5130, %rd5120, %rd4759, %rd5129;
	shr.u64 	%rd5131, %rd5130, 32;
	and.b64  	%rd5132, %rd5106, 4294967295;
	add.s64 	%rd5133, %rd5131, %rd5132;
	mad.lo.s64 	%rd5134, %rd5120, %rd21428, %rd5133;
	shr.u64 	%rd5135, %rd5134, 32;
	and.b64  	%rd5136, %rd5110, 4294967295;
	add.s64 	%rd5137, %rd5135, %rd5136;
	mad.lo.s64 	%rd5138, %rd5120, %rd21429, %rd5137;
	shr.u64 	%rd5139, %rd5138, 32;
	and.b64  	%rd5140, %rd5113, 4294967295;
	add.s64 	%rd5141, %rd5139, %rd5140;
	mad.lo.s64 	%rd5142, %rd5120, %rd21430, %rd5141;
	shr.u64 	%rd5143, %rd5142, 32;
	and.b64  	%rd5144, %rd5118, 4294967295;
	add.s64 	%rd5145, %rd5143, %rd5144;
	mad.lo.s64 	%rd5146, %rd5120, %rd21431, %rd5145;
	shr.u64 	%rd5147, %rd5146, 32;
	add.s64 	%rd5148, %rd5147, %rd5119;
	mad.lo.s64 	%rd5149, %rd5120, %rd21432, %rd5148;
	shr.u64 	%rd5150, %rd5149, 32;
	mul.lo.s32 	%r1249, %r14, %r1248;
	cvt.u64.u32 	%rd5151, %r1249;
	and.b64  	%rd5152, %rd5122, 4294967295;
	mad.lo.s64 	%rd5153, %rd3, %rd5151, %rd5152;
	shr.u64 	%rd5154, %rd5153, 32;
	and.b64  	%rd5155, %rd5126, 4294967295;
	add.s64 	%rd5156, %rd5154, %rd5155;
	mad.lo.s64 	%rd5157, %rd5, %rd5151, %rd5156;
	shr.u64 	%rd5158, %rd5157, 32;
	and.b64  	%rd5159, %rd5130, 4294967295;
	add.s64 	%rd5160, %rd5158, %rd5159;
	mad.lo.s64 	%rd5161, %rd7, %rd5151, %rd5160;
	shr.u64 	%rd5162, %rd5161, 32;
	and.b64  	%rd5163, %rd5134, 4294967295;
	add.s64 	%rd5164, %rd5162, %rd5163;
	mad.lo.s64 	%rd5165, %rd9, %rd5151, %rd5164;
	shr.u64 	%rd5166, %rd5165, 32;
	and.b64  	%rd5167, %rd5138, 4294967295;
	add.s64 	%rd5168, %rd5166, %rd5167;
	mad.lo.s64 	%rd5169, %rd11, %rd5151, %rd5168;
	shr.u64 	%rd5170, %rd5169, 32;
	and.b64  	%rd5171, %rd5142, 4294967295;
	add.s64 	%rd5172, %rd5170, %rd5171;
	mad.lo.s64 	%rd5173, %rd13, %rd5151, %rd5172;
	shr.u64 	%rd5174, %rd5173, 32;
	and.b64  	%rd5175, %rd5146, 4294967295;
	add.s64 	%rd5176, %rd5174, %rd5175;
	mad.lo.s64 	%rd5177, %rd15, %rd5151, %rd5176;
	shr.u64 	%rd5178, %rd5177, 32;
	mul.wide.u32 	%rd5179, %r13, %r1249;
	add.s64 	%rd5180, %rd5178, %rd5150;
	add.s64 	%rd5181, %rd5180, %rd5179;
	shr.u64 	%rd5182, %rd5181, 32;
	cvt.u64.u32 	%rd5183, %r165;
	mul.wide.u32 	%rd5184, %r2053, %r165;
	and.b64  	%rd5185, %rd5157, 4294967295;
	add.s64 	%rd5186, %rd5184, %rd5185;
	cvt.u32.u64 	%r1250, %rd5186;
	shr.u64 	%rd5187, %rd5186, 32;
	mul.wide.u32 	%rd5188, %r2054, %r165;
	and.b64  	%rd5189, %rd5161, 4294967295;
	add.s64 	%rd5190, %rd5187, %rd5189;
	add.s64 	%rd5191, %rd5190, %rd5188;
	shr.u64 	%rd5192, %rd5191, 32;
	mul.wide.u32 	%rd5193, %r2055, %r165;
	and.b64  	%rd5194, %rd5165, 4294967295;
	add.s64 	%rd5195, %rd5192, %rd5194;
	add.s64 	%rd5196, %rd5195, %rd5193;
	shr.u64 	%rd5197, %rd5196, 32;
	and.b64  	%rd5198, %rd5169, 4294967295;
	add.s64 	%rd5199, %rd5197, %rd5198;
	mad.lo.s64 	%rd5200, %rd21428, %rd5183, %rd5199;
	shr.u64 	%rd5201, %rd5200, 32;
	and.b64  	%rd5202, %rd5173, 4294967295;
	add.s64 	%rd5203, %rd5201, %rd5202;
	mad.lo.s64 	%rd5204, %rd21429, %rd5183, %rd5203;
	shr.u64 	%rd5205, %rd5204, 32;
	and.b64  	%rd5206, %rd5177, 4294967295;
	add.s64 	%rd5207, %rd5205, %rd5206;
	mad.lo.s64 	%rd5208, %rd21430, %rd5183, %rd5207;
	shr.u64 	%rd5209, %rd5208, 32;
	and.b64  	%rd5210, %rd5181, 4294967295;
	add.s64 	%rd5211, %rd5209, %rd5210;
	mad.lo.s64 	%rd5212, %rd21431, %rd5183, %rd5211;
	shr.u64 	%rd5213, %rd5212, 32;
	add.s64 	%rd5214, %rd5213, %rd5182;
	mad.lo.s64 	%rd5215, %rd21432, %rd5183, %rd5214;
	mul.lo.s32 	%r1251, %r14, %r1250;
	cvt.u64.u32 	%rd5216, %r1251;
	and.b64  	%rd5217, %rd5186, 4294967295;
	mad.lo.s64 	%rd5218, %rd3, %rd5216, %rd5217;
	shr.u64 	%rd5219, %rd5218, 32;
	and.b64  	%rd5220, %rd5191, 4294967295;
	add.s64 	%rd5221, %rd5219, %rd5220;
	mad.lo.s64 	%rd219, %rd5, %rd5216, %rd5221;
	cvt.u32.u64 	%r2088, %rd219;
	shr.u64 	%rd5222, %rd219, 32;
	and.b64  	%rd5223, %rd5196, 4294967295;
	add.s64 	%rd5224, %rd5222, %rd5223;
	mad.lo.s64 	%rd220, %rd7, %rd5216, %rd5224;
	cvt.u32.u64 	%r2087, %rd220;
	shr.u64 	%rd5225, %rd220, 32;
	and.b64  	%rd5226, %rd5200, 4294967295;
	add.s64 	%rd5227, %rd5225, %rd5226;
	mad.lo.s64 	%rd221, %rd9, %rd5216, %rd5227;
	cvt.u32.u64 	%r2086, %rd221;
	shr.u64 	%rd5228, %rd221, 32;
	and.b64  	%rd5229, %rd5204, 4294967295;
	add.s64 	%rd5230, %rd5228, %rd5229;
	mad.lo.s64 	%rd222, %rd11, %rd5216, %rd5230;
	cvt.u32.u64 	%r2085, %rd222;
	shr.u64 	%rd5231, %rd222, 32;
	and.b64  	%rd5232, %rd5208, 4294967295;
	add.s64 	%rd5233, %rd5231, %rd5232;
	mad.lo.s64 	%rd223, %rd13, %rd5216, %rd5233;
	cvt.u32.u64 	%r2084, %rd223;
	shr.u64 	%rd5234, %rd223, 32;
	and.b64  	%rd5235, %rd5212, 4294967295;
	add.s64 	%rd5236, %rd5234, %rd5235;
	mad.lo.s64 	%rd224, %rd15, %rd5216, %rd5236;
	cvt.u32.u64 	%r2083, %rd224;
	shr.u64 	%rd5237, %rd224, 32;
	mul.wide.u32 	%rd5238, %r13, %r1251;
	and.b64  	%rd5239, %rd5215, 4294967295;
	add.s64 	%rd5240, %rd5237, %rd5239;
	add.s64 	%rd225, %rd5240, %rd5238;
	cvt.u32.u64 	%r2082, %rd225;
	{ .reg .b32 tmp; mov.b64 {tmp, %r2081}, %rd225; }
	setp.gt.u32 	%p202, %r13, %r2081;
	@%p202 bra 	$L__BB0_163;
	setp.lt.u32 	%p203, %r13, %r2081;
	@%p203 bra 	$L__BB0_162;
	setp.gt.u32 	%p204, %r12, %r2082;
	@%p204 bra 	$L__BB0_163;
	setp.lt.u32 	%p205, %r12, %r2082;
	@%p205 bra 	$L__BB0_162;
	setp.gt.u32 	%p206, %r11, %r2083;
	@%p206 bra 	$L__BB0_163;
	setp.lt.u32 	%p207, %r11, %r2083;
	@%p207 bra 	$L__BB0_162;
	setp.gt.u32 	%p208, %r10, %r2084;
	@%p208 bra 	$L__BB0_163;
	setp.lt.u32 	%p209, %r10, %r2084;
	@%p209 bra 	$L__BB0_162;
	setp.gt.u32 	%p210, %r9, %r2085;
	@%p210 bra 	$L__BB0_163;
	setp.lt.u32 	%p211, %r9, %r2085;
	@%p211 bra 	$L__BB0_162;
	setp.gt.u32 	%p212, %r8, %r2086;
	@%p212 bra 	$L__BB0_163;
	setp.lt.u32 	%p213, %r8, %r2086;
	@%p213 bra 	$L__BB0_162;
	setp.gt.u32 	%p214, %r7, %r2087;
	@%p214 bra 	$L__BB0_163;
	setp.ge.u32 	%p215, %r7, %r2087;
	setp.gt.u32 	%p216, %r6, %r2088;
	and.pred  	%p217, %p215, %p216;
	@%p217 bra 	$L__BB0_163;
$L__BB0_162:
	and.b64  	%rd5241, %rd219, 4294967295;
	sub.s64 	%rd5242, %rd5241, %rd3;
	cvt.u32.u64 	%r2088, %rd5242;
	shr.u64 	%rd5243, %rd5242, 32;
	and.b64  	%rd5244, %rd5243, 1;
	and.b64  	%rd5245, %rd220, 4294967295;
	add.s64 	%rd5246, %rd5244, %rd5;
	sub.s64 	%rd5247, %rd5245, %rd5246;
	cvt.u32.u64 	%r2087, %rd5247;
	shr.u64 	%rd5248, %rd5247, 32;
	and.b64  	%rd5249, %rd5248, 1;
	and.b64  	%rd5250, %rd221, 4294967295;
	add.s64 	%rd5251, %rd5249, %rd7;
	sub.s64 	%rd5252, %rd5250, %rd5251;
	cvt.u32.u64 	%r2086, %rd5252;
	shr.u64 	%rd5253, %rd5252, 32;
	and.b64  	%rd5254, %rd5253, 1;
	and.b64  	%rd5255, %rd222, 4294967295;
	add.s64 	%rd5256, %rd5254, %rd9;
	sub.s64 	%rd5257, %rd5255, %rd5256;
	cvt.u32.u64 	%r2085, %rd5257;
	shr.u64 	%rd5258, %rd5257, 32;
	and.b64  	%rd5259, %rd5258, 1;
	and.b64  	%rd5260, %rd223, 4294967295;
	add.s64 	%rd5261, %rd5259, %rd11;
	sub.s64 	%rd5262, %rd5260, %rd5261;
	cvt.u32.u64 	%r2084, %rd5262;
	shr.u64 	%rd5263, %rd5262, 32;
	and.b64  	%rd5264, %rd5263, 1;
	and.b64  	%rd5265, %rd224, 4294967295;
	add.s64 	%rd5266, %rd5264, %rd13;
	sub.s64 	%rd5267, %rd5265, %rd5266;
	cvt.u32.u64 	%r2083, %rd5267;
	shr.u64 	%rd5268, %rd5267, 32;
	and.b64  	%rd5269, %rd5268, 1;
	and.b64  	%rd5270, %rd225, 4294967295;
	add.s64 	%rd5271, %rd5269, %rd15;
	sub.s64 	%rd5272, %rd5270, %rd5271;
	cvt.u32.u64 	%r2082, %rd5272;
	{ .reg .b32 tmp; mov.b64 {tmp, %r1252}, %rd5272; }
	and.b32  	%r1253, %r1252, 1;
	add.s32 	%r1254, %r1253, %r13;
	sub.s32 	%r2081, %r2081, %r1254;
$L__BB0_163:
	mul.lo.s64 	%rd5273, %rd122, %rd122;
	cvt.u32.u64 	%r1255, %rd5273;
	shr.u64 	%rd5274, %rd5273, 32;
	mul.lo.s64 	%rd5275, %rd124, %rd122;
	add.s64 	%rd5276, %rd5274, %rd5275;
	shr.u64 	%rd5277, %rd5276, 32;
	mul.lo.s64 	%rd5278, %rd126, %rd122;
	add.s64 	%rd5279, %rd5277, %rd5278;
	shr.u64 	%rd5280, %rd5279, 32;
	mul.lo.s64 	%rd5281, %rd128, %rd122;
	add.s64 	%rd5282, %rd5280, %rd5281;
	shr.u64 	%rd5283, %rd5282, 32;
	mul.lo.s64 	%rd5284, %rd130, %rd122;
	add.s64 	%rd5285, %rd5283, %rd5284;
	shr.u64 	%rd5286, %rd5285, 32;
	mul.lo.s64 	%rd5287, %rd132, %rd122;
	add.s64 	%rd5288, %rd5286, %rd5287;
	shr.u64 	%rd5289, %rd5288, 32;
	mul.lo.s64 	%rd5290, %rd134, %rd122;
	add.s64 	%rd5291, %rd5289, %rd5290;
	shr.u64 	%rd5292, %rd5291, 32;
	mul.lo.s64 	%rd5293, %rd122, %rd177;
	add.s64 	%rd5294, %rd5292, %rd5293;
	shr.u64 	%rd5295, %rd5294, 32;
	mul.lo.s32 	%r1256, %r14, %r1255;
	cvt.u64.u32 	%rd5296, %r1256;
	and.b64  	%rd5297, %rd5273, 4294967295;
	mad.lo.s64 	%rd5298, %rd3, %rd5296, %rd5297;
	shr.u64 	%rd5299, %rd5298, 32;
	add.s64 	%rd5300, %rd5299, %rd5295;
	mad.lo.s64 	%rd5301, %rd5, %rd5296, %rd5300;
	shr.u64 	%rd5302, %rd5301, 32;
	and.b64  	%rd5303, %rd5279, 4294967295;
	add.s64 	%rd5304, %rd5302, %rd5303;
	mad.lo.s64 	%rd5305, %rd7, %rd5296, %rd5304;
	shr.u64 	%rd5306, %rd5305, 32;
	and.b64  	%rd5307, %rd5282, 4294967295;
	add.s64 	%rd5308, %rd5306, %rd5307;
	mad.lo.s64 	%rd5309, %rd9, %rd5296, %rd5308;
	shr.u64 	%rd5310, %rd5309, 32;
	and.b64  	%rd5311, %rd5285, 4294967295;
	add.s64 	%rd5312, %rd5310, %rd5311;
	mad.lo.s64 	%rd5313, %rd11, %rd5296, %rd5312;
	shr.u64 	%rd5314, %rd5313, 32;
	and.b64  	%rd5315, %rd5288, 4294967295;
	add.s64 	%rd5316, %rd5314, %rd5315;
	mad.lo.s64 	%rd5317, %rd13, %rd5296, %rd5316;
	shr.u64 	%rd5318, %rd5317, 32;
	and.b64  	%rd5319, %rd5291, 4294967295;
	add.s64 	%rd5320, %rd5318, %rd5319;
	mad.lo.s64 	%rd5321, %rd15, %rd5296, %rd5320;
	shr.u64 	%rd5322, %rd5321, 32;
	mul.wide.u32 	%rd5323, %r13, %r1256;
	and.b64  	%rd5324, %rd5294, 4294967295;
	add.s64 	%rd5325, %rd5322, %rd5324;
	add.s64 	%rd5326, %rd5325, %rd5323;
	shr.u64 	%rd5327, %rd5326, 32;
	and.b64  	%rd5328, %rd5301, 4294967295;
	add.s64 	%rd5329, %rd5275, %rd5328;
	cvt.u32.u64 	%r1257, %rd5329;
	shr.u64 	%rd5330, %rd5329, 32;
	and.b64  	%rd5331, %rd5305, 4294967295;
	add.s64 	%rd5332, %rd5330, %rd5331;
	mad.lo.s64 	%rd5333, %rd124, %rd124, %rd5332;
	shr.u64 	%rd5334, %rd5333, 32;
	mul.lo.s64 	%rd5335, %rd126, %rd124;
	and.b64  	%rd5336, %rd5309, 4294967295;
	add.s64 	%rd5337, %rd5334, %rd5336;
	add.s64 	%rd5338, %rd5337, %rd5335;
	shr.u64 	%rd5339, %rd5338, 32;
	mul.lo.s64 	%rd5340, %rd128, %rd124;
	and.b64  	%rd5341, %rd5313, 4294967295;
	add.s64 	%rd5342, %rd5339, %rd5341;
	add.s64 	%rd5343, %rd5342, %rd5340;
	shr.u64 	%rd5344, %rd5343, 32;
	mul.lo.s64 	%rd5345, %rd130, %rd124;
	and.b64  	%rd5346, %rd5317, 4294967295;
	add.s64 	%rd5347, %rd5344, %rd5346;
	add.s64 	%rd5348, %rd5347, %rd5345;
	shr.u64 	%rd5349, %rd5348, 32;
	mul.lo.s64 	%rd5350, %rd132, %rd124;
	and.b64  	%rd5351, %rd5321, 4294967295;
	add.s64 	%rd5352, %rd5349, %rd5351;
	add.s64 	%rd5353, %rd5352, %rd5350;
	shr.u64 	%rd5354, %rd5353, 32;
	mul.lo.s64 	%rd5355, %rd134, %rd124;
	and.b64  	%rd5356, %rd5326, 4294967295;
	add.s64 	%rd5357, %rd5354, %rd5356;
	add.s64 	%rd5358, %rd5357, %rd5355;
	shr.u64 	%rd5359, %rd5358, 32;
	mul.lo.s64 	%rd5360, %rd124, %rd177;
	add.s64 	%rd5361, %rd5359, %rd5327;
	add.s64 	%rd5362, %rd5361, %rd5360;
	shr.u64 	%rd5363, %rd5362, 32;
	mul.lo.s32 	%r1258, %r14, %r1257;
	cvt.u64.u32 	%rd5364, %r1258;
	and.b64  	%rd5365, %rd5329, 4294967295;
	mad.lo.s64 	%rd5366, %rd3, %rd5364, %rd5365;
	shr.u64 	%rd5367, %rd5366, 32;
	and.b64  	%rd5368, %rd5333, 4294967295;
	add.s64 	%rd5369, %rd5367, %rd5368;
	mad.lo.s64 	%rd5370, %rd5, %rd5364, %rd5369;
	shr.u64 	%rd5371, %rd5370, 32;
	add.s64 	%rd5372, %rd5371, %rd5363;
	mad.lo.s64 	%rd5373, %rd7, %rd5364, %rd5372;
	shr.u64 	%rd5374, %rd5373, 32;
	and.b64  	%rd5375, %rd5343, 4294967295;
	add.s64 	%rd5376, %rd5374, %rd5375;
	mad.lo.s64 	%rd5377, %rd9, %rd5364, %rd5376;
	shr.u64 	%rd5378, %rd5377, 32;
	and.b64  	%rd5379, %rd5348, 4294967295;
	add.s64 	%rd5380, %rd5378, %rd5379;
	mad.lo.s64 	%rd5381, %rd11, %rd5364, %rd5380;
	shr.u64 	%rd5382, %rd5381, 32;
	and.b64  	%rd5383, %rd5353, 4294967295;
	add.s64 	%rd5384, %rd5382, %rd5383;
	mad.lo.s64 	%rd5385, %rd13, %rd5364, %rd5384;
	shr.u64 	%rd5386, %rd5385, 32;
	and.b64  	%rd5387, %rd5358, 4294967295;
	add.s64 	%rd5388, %rd5386, %rd5387;
	mad.lo.s64 	%rd5389, %rd15, %rd5364, %rd5388;
	shr.u64 	%rd5390, %rd5389, 32;
	mul.wide.u32 	%rd5391, %r13, %r1258;
	and.b64  	%rd5392, %rd5362, 4294967295;
	add.s64 	%rd5393, %rd5390, %rd5392;
	add.s64 	%rd5394, %rd5393, %rd5391;
	shr.u64 	%rd5395, %rd5394, 32;
	and.b64  	%rd5396, %rd5370, 4294967295;
	add.s64 	%rd5397, %rd5278, %rd5396;
	cvt.u32.u64 	%r1259, %rd5397;
	shr.u64 	%rd5398, %rd5397, 32;
	and.b64  	%rd5399, %rd5373, 4294967295;
	add.s64 	%rd5400, %rd5398, %rd5399;
	add.s64 	%rd5401, %rd5400, %rd5335;
	shr.u64 	%rd5402, %rd5401, 32;
	and.b64  	%rd5403, %rd5377, 4294967295;
	add.s64 	%rd5404, %rd5402, %rd5403;
	mad.lo.s64 	%rd5405, %rd126, %rd126, %rd5404;
	shr.u64 	%rd5406, %rd5405, 32;
	mul.lo.s64 	%rd5407, %rd128, %rd126;
	and.b64  	%rd5408, %rd5381, 4294967295;
	add.s64 	%rd5409, %rd5406, %rd5408;
	add.s64 	%rd5410, %rd5409, %rd5407;
	shr.u64 	%rd5411, %rd5410, 32;
	mul.lo.s64 	%rd5412, %rd130, %rd126;
	and.b64  	%rd5413, %rd5385, 4294967295;
	add.s64 	%rd5414, %rd5411, %rd5413;
	add.s64 	%rd5415, %rd5414, %rd5412;
	shr.u64 	%rd5416, %rd5415, 32;
	mul.lo.s64 	%rd5417, %rd132, %rd126;
	and.b64  	%rd5418, %rd5389, 4294967295;
	add.s64 	%rd5419, %rd5416, %rd5418;
	add.s64 	%rd5420, %rd5419, %rd5417;
	shr.u64 	%rd5421, %rd5420, 32;
	mul.lo.s64 	%rd5422, %rd134, %rd126;
	and.b64  	%rd5423, %rd5394, 4294967295;
	add.s64 	%rd5424, %rd5421, %rd5423;
	add.s64 	%rd5425, %rd5424, %rd5422;
	shr.u64 	%rd5426, %rd5425, 32;
	mul.lo.s64 	%rd5427, %rd126, %rd177;
	add.s64 	%rd5428, %rd5426, %rd5395;
	add.s64 	%rd5429, %rd5428, %rd5427;
	shr.u64 	%rd5430, %rd5429, 32;
	mul.lo.s32 	%r1260, %r14, %r1259;
	cvt.u64.u32 	%rd5431, %r1260;
	and.b64  	%rd5432, %rd5397, 4294967295;
	mad.lo.s64 	%rd5433, %rd3, %rd5431, %rd5432;
	shr.u64 	%rd5434, %rd5433, 32;
	and.b64  	%rd5435, %rd5401, 4294967295;
	add.s64 	%rd5436, %rd5434, %rd5435;
	mad.lo.s64 	%rd5437, %rd5, %rd5431, %rd5436;
	shr.u64 	%rd5438, %rd5437, 32;
	and.b64  	%rd5439, %rd5405, 4294967295;
	add.s64 	%rd5440, %rd5438, %rd5439;
	mad.lo.s64 	%rd5441, %rd7, %rd5431, %rd5440;
	shr.u64 	%rd5442, %rd5441, 32;
	add.s64 	%rd5443, %rd5442, %rd5430;
	mad.lo.s64 	%rd5444, %rd9, %rd5431, %rd5443;
	shr.u64 	%rd5445, %rd5444, 32;
	and.b64  	%rd5446, %rd5415, 4294967295;
	add.s64 	%rd5447, %rd5445, %rd5446;
	mad.lo.s64 	%rd5448, %rd11, %rd5431, %rd5447;
	shr.u64 	%rd5449, %rd5448, 32;
	and.b64  	%rd5450, %rd5420, 4294967295;
	add.s64 	%rd5451, %rd5449, %rd5450;
	mad.lo.s64 	%rd5452, %rd13, %rd5431, %rd5451;
	shr.u64 	%rd5453, %rd5452, 32;
	and.b64  	%rd5454, %rd5425, 4294967295;
	add.s64 	%rd5455, %rd5453, %rd5454;
	mad.lo.s64 	%rd5456, %rd15, %rd5431, %rd5455;
	shr.u64 	%rd5457, %rd5456, 32;
	mul.wide.u32 	%rd5458, %r13, %r1260;
	and.b64  	%rd5459, %rd5429, 4294967295;
	add.s64 	%rd5460, %rd5457, %rd5459;
	add.s64 	%rd5461, %rd5460, %rd5458;
	shr.u64 	%rd5462, %rd5461, 32;
	and.b64  	%rd5463, %rd5437, 4294967295;
	add.s64 	%rd5464, %rd5281, %rd5463;
	cvt.u32.u64 	%r1261, %rd5464;
	shr.u64 	%rd5465, %rd5464, 32;
	and.b64  	%rd5466, %rd5441, 4294967295;
	add.s64 	%rd5467, %rd5465, %rd5466;
	add.s64 	%rd5468, %rd5467, %rd5340;
	shr.u64 	%rd5469, %rd5468, 32;
	and.b64  	%rd5470, %rd5444, 4294967295;
	add.s64 	%rd5471, %rd5469, %rd5470;
	add.s64 	%rd5472, %rd5471, %rd5407;
	shr.u64 	%rd5473, %rd5472, 32;
	and.b64  	%rd5474, %rd5448, 4294967295;
	add.s64 	%rd5475, %rd5473, %rd5474;
	mad.lo.s64 	%rd5476, %rd128, %rd128, %rd5475;
	shr.u64 	%rd5477, %rd5476, 32;
	mul.lo.s64 	%rd5478, %rd130, %rd128;
	and.b64  	%rd5479, %rd5452, 4294967295;
	add.s64 	%rd5480, %rd5477, %rd5479;
	add.s64 	%rd5481, %rd5480, %rd5478;
	shr.u64 	%rd5482, %rd5481, 32;
	mul.lo.s64 	%rd5483, %rd132, %rd128;
	and.b64  	%rd5484, %rd5456, 4294967295;
	add.s64 	%rd5485, %rd5482, %rd5484;
	add.s64 	%rd5486, %rd5485, %rd5483;
	shr.u64 	%rd5487, %rd5486, 32;
	mul.lo.s64 	%rd5488, %rd134, %rd128;
	and.b64  	%rd5489, %rd5461, 4294967295;
	add.s64 	%rd5490, %rd5487, %rd5489;
	add.s64 	%rd5491, %rd5490, %rd5488;
	shr.u64 	%rd5492, %rd5491, 32;
	mul.lo.s64 	%rd5493, %rd128, %rd177;
	add.s64 	%rd5494, %rd5492, %rd5462;
	add.s64 	%rd5495, %rd5494, %rd5493;
	shr.u64 	%rd5496, %rd5495, 32;
	mul.lo.s32 	%r1262, %r14, %r1261;
	cvt.u64.u32 	%rd5497, %r1262;
	and.b64  	%rd5498, %rd5464, 4294967295;
	mad.lo.s64 	%rd5499, %rd3, %rd5497, %rd5498;
	shr.u64 	%rd5500, %rd5499, 32;
	and.b64  	%rd5501, %rd5468, 4294967295;
	add.s64 	%rd5502, %rd5500, %rd5501;
	mad.lo.s64 	%rd5503, %rd5, %rd5497, %rd5502;
	shr.u64 	%rd5504, %rd5503, 32;
	and.b64  	%rd5505, %rd5472, 4294967295;
	add.s64 	%rd5506, %rd5504, %rd5505;
	mad.lo.s64 	%rd5507, %rd7, %rd5497, %rd5506;
	shr.u64 	%rd5508, %rd5507, 32;
	and.b64  	%rd5509, %rd5476, 4294967295;
	add.s64 	%rd5510, %rd5508, %rd5509;
	mad.lo.s64 	%rd5511, %rd9, %rd5497, %rd5510;
	shr.u64 	%rd5512, %rd5511, 32;
	add.s64 	%rd5513, %rd5512, %rd5496;
	mad.lo.s64 	%rd5514, %rd11, %rd5497, %rd5513;
	shr.u64 	%rd5515, %rd5514, 32;
	and.b64  	%rd5516, %rd5486, 4294967295;
	add.s64 	%rd5517, %rd5515, %rd5516;
	mad.lo.s64 	%rd5518, %rd13, %rd5497, %rd5517;
	shr.u64 	%rd5519, %rd5518, 32;
	and.b64  	%rd5520, %rd5491, 4294967295;
	add.s64 	%rd5521, %rd5519, %rd5520;
	mad.lo.s64 	%rd5522, %rd15, %rd5497, %rd5521;
	shr.u64 	%rd5523, %rd5522, 32;
	mul.wide.u32 	%rd5524, %r13, %r1262;
	and.b64  	%rd5525, %rd5495, 4294967295;
	add.s64 	%rd5526, %rd5523, %rd5525;
	add.s64 	%rd5527, %rd5526, %rd5524;
	shr.u64 	%rd5528, %rd5527, 32;
	and.b64  	%rd5529, %rd5503, 4294967295;
	add.s64 	%rd5530, %rd5284, %rd5529;
	cvt.u32.u64 	%r1263, %rd5530;
	shr.u64 	%rd5531, %rd5530, 32;
	and.b64  	%rd5532, %rd5507, 4294967295;
	add.s64 	%rd5533, %rd5531, %rd5532;
	add.s64 	%rd5534, %rd5533, %rd5345;
	shr.u64 	%rd5535, %rd5534, 32;
	and.b64  	%rd5536, %rd5511, 4294967295;
	add.s64 	%rd5537, %rd5535, %rd5536;
	add.s64 	%rd5538, %rd5537, %rd5412;
	shr.u64 	%rd5539, %rd5538, 32;
	and.b64  	%rd5540, %rd5514, 4294967295;
	add.s64 	%rd5541, %rd5539, %rd5540;
	add.s64 	%rd5542, %rd5541, %rd5478;
	shr.u64 	%rd5543, %rd5542, 32;
	and.b64  	%rd5544, %rd5518, 4294967295;
	add.s64 	%rd5545, %rd5543, %rd5544;
	mad.lo.s64 	%rd5546, %rd130, %rd130, %rd5545;
	shr.u64 	%rd5547, %rd5546, 32;
	mul.lo.s64 	%rd5548, %rd132, %rd130;
	and.b64  	%rd5549, %rd5522, 4294967295;
	add.s64 	%rd5550, %rd5547, %rd5549;
	add.s64 	%rd5551, %rd5550, %rd5548;
	shr.u64 	%rd5552, %rd5551, 32;
	mul.lo.s64 	%rd5553, %rd134, %rd130;
	and.b64  	%rd5554, %rd5527, 4294967295;
	add.s64 	%rd5555, %rd5552, %rd5554;
	add.s64 	%rd5556, %rd5555, %rd5553;
	shr.u64 	%rd5557, %rd5556, 32;
	mul.lo.s64 	%rd5558, %rd130, %rd177;
	add.s64 	%rd5559, %rd5557, %rd5528;
	add.s64 	%rd5560, %rd5559, %rd5558;
	shr.u64 	%rd5561, %rd5560, 32;
	mul.lo.s32 	%r1264, %r14, %r1263;
	cvt.u64.u32 	%rd5562, %r1264;
	and.b64  	%rd5563, %rd5530, 4294967295;
	mad.lo.s64 	%rd5564, %rd3, %rd5562, %rd5563;
	shr.u64 	%rd5565, %rd5564, 32;
	and.b64  	%rd5566, %rd5534, 4294967295;
	add.s64 	%rd5567, %rd5565, %rd5566;
	mad.lo.s64 	%rd5568, %rd5, %rd5562, %rd5567;
	shr.u64 	%rd5569, %rd5568, 32;
	and.b64  	%rd5570, %rd5538, 4294967295;
	add.s64 	%rd5571, %rd5569, %rd5570;
	mad.lo.s64 	%rd5572, %rd7, %rd5562, %rd5571;
	shr.u64 	%rd5573, %rd5572, 32;
	and.b64  	%rd5574, %rd5542, 4294967295;
	add.s64 	%rd5575, %rd5573, %rd5574;
	mad.lo.s64 	%rd5576, %rd9, %rd5562, %rd5575;
	shr.u64 	%rd5577, %rd5576, 32;
	and.b64  	%rd5578, %rd5546, 4294967295;
	add.s64 	%rd5579, %rd5577, %rd5578;
	mad.lo.s64 	%rd5580, %rd11, %rd5562, %rd5579;
	shr.u64 	%rd5581, %rd5580, 32;
	add.s64 	%rd5582, %rd5581, %rd5561;
	mad.lo.s64 	%rd5583, %rd13, %rd5562, %rd5582;
	shr.u64 	%rd5584, %rd5583, 32;
	and.b64  	%rd5585, %rd5556, 4294967295;
	add.s64 	%rd5586, %rd5584, %rd5585;
	mad.lo.s64 	%rd5587, %rd15, %rd5562, %rd5586;
	shr.u64 	%rd5588, %rd5587, 32;
	mul.wide.u32 	%rd5589, %r13, %r1264;
	and.b64  	%rd5590, %rd5560, 4294967295;
	add.s64 	%rd5591, %rd5588, %rd5590;
	add.s64 	%rd5592, %rd5591, %rd5589;
	shr.u64 	%rd5593, %rd5592, 32;
	and.b64  	%rd5594, %rd5568, 4294967295;
	add.s64 	%rd5595, %rd5287, %rd5594;
	cvt.u32.u64 	%r1265, %rd5595;
	shr.u64 	%rd5596, %rd5595, 32;
	and.b64  	%rd5597, %rd5572, 4294967295;
	add.s64 	%rd5598, %rd5596, %rd5597;
	add.s64 	%rd5599, %rd5598, %rd5350;
	shr.u64 	%rd5600, %rd5599, 32;
	and.b64  	%rd5601, %rd5576, 4294967295;
	add.s64 	%rd5602, %rd5600, %rd5601;
	add.s64 	%rd5603, %rd5602, %rd5417;
	shr.u64 	%rd5604, %rd5603, 32;
	and.b64  	%rd5605, %rd5580, 4294967295;
	add.s64 	%rd5606, %rd5604, %rd5605;
	add.s64 	%rd5607, %rd5606, %rd5483;
	shr.u64 	%rd5608, %rd5607, 32;
	and.b64  	%rd5609, %rd5583, 4294967295;
	add.s64 	%rd5610, %rd5608, %rd5609;
	add.s64 	%rd5611, %rd5610, %rd5548;
	shr.u64 	%rd5612, %rd5611, 32;
	and.b64  	%rd5613, %rd5587, 4294967295;
	add.s64 	%rd5614, %rd5612, %rd5613;
	mad.lo.s64 	%rd5615, %rd132, %rd132, %rd5614;
	shr.u64 	%rd5616, %rd5615, 32;
	mul.lo.s64 	%rd5617, %rd134, %rd132;
	and.b64  	%rd5618, %rd5592, 4294967295;
	add.s64 	%rd5619, %rd5616, %rd5618;
	add.s64 	%rd5620, %rd5619, %rd5617;
	shr.u64 	%rd5621, %rd5620, 32;
	mul.lo.s64 	%rd5622, %rd132, %rd177;
	add.s64 	%rd5623, %rd5621, %rd5593;
	add.s64 	%rd5624, %rd5623, %rd5622;
	shr.u64 	%rd5625, %rd5624, 32;
	mul.lo.s32 	%r1266, %r14, %r1265;
	cvt.u64.u32 	%rd5626, %r1266;
	and.b64  	%rd5627, %rd5595, 4294967295;
	mad.lo.s64 	%rd5628, %rd3, %rd5626, %rd5627;
	shr.u64 	%rd5629, %rd5628, 32;
	and.b64  	%rd5630, %rd5599, 4294967295;
	add.s64 	%rd5631, %rd5629, %rd5630;
	mad.lo.s64 	%rd5632, %rd5, %rd5626, %rd5631;
	shr.u64 	%rd5633, %rd5632, 32;
	and.b64  	%rd5634, %rd5603, 4294967295;
	add.s64 	%rd5635, %rd5633, %rd5634;
	mad.lo.s64 	%rd5636, %rd7, %rd5626, %rd5635;
	shr.u64 	%rd5637, %rd5636, 32;
	and.b64  	%rd5638, %rd5607, 4294967295;
	add.s64 	%rd5639, %rd5637, %rd5638;
	mad.lo.s64 	%rd5640, %rd9, %rd5626, %rd5639;
	shr.u64 	%rd5641, %rd5640, 32;
	and.b64  	%rd5642, %rd5611, 4294967295;
	add.s64 	%rd5643, %rd5641, %rd5642;
	mad.lo.s64 	%rd5644, %rd11, %rd5626, %rd5643;
	shr.u64 	%rd5645, %rd5644, 32;
	and.b64  	%rd5646, %rd5615, 4294967295;
	add.s64 	%rd5647, %rd5645, %rd5646;
	mad.lo.s64 	%rd5648, %rd13, %rd5626, %rd5647;
	shr.u64 	%rd5649, %rd5648, 32;
	add.s64 	%rd5650, %rd5649, %rd5625;
	mad.lo.s64 	%rd5651, %rd15, %rd5626, %rd5650;
	shr.u64 	%rd5652, %rd5651, 32;
	mul.wide.u32 	%rd5653, %r13, %r1266;
	and.b64  	%rd5654, %rd5624, 4294967295;
	add.s64 	%rd5655, %rd5652, %rd5654;
	add.s64 	%rd5656, %rd5655, %rd5653;
	shr.u64 	%rd5657, %rd5656, 32;
	and.b64  	%rd5658, %rd5632, 4294967295;
	add.s64 	%rd5659, %rd5290, %rd5658;
	cvt.u32.u64 	%r1267, %rd5659;
	shr.u64 	%rd5660, %rd5659, 32;
	and.b64  	%rd5661, %rd5636, 4294967295;
	add.s64 	%rd5662, %rd5660, %rd5661;
	add.s64 	%rd5663, %rd5662, %rd5355;
	shr.u64 	%rd5664, %rd5663, 32;
	and.b64  	%rd5665, %rd5640, 4294967295;
	add.s64 	%rd5666, %rd5664, %rd5665;
	add.s64 	%rd5667, %rd5666, %rd5422;
	shr.u64 	%rd5668, %rd5667, 32;
	and.b64  	%rd5669, %rd5644, 4294967295;
	add.s64 	%rd5670, %rd5668, %rd5669;
	add.s64 	%rd5671, %rd5670, %rd5488;
	shr.u64 	%rd5672, %rd5671, 32;
	and.b64  	%rd5673, %rd5648, 4294967295;
	add.s64 	%rd5674, %rd5672, %rd5673;
	add.s64 	%rd5675, %rd5674, %rd5553;
	shr.u64 	%rd5676, %rd5675, 32;
	and.b64  	%rd5677, %rd5651, 4294967295;
	add.s64 	%rd5678, %rd5676, %rd5677;
	add.s64 	%rd5679, %rd5678, %rd5617;
	shr.u64 	%rd5680, %rd5679, 32;
	and.b64  	%rd5681, %rd5656, 4294967295;
	add.s64 	%rd5682, %rd5680, %rd5681;
	mad.lo.s64 	%rd5683, %rd134, %rd134, %rd5682;
	shr.u64 	%rd5684, %rd5683, 32;
	mul.lo.s64 	%rd5685, %rd134, %rd177;
	add.s64 	%rd5686, %rd5684, %rd5657;
	add.s64 	%rd5687, %rd5686, %rd5685;
	shr.u64 	%rd5688, %rd5687, 32;
	mul.lo.s32 	%r1268, %r14, %r1267;
	cvt.u64.u32 	%rd5689, %r1268;
	and.b64  	%rd5690, %rd5659, 4294967295;
	mad.lo.s64 	%rd5691, %rd3, %rd5689, %rd5690;
	shr.u64 	%rd5692, %rd5691, 32;
	and.b64  	%rd5693, %rd5663, 4294967295;
	add.s64 	%rd5694, %rd5692, %rd5693;
	mad.lo.s64 	%rd5695, %rd5, %rd5689, %rd5694;
	shr.u64 	%rd5696, %rd5695, 32;
	and.b64  	%rd5697, %rd5667, 4294967295;
	add.s64 	%rd5698, %rd5696, %rd5697;
	mad.lo.s64 	%rd5699, %rd7, %rd5689, %rd5698;
	shr.u64 	%rd5700, %rd5699, 32;
	and.b64  	%rd5701, %rd5671, 4294967295;
	add.s64 	%rd5702, %rd5700, %rd5701;
	mad.lo.s64 	%rd5703, %rd9, %rd5689, %rd5702;
	shr.u64 	%rd5704, %rd5703, 32;
	and.b64  	%rd5705, %rd5675, 4294967295;
	add.s64 	%rd5706, %rd5704, %rd5705;
	mad.lo.s64 	%rd5707, %rd11, %rd5689, %rd5706;
	shr.u64 	%rd5708, %rd5707, 32;
	and.b64  	%rd5709, %rd5679, 4294967295;
	add.s64 	%rd5710, %rd5708, %rd5709;
	mad.lo.s64 	%rd5711, %rd13, %rd5689, %rd5710;
	shr.u64 	%rd5712, %rd5711, 32;
	and.b64  	%rd5713, %rd5683, 4294967295;
	add.s64 	%rd5714, %rd5712, %rd5713;
	mad.lo.s64 	%rd5715, %rd15, %rd5689, %rd5714;
	shr.u64 	%rd5716, %rd5715, 32;
	mul.wide.u32 	%rd5717, %r13, %r1268;
	add.s64 	%rd5718, %rd5716, %rd5688;
	add.s64 	%rd5719, %rd5718, %rd5717;
	shr.u64 	%rd5720, %rd5719, 32;
	and.b64  	%rd5721, %rd5695, 4294967295;
	add.s64 	%rd5722, %rd5293, %rd5721;
	cvt.u32.u64 	%r1269, %rd5722;
	shr.u64 	%rd5723, %rd5722, 32;
	and.b64  	%rd5724, %rd5699, 4294967295;
	add.s64 	%rd5725, %rd5723, %rd5724;
	add.s64 	%rd5726, %rd5725, %rd5360;
	shr.u64 	%rd5727, %rd5726, 32;
	and.b64  	%rd5728, %rd5703, 4294967295;
	add.s64 	%rd5729, %rd5727, %rd5728;
	add.s64 	%rd5730, %rd5729, %rd5427;
	shr.u64 	%rd5731, %rd5730, 32;
	and.b64  	%rd5732, %rd5707, 4294967295;
	add.s64 	%rd5733, %rd5731, %rd5732;
	add.s64 	%rd5734, %rd5733, %rd5493;
	shr.u64 	%rd5735, %rd5734, 32;
	and.b64  	%rd5736, %rd5711, 4294967295;
	add.s64 	%rd5737, %rd5735, %rd5736;
	add.s64 	%rd5738, %rd5737, %rd5558;
	shr.u64 	%rd5739, %rd5738, 32;
	and.b64  	%rd5740, %rd5715, 4294967295;
	add.s64 	%rd5741, %rd5739, %rd5740;
	add.s64 	%rd5742, %rd5741, %rd5622;
	shr.u64 	%rd5743, %rd5742, 32;
	and.b64  	%rd5744, %rd5719, 4294967295;
	add.s64 	%rd5745, %rd5743, %rd5744;
	add.s64 	%rd5746, %rd5745, %rd5685;
	shr.u64 	%rd5747, %rd5746, 32;
	add.s64 	%rd5748, %rd5747, %rd5720;
	mad.lo.s64 	%rd5749, %rd177, %rd177, %rd5748;
	mul.lo.s32 	%r1270, %r14, %r1269;
	cvt.u64.u32 	%rd5750, %r1270;
	and.b64  	%rd5751, %rd5722, 4294967295;
	mad.lo.s64 	%rd5752, %rd3, %rd5750, %rd5751;
	shr.u64 	%rd5753, %rd5752, 32;
	and.b64  	%rd5754, %rd5726, 4294967295;
	add.s64 	%rd5755, %rd5753, %rd5754;
	mad.lo.s64 	%rd21439, %rd5, %rd5750, %rd5755;
	shr.u64 	%rd5756, %rd21439, 32;
	and.b64  	%rd5757, %rd5730, 4294967295;
	add.s64 	%rd5758, %rd5756, %rd5757;
	mad.lo.s64 	%rd21438, %rd7, %rd5750, %rd5758;
	cvt.u32.u64 	%r297, %rd21438;
	shr.u64 	%rd5759, %rd21438, 32;
	and.b64  	%rd5760, %rd5734, 4294967295;
	add.s64 	%rd5761, %rd5759, %rd5760;
	mad.lo.s64 	%rd21437, %rd9, %rd5750, %rd5761;
	cvt.u32.u64 	%r298, %rd21437;
	shr.u64 	%rd5762, %rd21437, 32;
	and.b64  	%rd5763, %rd5738, 4294967295;
	add.s64 	%rd5764, %rd5762, %rd5763;
	mad.lo.s64 	%rd21436, %rd11, %rd5750, %rd5764;
	cvt.u32.u64 	%r299, %rd21436;
	shr.u64 	%rd5765, %rd21436, 32;
	and.b64  	%rd5766, %rd5742, 4294967295;
	add.s64 	%rd5767, %rd5765, %rd5766;
	mad.lo.s64 	%rd21435, %rd13, %rd5750, %rd5767;
	cvt.u32.u64 	%r300, %rd21435;
	shr.u64 	%rd5768, %rd21435, 32;
	and.b64  	%rd5769, %rd5746, 4294967295;
	add.s64 	%rd5770, %rd5768, %rd5769;
	mad.lo.s64 	%rd21434, %rd15, %rd5750, %rd5770;
	cvt.u32.u64 	%r301, %rd21434;
	shr.u64 	%rd5771, %rd21434, 32;
	mul.wide.u32 	%rd5772, %r13, %r1270;
	and.b64  	%rd5773, %rd5749, 4294967295;
	add.s64 	%rd5774, %rd5771, %rd5773;
	add.s64 	%rd21433, %rd5774, %rd5772;
	cvt.u32.u64 	%r302, %rd21433;
	{ .reg .b32 tmp; mov.b64 {tmp, %r2064}, %rd21433; }
	setp.gt.u32 	%p218, %r13, %r2064;
	@%p218 bra 	$L__BB0_178;
	setp.lt.u32 	%p219, %r13, %r2064;
	@%p219 bra 	$L__BB0_177;
	setp.gt.u32 	%p220, %r12, %r302;
	@%p220 bra 	$L__BB0_178;
	setp.lt.u32 	%p221, %r12, %r302;
	@%p221 bra 	$L__BB0_177;
	setp.gt.u32 	%p222, %r11, %r301;
	@%p222 bra 	$L__BB0_178;
	setp.lt.u32 	%p223, %r11, %r301;
	@%p223 bra 	$L__BB0_177;
	setp.gt.u32 	%p224, %r10, %r300;
	@%p224 bra 	$L__BB0_178;
	setp.lt.u32 	%p225, %r10, %r300;
	@%p225 bra 	$L__BB0_177;
	setp.gt.u32 	%p226, %r9, %r299;
	@%p226 bra 	$L__BB0_178;
	setp.lt.u32 	%p227, %r9, %r299;
	@%p227 bra 	$L__BB0_177;
	setp.gt.u32 	%p228, %r8, %r298;
	@%p228 bra 	$L__BB0_178;
	setp.lt.u32 	%p229, %r8, %r298;
	@%p229 bra 	$L__BB0_177;
	setp.gt.u32 	%p230, %r7, %r297;
	@%p230 bra 	$L__BB0_178;
	setp.ge.u32 	%p231, %r7, %r297;
	cvt.u32.u64 	%r1271, %rd21439;
	setp.gt.u32 	%p232, %r6, %r1271;
	and.pred  	%p233, %p231, %p232;
	@%p233 bra 	$L__BB0_178;
$L__BB0_177:
	and.b64  	%rd5775, %rd21439, 4294967295;
	sub.s64 	%rd21439, %rd5775, %rd3;
	shr.u64 	%rd5776, %rd21439, 32;
	and.b64  	%rd5777, %rd5776, 1;
	and.b64  	%rd5778, %rd21438, 4294967295;
	add.s64 	%rd5779, %rd5777, %rd5;
	sub.s64 	%rd21438, %rd5778, %rd5779;
	shr.u64 	%rd5780, %rd21438, 32;
	and.b64  	%rd5781, %rd5780, 1;
	and.b64  	%rd5782, %rd21437, 4294967295;
	add.s64 	%rd5783, %rd5781, %rd7;
	sub.s64 	%rd21437, %rd5782, %rd5783;
	shr.u64 	%rd5784, %rd21437, 32;
	and.b64  	%rd5785, %rd5784, 1;
	and.b64  	%rd5786, %rd21436, 4294967295;
	add.s64 	%rd5787, %rd5785, %rd9;
	sub.s64 	%rd21436, %rd5786, %rd5787;
	shr.u64 	%rd5788, %rd21436, 32;
	and.b64  	%rd5789, %rd5788, 1;
	and.b64  	%rd5790, %rd21435, 4294967295;
	add.s64 	%rd5791, %rd5789, %rd11;
	sub.s64 	%rd21435, %rd5790, %rd5791;
	shr.u64 	%rd5792, %rd21435, 32;
	and.b64  	%rd5793, %rd5792, 1;
	and.b64  	%rd5794, %rd21434, 4294967295;
	add.s64 	%rd5795, %rd5793, %rd13;
	sub.s64 	%rd21434, %rd5794, %rd5795;
	shr.u64 	%rd5796, %rd21434, 32;
	and.b64  	%rd5797, %rd5796, 1;
	and.b64  	%rd5798, %rd21433, 4294967295;
	add.s64 	%rd5799, %rd5797, %rd15;
	sub.s64 	%rd21433, %rd5798, %rd5799;
	{ .reg .b32 tmp; mov.b64 {tmp, %r1272}, %rd21433; }
	and.b32  	%r1273, %r1272, 1;
	add.s32 	%r1274, %r1273, %r13;
	sub.s32 	%r2064, %r2064, %r1274;
$L__BB0_178:
	and.b64  	%rd5800, %rd21439, 4294967295;
	mul.lo.s64 	%rd5801, %rd122, %rd5800;
	cvt.u32.u64 	%r1275, %rd5801;
	shr.u64 	%rd5802, %rd5801, 32;
	mad.lo.s64 	%rd5803, %rd124, %rd5800, %rd5802;
	shr.u64 	%rd5804, %rd5803, 32;
	mad.lo.s64 	%rd5805, %rd126, %rd5800, %rd5804;
	shr.u64 	%rd5806, %rd5805, 32;
	mad.lo.s64 	%rd5807, %rd128, %rd5800, %rd5806;
	shr.u64 	%rd5808, %rd5807, 32;
	mad.lo.s64 	%rd5809, %rd130, %rd5800, %rd5808;
	shr.u64 	%rd5810, %rd5809, 32;
	mad.lo.s64 	%rd5811, %rd132, %rd5800, %rd5810;
	shr.u64 	%rd5812, %rd5811, 32;
	mad.lo.s64 	%rd5813, %rd134, %rd5800, %rd5812;
	shr.u64 	%rd5814, %rd5813, 32;
	mad.lo.s64 	%rd5815, %rd5800, %rd177, %rd5814;
	shr.u64 	%rd5816, %rd5815, 32;
	mul.lo.s32 	%r1276, %r14, %r1275;
	cvt.u64.u32 	%rd5817, %r1276;
	and.b64  	%rd5818, %rd5801, 4294967295;
	mad.lo.s64 	%rd5819, %rd3, %rd5817, %rd5818;
	shr.u64 	%rd5820, %rd5819, 32;
	add.s64 	%rd5821, %rd5820, %rd5816;
	mad.lo.s64 	%rd5822, %rd5, %rd5817, %rd5821;
	shr.u64 	%rd5823, %rd5822, 32;
	and.b64  	%rd5824, %rd5805, 4294967295;
	add.s64 	%rd5825, %rd5823, %rd5824;
	mad.lo.s64 	%rd5826, %rd7, %rd5817, %rd5825;
	shr.u64 	%rd5827, %rd5826, 32;
	and.b64  	%rd5828, %rd5807, 4294967295;
	add.s64 	%rd5829, %rd5827, %rd5828;
	mad.lo.s64 	%rd5830, %rd9, %rd5817, %rd5829;
	shr.u64 	%rd5831, %rd5830, 32;
	and.b64  	%rd5832, %rd5809, 4294967295;
	add.s64 	%rd5833, %rd5831, %rd5832;
	mad.lo.s64 	%rd5834, %rd11, %rd5817, %rd5833;
	shr.u64 	%rd5835, %rd5834, 32;
	and.b64  	%rd5836, %rd5811, 4294967295;
	add.s64 	%rd5837, %rd5835, %rd5836;
	mad.lo.s64 	%rd5838, %rd13, %rd5817, %rd5837;
	shr.u64 	%rd5839, %rd5838, 32;
	and.b64  	%rd5840, %rd5813, 4294967295;
	add.s64 	%rd5841, %rd5839, %rd5840;
	mad.lo.s64 	%rd5842, %rd15, %rd5817, %rd5841;
	shr.u64 	%rd5843, %rd5842, 32;
	mul.wide.u32 	%rd5844, %r13, %r1276;
	and.b64  	%rd5845, %rd5815, 4294967295;
	add.s64 	%rd5846, %rd5843, %rd5845;
	add.s64 	%rd5847, %rd5846, %rd5844;
	shr.u64 	%rd5848, %rd5847, 32;
	and.b64  	%rd5849, %rd21438, 4294967295;
	and.b64  	%rd5850, %rd5822, 4294967295;
	mad.lo.s64 	%rd5851, %rd122, %rd5849, %rd5850;
	cvt.u32.u64 	%r1277, %rd5851;
	shr.u64 	%rd5852, %rd5851, 32;
	and.b64  	%rd5853, %rd5826, 4294967295;
	add.s64 	%rd5854, %rd5852, %rd5853;
	mad.lo.s64 	%rd5855, %rd124, %rd5849, %rd5854;
	shr.u64 	%rd5856, %rd5855, 32;
	and.b64  	%rd5857, %rd5830, 4294967295;
	add.s64 	%rd5858, %rd5856, %rd5857;
	mad.lo.s64 	%rd5859, %rd126, %rd5849, %rd5858;
	shr.u64 	%rd5860, %rd5859, 32;
	and.b64  	%rd5861, %rd5834, 4294967295;
	add.s64 	%rd5862, %rd5860, %rd5861;
	mad.lo.s64 	%rd5863, %rd128, %rd5849, %rd5862;
	shr.u64 	%rd5864, %rd5863, 32;
	and.b64  	%rd5865, %rd5838, 4294967295;
	add.s64 	%rd5866, %rd5864, %rd5865;
	mad.lo.s64 	%rd5867, %rd130, %rd5849, %rd5866;
	shr.u64 	%rd5868, %rd5867, 32;
	and.b64  	%rd5869, %rd5842, 4294967295;
	add.s64 	%rd5870, %rd5868, %rd5869;
	mad.lo.s64 	%rd5871, %rd132, %rd5849, %rd5870;
	shr.u64 	%rd5872, %rd5871, 32;
	and.b64  	%rd5873, %rd5847, 4294967295;
	add.s64 	%rd5874, %rd5872, %rd5873;
	mad.lo.s64 	%rd5875, %rd134, %rd5849, %rd5874;
	shr.u64 	%rd5876, %rd5875, 32;
	add.s64 	%rd5877, %rd5876, %rd5848;
	mad.lo.s64 	%rd5878, %rd5849, %rd177, %rd5877;
	shr.u64 	%rd5879, %rd5878, 32;
	mul.lo.s32 	%r1278, %r14, %r1277;
	cvt.u64.u32 	%rd5880, %r1278;
	and.b64  	%rd5881, %rd5851, 4294967295;
	mad.lo.s64 	%rd5882, %rd3, %rd5880, %rd5881;
	shr.u64 	%rd5883, %rd5882, 32;
	and.b64  	%rd5884, %rd5855, 4294967295;
	add.s64 	%rd5885, %rd5883, %rd5884;
	mad.lo.s64 	%rd5886, %rd5, %rd5880, %rd5885;
	shr.u64 	%rd5887, %rd5886, 32;
	add.s64 	%rd5888, %rd5887, %rd5879;
	mad.lo.s64 	%rd5889, %rd7, %rd5880, %rd5888;
	shr.u64 	%rd5890, %rd5889, 32;
	and.b64  	%rd5891, %rd5863, 4294967295;
	add.s64 	%rd5892, %rd5890, %rd5891;
	mad.lo.s64 	%rd5893, %rd9, %rd5880, %rd5892;
	shr.u64 	%rd5894, %rd5893, 32;
	and.b64  	%rd5895, %rd5867, 4294967295;
	add.s64 	%rd5896, %rd5894, %rd5895;
	mad.lo.s64 	%rd5897, %rd11, %rd5880, %rd5896;
	shr.u64 	%rd5898, %rd5897, 32;
	and.b64  	%rd5899, %rd5871, 4294967295;
	add.s64 	%rd5900, %rd5898, %rd5899;
	mad.lo.s64 	%rd5901, %rd13, %rd5880, %rd5900;
	shr.u64 	%rd5902, %rd5901, 32;
	and.b64  	%rd5903, %rd5875, 4294967295;
	add.s64 	%rd5904, %rd5902, %rd5903;
	mad.lo.s64 	%rd5905, %rd15, %rd5880, %rd5904;
	shr.u64 	%rd5906, %rd5905, 32;
	mul.wide.u32 	%rd5907, %r13, %r1278;
	and.b64  	%rd5908, %rd5878, 4294967295;
	add.s64 	%rd5909, %rd5906, %rd5908;
	add.s64 	%rd5910, %rd5909, %rd5907;
	shr.u64 	%rd5911, %rd5910, 32;
	and.b64  	%rd5912, %rd21437, 4294967295;
	and.b64  	%rd5913, %rd5886, 4294967295;
	mad.lo.s64 	%rd5914, %rd122, %rd5912, %rd5913;
	cvt.u32.u64 	%r1279, %rd5914;
	shr.u64 	%rd5915, %rd5914, 32;
	and.b64  	%rd5916, %rd5889, 4294967295;
	add.s64 	%rd5917, %rd5915, %rd5916;
	mad.lo.s64 	%rd5918, %rd124, %rd5912, %rd5917;
	shr.u64 	%rd5919, %rd5918, 32;
	and.b64  	%rd5920, %rd5893, 4294967295;
	add.s64 	%rd5921, %rd5919, %rd5920;
	mad.lo.s64 	%rd5922, %rd126, %rd5912, %rd5921;
	shr.u64 	%rd5923, %rd5922, 32;
	and.b64  	%rd5924, %rd5897, 4294967295;
	add.s64 	%rd5925, %rd5923, %rd5924;
	mad.lo.s64 	%rd5926, %rd128, %rd5912, %rd5925;
	shr.u64 	%rd5927, %rd5926, 32;
	and.b64  	%rd5928, %rd5901, 4294967295;
	add.s64 	%rd5929, %rd5927, %rd5928;
	mad.lo.s64 	%rd5930, %rd130, %rd5912, %rd5929;
	shr.u64 	%rd5931, %rd5930, 32;
	and.b64  	%rd5932, %rd5905, 4294967295;
	add.s64 	%rd5933, %rd5931, %rd5932;
	mad.lo.s64 	%rd5934, %rd132, %rd5912, %rd5933;
	shr.u64 	%rd5935, %rd5934, 32;
	and.b64  	%rd5936, %rd5910, 4294967295;
	add.s64 	%rd5937, %rd5935, %rd5936;
	mad.lo.s64 	%rd5938, %rd134, %rd5912, %rd5937;
	shr.u64 	%rd5939, %rd5938, 32;
	add.s64 	%rd5940, %rd5939, %rd5911;
	mad.lo.s64 	%rd5941, %rd5912, %rd177, %rd5940;
	shr.u64 	%rd5942, %rd5941, 32;
	mul.lo.s32 	%r1280, %r14, %r1279;
	cvt.u64.u32 	%rd5943, %r1280;
	and.b64  	%rd5944, %rd5914, 4294967295;
	mad.lo.s64 	%rd5945, %rd3, %rd5943, %rd5944;
	shr.u64 	%rd5946, %rd5945, 32;
	and.b64  	%rd5947, %rd5918, 4294967295;
	add.s64 	%rd5948, %rd5946, %rd5947;
	mad.lo.s64 	%rd5949, %rd5, %rd5943, %rd5948;
	shr.u64 	%rd5950, %rd5949, 32;
	and.b64  	%rd5951, %rd5922, 4294967295;
	add.s64 	%rd5952, %rd5950, %rd5951;
	mad.lo.s64 	%rd5953, %rd7, %rd5943, %rd5952;
	shr.u64 	%rd5954, %rd5953, 32;
	add.s64 	%rd5955, %rd5954, %rd5942;
	mad.lo.s64 	%rd5956, %rd9, %rd5943, %rd5955;
	shr.u64 	%rd5957, %rd5956, 32;
	and.b64  	%rd5958, %rd5930, 4294967295;
	add.s64 	%rd5959, %rd5957, %rd5958;
	mad.lo.s64 	%rd5960, %rd11, %rd5943, %rd5959;
	shr.u64 	%rd5961, %rd5960, 32;
	and.b64  	%rd5962, %rd5934, 4294967295;
	add.s64 	%rd5963, %rd5961, %rd5962;
	mad.lo.s64 	%rd5964, %rd13, %rd5943, %rd5963;
	shr.u64 	%rd5965, %rd5964, 32;
	and.b64  	%rd5966, %rd5938, 4294967295;
	add.s64 	%rd5967, %rd5965, %rd5966;
	mad.lo.s64 	%rd5968, %rd15, %rd5943, %rd5967;
	shr.u64 	%rd5969, %rd5968, 32;
	mul.wide.u32 	%rd5970, %r13, %r1280;
	and.b64  	%rd5971, %rd5941, 4294967295;
	add.s64 	%rd5972, %rd5969, %rd5971;
	add.s64 	%rd5973, %rd5972, %rd5970;
	shr.u64 	%rd5974, %rd5973, 32;
	and.b64  	%rd5975, %rd21436, 4294967295;
	and.b64  	%rd5976, %rd5949, 4294967295;
	mad.lo.s64 	%rd5977, %rd122, %rd5975, %rd5976;
	cvt.u32.u64 	%r1281, %rd5977;
	shr.u64 	%rd5978, %rd5977, 32;
	and.b64  	%rd5979, %rd5953, 4294967295;
	add.s64 	%rd5980, %rd5978, %rd5979;
	mad.lo.s64 	%rd5981, %rd124, %rd5975, %rd5980;
	shr.u64 	%rd5982, %rd5981, 32;
	and.b64  	%rd5983, %rd5956, 4294967295;
	add.s64 	%rd5984, %rd5982, %rd5983;
	mad.lo.s64 	%rd5985, %rd126, %rd5975, %rd5984;
	shr.u64 	%rd5986, %rd5985, 32;
	and.b64  	%rd5987, %rd5960, 4294967295;
	add.s64 	%rd5988, %rd5986, %rd5987;
	mad.lo.s64 	%rd5989, %rd128, %rd5975, %rd5988;
	shr.u64 	%rd5990, %rd5989, 32;
	and.b64  	%rd5991, %rd5964, 4294967295;
	add.s64 	%rd5992, %rd5990, %rd5991;
	mad.lo.s64 	%rd5993, %rd130, %rd5975, %rd5992;
	shr.u64 	%rd5994, %rd5993, 32;
	and.b64  	%rd5995, %rd5968, 4294967295;
	add.s64 	%rd5996, %rd5994, %rd5995;
	mad.lo.s64 	%rd5997, %rd132, %rd5975, %rd5996;
	shr.u64 	%rd5998, %rd5997, 32;
	and.b64  	%rd5999, %rd5973, 4294967295;
	add.s64 	%rd6000, %rd5998, %rd5999;
	mad.lo.s64 	%rd6001, %rd134, %rd5975, %rd6000;
	shr.u64 	%rd6002, %rd6001, 32;
	add.s64 	%rd6003, %rd6002, %rd5974;
	mad.lo.s64 	%rd6004, %rd5975, %rd177, %rd6003;
	shr.u64 	%rd6005, %rd6004, 32;
	mul.lo.s32 	%r1282, %r14, %r1281;
	cvt.u64.u32 	%rd6006, %r1282;
	and.b64  	%rd6007, %rd5977, 4294967295;
	mad.lo.s64 	%rd6008, %rd3, %rd6006, %rd6007;
	shr.u64 	%rd6009, %rd6008, 32;
	and.b64  	%rd6010, %rd5981, 4294967295;
	add.s64 	%rd6011, %rd6009, %rd6010;
	mad.lo.s64 	%rd6012, %rd5, %rd6006, %rd6011;
	shr.u64 	%rd6013, %rd6012, 32;
	and.b64  	%rd6014, %rd5985, 4294967295;
	add.s64 	%rd6015, %rd6013, %rd6014;
	mad.lo.s64 	%rd6016, %rd7, %rd6006, %rd6015;
	shr.u64 	%rd6017, %rd6016, 32;
	and.b64  	%rd6018, %rd5989, 4294967295;
	add.s64 	%rd6019, %rd6017, %rd6018;
	mad.lo.s64 	%rd6020, %rd9, %rd6006, %rd6019;
	shr.u64 	%rd6021, %rd6020, 32;
	add.s64 	%rd6022, %rd6021, %rd6005;
	mad.lo.s64 	%rd6023, %rd11, %rd6006, %rd6022;
	shr.u64 	%rd6024, %rd6023, 32;
	and.b64  	%rd6025, %rd5997, 4294967295;
	add.s64 	%rd6026, %rd6024, %rd6025;
	mad.lo.s64 	%rd6027, %rd13, %rd6006, %rd6026;
	shr.u64 	%rd6028, %rd6027, 32;
	and.b64  	%rd6029, %rd6001, 4294967295;
	add.s64 	%rd6030, %rd6028, %rd6029;
	mad.lo.s64 	%rd6031, %rd15, %rd6006, %rd6030;
	shr.u64 	%rd6032, %rd6031, 32;
	mul.wide.u32 	%rd6033, %r13, %r1282;
	and.b64  	%rd6034, %rd6004, 4294967295;
	add.s64 	%rd6035, %rd6032, %rd6034;
	add.s64 	%rd6036, %rd6035, %rd6033;
	shr.u64 	%rd6037, %rd6036, 32;
	and.b64  	%rd6038, %rd21435, 4294967295;
	and.b64  	%rd6039, %rd6012, 4294967295;
	mad.lo.s64 	%rd6040, %rd122, %rd6038, %rd6039;
	cvt.u32.u64 	%r1283, %rd6040;
	shr.u64 	%rd6041, %rd6040, 32;
	and.b64  	%rd6042, %rd6016, 4294967295;
	add.s64 	%rd6043, %rd6041, %rd6042;
	mad.lo.s64 	%rd6044, %rd124, %rd6038, %rd6043;
	shr.u64 	%rd6045, %rd6044, 32;
	and.b64  	%rd6046, %rd6020, 4294967295;
	add.s64 	%rd6047, %rd6045, %rd6046;
	mad.lo.s64 	%rd6048, %rd126, %rd6038, %rd6047;
	shr.u64 	%rd6049, %rd6048, 32;
	and.b64  	%rd6050, %rd6023, 4294967295;
	add.s64 	%rd6051, %rd6049, %rd6050;
	mad.lo.s64 	%rd6052, %rd128, %rd6038, %rd6051;
	shr.u64 	%rd6053, %rd6052, 32;
	and.b64  	%rd6054, %rd6027, 4294967295;
	add.s64 	%rd6055, %rd6053, %rd6054;
	mad.lo.s64 	%rd6056, %rd130, %rd6038, %rd6055;
	shr.u64 	%rd6057, %rd6056, 32;
	and.b64  	%rd6058, %rd6031, 4294967295;
	add.s64 	%rd6059, %rd6057, %rd6058;
	mad.lo.s64 	%rd6060, %rd132, %rd6038, %rd6059;
	shr.u64 	%rd6061, %rd6060, 32;
	and.b64  	%rd6062, %rd6036, 4294967295;
	add.s64 	%rd6063, %rd6061, %rd6062;
	mad.lo.s64 	%rd6064, %rd134, %rd6038, %rd6063;
	shr.u64 	%rd6065, %rd6064, 32;
	add.s64 	%rd6066, %rd6065, %rd6037;
	mad.lo.s64 	%rd6067, %rd6038, %rd177, %rd6066;
	shr.u64 	%rd6068, %rd6067, 32;
	mul.lo.s32 	%r1284, %r14, %r1283;
	cvt.u64.u32 	%rd6069, %r1284;
	and.b64  	%rd6070, %rd6040, 4294967295;
	mad.lo.s64 	%rd6071, %rd3, %rd6069, %rd6070;
	shr.u64 	%rd6072, %rd6071, 32;
	and.b64  	%rd6073, %rd6044, 4294967295;
	add.s64 	%rd6074, %rd6072, %rd6073;
	mad.lo.s64 	%rd6075, %rd5, %rd6069, %rd6074;
	shr.u64 	%rd6076, %rd6075, 32;
	and.b64  	%rd6077, %rd6048, 4294967295;
	add.s64 	%rd6078, %rd6076, %rd6077;
	mad.lo.s64 	%rd6079, %rd7, %rd6069, %rd6078;
	shr.u64 	%rd6080, %rd6079, 32;
	and.b64  	%rd6081, %rd6052, 4294967295;
	add.s64 	%rd6082, %rd6080, %rd6081;
	mad.lo.s64 	%rd6083, %rd9, %rd6069, %rd6082;
	shr.u64 	%rd6084, %rd6083, 32;
	and.b64  	%rd6085, %rd6056, 4294967295;
	add.s64 	%rd6086, %rd6084, %rd6085;
	mad.lo.s64 	%rd6087, %rd11, %rd6069, %rd6086;
	shr.u64 	%rd6088, %rd6087, 32;
	add.s64 	%rd6089, %rd6088, %rd6068;
	mad.lo.s64 	%rd6090, %rd13, %rd6069, %rd6089;
	shr.u64 	%rd6091, %rd6090, 32;
	and.b64  	%rd6092, %rd6064, 4294967295;
	add.s64 	%rd6093, %rd6091, %rd6092;
	mad.lo.s64 	%rd6094, %rd15, %rd6069, %rd6093;
	shr.u64 	%rd6095, %rd6094, 32;
	mul.wide.u32 	%rd6096, %r13, %r1284;
	and.b64  	%rd6097, %rd6067, 4294967295;
	add.s64 	%rd6098, %rd6095, %rd6097;
	add.s64 	%rd6099, %rd6098, %rd6096;
	shr.u64 	%rd6100, %rd6099, 32;
	and.b64  	%rd6101, %rd21434, 4294967295;
	and.b64  	%rd6102, %rd6075, 4294967295;
	mad.lo.s64 	%rd6103, %rd122, %rd6101, %rd6102;
	cvt.u32.u64 	%r1285, %rd6103;
	shr.u64 	%rd6104, %rd6103, 32;
	and.b64  	%rd6105, %rd6079, 4294967295;
	add.s64 	%rd6106, %rd6104, %rd6105;
	mad.lo.s64 	%rd6107, %rd124, %rd6101, %rd6106;
	shr.u64 	%rd6108, %rd6107, 32;
	and.b64  	%rd6109, %rd6083, 4294967295;
	add.s64 	%rd6110, %rd6108, %rd6109;
	mad.lo.s64 	%rd6111, %rd126, %rd6101, %rd6110;
	shr.u64 	%rd6112, %rd6111, 32;
	and.b64  	%rd6113, %rd6087, 4294967295;
	add.s64 	%rd6114, %rd6112, %rd6113;
	mad.lo.s64 	%rd6115, %rd128, %rd6101, %rd6114;
	shr.u64 	%rd6116, %rd6115, 32;
	and.b64  	%rd6117, %rd6090, 4294967295;
	add.s64 	%rd6118, %rd6116, %rd6117;
	mad.lo.s64 	%rd6119, %rd130, %rd6101, %rd6118;
	shr.u64 	%rd6120, %rd6119, 32;
	and.b64  	%rd6121, %rd6094, 4294967295;
	add.s64 	%rd6122, %rd6120, %rd6121;
	mad.lo.s64 	%rd6123, %rd132, %rd6101, %rd6122;
	shr.u64 	%rd6124, %rd6123, 32;
	and.b64  	%rd6125, %rd6099, 4294967295;
	add.s64 	%rd6126, %rd6124, %rd6125;
	mad.lo.s64 	%rd6127, %rd134, %rd6101, %rd6126;
	shr.u64 	%rd6128, %rd6127, 32;
	add.s64 	%rd6129, %rd6128, %rd6100;
	mad.lo.s64 	%rd6130, %rd6101, %rd177, %rd6129;
	shr.u64 	%rd6131, %rd6130, 32;
	mul.lo.s32 	%r1286, %r14, %r1285;
	cvt.u64.u32 	%rd6132, %r1286;
	and.b64  	%rd6133, %rd6103, 4294967295;
	mad.lo.s64 	%rd6134, %rd3, %rd6132, %rd6133;
	shr.u64 	%rd6135, %rd6134, 32;
	and.b64  	%rd6136, %rd6107, 4294967295;
	add.s64 	%rd6137, %rd6135, %rd6136;
	mad.lo.s64 	%rd6138, %rd5, %rd6132, %rd6137;
	shr.u64 	%rd6139, %rd6138, 32;
	and.b64  	%rd6140, %rd6111, 4294967295;
	add.s64 	%rd6141, %rd6139, %rd6140;
	mad.lo.s64 	%rd6142, %rd7, %rd6132, %rd6141;
	shr.u64 	%rd6143, %rd6142, 32;
	and.b64  	%rd6144, %rd6115, 4294967295;
	add.s64 	%rd6145, %rd6143, %rd6144;
	mad.lo.s64 	%rd6146, %rd9, %rd6132, %rd6145;
	shr.u64 	%rd6147, %rd6146, 32;
	and.b64  	%rd6148, %rd6119, 4294967295;
	add.s64 	%rd6149, %rd6147, %rd6148;
	mad.lo.s64 	%rd6150, %rd11, %rd6132, %rd6149;
	shr.u64 	%rd6151, %rd6150, 32;
	and.b64  	%rd6152, %rd6123, 4294967295;
	add.s64 	%rd6153, %rd6151, %rd6152;
	mad.lo.s64 	%rd6154, %rd13, %rd6132, %rd6153;
	shr.u64 	%rd6155, %rd6154, 32;
	add.s64 	%rd6156, %rd6155, %rd6131;
	mad.lo.s64 	%rd6157, %rd15, %rd6132, %rd6156;
	shr.u64 	%rd6158, %rd6157, 32;
	mul.wide.u32 	%rd6159, %r13, %r1286;
	and.b64  	%rd6160, %rd6130, 4294967295;
	add.s64 	%rd6161, %rd6158, %rd6160;
	add.s64 	%rd6162, %rd6161, %rd6159;
	shr.u64 	%rd6163, %rd6162, 32;
	and.b64  	%rd6164, %rd21433, 4294967295;
	and.b64  	%rd6165, %rd6138, 4294967295;
	mad.lo.s64 	%rd6166, %rd122, %rd6164, %rd6165;
	cvt.u32.u64 	%r1287, %rd6166;
	shr.u64 	%rd6167, %rd6166, 32;
	and.b64  	%rd6168, %rd6142, 4294967295;
	add.s64 	%rd6169, %rd6167, %rd6168;
	mad.lo.s64 	%rd6170, %rd124, %rd6164, %rd6169;
	shr.u64 	%rd6171, %rd6170, 32;
	and.b64  	%rd6172, %rd6146, 4294967295;
	add.s64 	%rd6173, %rd6171, %rd6172;
	mad.lo.s64 	%rd6174, %rd126, %rd6164, %rd6173;
	shr.u64 	%rd6175, %rd6174, 32;
	and.b64  	%rd6176, %rd6150, 4294967295;
	add.s64 	%rd6177, %rd6175, %rd6176;
	mad.lo.s64 	%rd6178, %rd128, %rd6164, %rd6177;
	shr.u64 	%rd6179, %rd6178, 32;
	and.b64  	%rd6180, %rd6154, 4294967295;
	add.s64 	%rd6181, %rd6179, %rd6180;
	mad.lo.s64 	%rd6182, %rd130, %rd6164, %rd6181;
	shr.u64 	%rd6183, %rd6182, 32;
	and.b64  	%rd6184, %rd6157, 4294967295;
	add.s64 	%rd6185, %rd6183, %rd6184;
	mad.lo.s64 	%rd6186, %rd132, %rd6164, %rd6185;
	shr.u64 	%rd6187, %rd6186, 32;
	and.b64  	%rd6188, %rd6162, 4294967295;
	add.s64 	%rd6189, %rd6187, %rd6188;
	mad.lo.s64 	%rd6190, %rd134, %rd6164, %rd6189;
	shr.u64 	%rd6191, %rd6190, 32;
	add.s64 	%rd6192, %rd6191, %rd6163;
	mad.lo.s64 	%rd6193, %rd6164, %rd177, %rd6192;
	shr.u64 	%rd6194, %rd6193, 32;
	mul.lo.s32 	%r1288, %r14, %r1287;
	cvt.u64.u32 	%rd6195, %r1288;
	and.b64  	%rd6196, %rd6166, 4294967295;
	mad.lo.s64 	%rd6197, %rd3, %rd6195, %rd6196;
	shr.u64 	%rd6198, %rd6197, 32;
	and.b64  	%rd6199, %rd6170, 4294967295;
	add.s64 	%rd6200, %rd6198, %rd6199;
	mad.lo.s64 	%rd6201, %rd5, %rd6195, %rd6200;
	shr.u64 	%rd6202, %rd6201, 32;
	and.b64  	%rd6203, %rd6174, 4294967295;
	add.s64 	%rd6204, %rd6202, %rd6203;
	mad.lo.s64 	%rd6205, %rd7, %rd6195, %rd6204;
	shr.u64 	%rd6206, %rd6205, 32;
	and.b64  	%rd6207, %rd6178, 4294967295;
	add.s64 	%rd6208, %rd6206, %rd6207;
	mad.lo.s64 	%rd6209, %rd9, %rd6195, %rd6208;
	shr.u64 	%rd6210, %rd6209, 32;
	and.b64  	%rd6211, %rd6182, 4294967295;
	add.s64 	%rd6212, %rd6210, %rd6211;
	mad.lo.s64 	%rd6213, %rd11, %rd6195, %rd6212;
	shr.u64 	%rd6214, %rd6213, 32;
	and.b64  	%rd6215, %rd6186, 4294967295;
	add.s64 	%rd6216, %rd6214, %rd6215;
	mad.lo.s64 	%rd6217, %rd13, %rd6195, %rd6216;
	shr.u64 	%rd6218, %rd6217, 32;
	and.b64  	%rd6219, %rd6190, 4294967295;
	add.s64 	%rd6220, %rd6218, %rd6219;
	mad.lo.s64 	%rd6221, %rd15, %rd6195, %rd6220;
	shr.u64 	%rd6222, %rd6221, 32;
	mul.wide.u32 	%rd6223, %r13, %r1288;
	add.s64 	%rd6224, %rd6222, %rd6194;
	add.s64 	%rd6225, %rd6224, %rd6223;
	shr.u64 	%rd6226, %rd6225, 32;
	cvt.u64.u32 	%rd6227, %r2064;
	and.b64  	%rd6228, %rd6201, 4294967295;
	mad.lo.s64 	%rd6229, %rd122, %rd6227, %rd6228;
	cvt.u32.u64 	%r1289, %rd6229;
	shr.u64 	%rd6230, %rd6229, 32;
	and.b64  	%rd6231, %rd6205, 4294967295;
	add.s64 	%rd6232, %rd6230, %rd6231;
	mad.lo.s64 	%rd6233, %rd124, %rd6227, %rd6232;
	shr.u64 	%rd6234, %rd6233, 32;
	and.b64  	%rd6235, %rd6209, 4294967295;
	add.s64 	%rd6236, %rd6234, %rd6235;
	mad.lo.s64 	%rd6237, %rd126, %rd6227, %rd6236;
	shr.u64 	%rd6238, %rd6237, 32;
	and.b64  	%rd6239, %rd6213, 4294967295;
	add.s64 	%rd6240, %rd6238, %rd6239;
	mad.lo.s64 	%rd6241, %rd128, %rd6227, %rd6240;
	shr.u64 	%rd6242, %rd6241, 32;
	and.b64  	%rd6243, %rd6217, 4294967295;
	add.s64 	%rd6244, %rd6242, %rd6243;
	mad.lo.s64 	%rd6245, %rd130, %rd6227, %rd6244;
	shr.u64 	%rd6246, %rd6245, 32;
	and.b64  	%rd6247, %rd6221, 4294967295;
	add.s64 	%rd6248, %rd6246, %rd6247;
	mad.lo.s64 	%rd6249, %rd132, %rd6227, %rd6248;
	shr.u64 	%rd6250, %rd6249, 32;
	and.b64  	%rd6251, %rd6225, 4294967295;
	add.s64 	%rd6252, %rd6250, %rd6251;
	mad.lo.s64 	%rd6253, %rd134, %rd6227, %rd6252;
	shr.u64 	%rd6254, %rd6253, 32;
	add.s64 	%rd6255, %rd6254, %rd6226;
	mad.lo.s64 	%rd6256, %rd177, %rd6227, %rd6255;
	mul.lo.s32 	%r1290, %r14, %r1289;
	cvt.u64.u32 	%rd6257, %r1290;
	and.b64  	%rd6258, %rd6229, 4294967295;
	mad.lo.s64 	%rd6259, %rd3, %rd6257, %rd6258;
	shr.u64 	%rd6260, %rd6259, 32;
	and.b64  	%rd6261, %rd6233, 4294967295;
	add.s64 	%rd6262, %rd6260, %rd6261;
	mad.lo.s64 	%rd247, %rd5, %rd6257, %rd6262;
	cvt.u32.u64 	%r2271, %rd247;
	shr.u64 	%rd6263, %rd247, 32;
	and.b64  	%rd6264, %rd6237, 4294967295;
	add.s64 	%rd6265, %rd6263, %rd6264;
	mad.lo.s64 	%rd248, %rd7, %rd6257, %rd6265;
	cvt.u32.u64 	%r2270, %rd248;
	shr.u64 	%rd6266, %rd248, 32;
	and.b64  	%rd6267, %rd6241, 4294967295;
	add.s64 	%rd6268, %rd6266, %rd6267;
	mad.lo.s64 	%rd249, %rd9, %rd6257, %rd6268;
	cvt.u32.u64 	%r2269, %rd249;
	shr.u64 	%rd6269, %rd249, 32;
	and.b64  	%rd6270, %rd6245, 4294967295;
	add.s64 	%rd6271, %rd6269, %rd6270;
	mad.lo.s64 	%rd250, %rd11, %rd6257, %rd6271;
	cvt.u32.u64 	%r2268, %rd250;
	shr.u64 	%rd6272, %rd250, 32;
	and.b64  	%rd6273, %rd6249, 4294967295;
	add.s64 	%rd6274, %rd6272, %rd6273;
	mad.lo.s64 	%rd251, %rd13, %rd6257, %rd6274;
	cvt.u32.u64 	%r2267, %rd251;
	shr.u64 	%rd6275, %rd251, 32;
	and.b64  	%rd6276, %rd6253, 4294967295;
	add.s64 	%rd6277, %rd6275, %rd6276;
	mad.lo.s64 	%rd252, %rd15, %rd6257, %rd6277;
	cvt.u32.u64 	%r2266, %rd252;
	shr.u64 	%rd6278, %rd252, 32;
	mul.wide.u32 	%rd6279, %r13, %r1290;
	and.b64  	%rd6280, %rd6256, 4294967295;
	add.s64 	%rd6281, %rd6278, %rd6280;
	add.s64 	%rd253, %rd6281, %rd6279;
	cvt.u32.u64 	%r2265, %rd253;
	{ .reg .b32 tmp; mov.b64 {tmp, %r2264}, %rd253; }
	setp.gt.u32 	%p234, %r13, %r2264;
	@%p234 bra 	$L__BB0_193;
	setp.lt.u32 	%p235, %r13, %r2264;
	@%p235 bra 	$L__BB0_192;
	setp.gt.u32 	%p236, %r12, %r2265;
	@%p236 bra 	$L__BB0_193;
	setp.lt.u32 	%p237, %r12, %r2265;
	@%p237 bra 	$L__BB0_192;
	setp.gt.u32 	%p238, %r11, %r2266;
	@%p238 bra 	$L__BB0_193;
	setp.lt.u32 	%p239, %r11, %r2266;
	@%p239 bra 	$L__BB0_192;
	setp.gt.u32 	%p240, %r10, %r2267;
	@%p240 bra 	$L__BB0_193;
	setp.lt.u32 	%p241, %r10, %r2267;
	@%p241 bra 	$L__BB0_192;
	setp.gt.u32 	%p242, %r9, %r2268;
	@%p242 bra 	$L__BB0_193;
	setp.lt.u32 	%p243, %r9, %r2268;
	@%p243 bra 	$L__BB0_192;
	setp.gt.u32 	%p244, %r8, %r2269;
	@%p244 bra 	$L__BB0_193;
	setp.lt.u32 	%p245, %r8, %r2269;
	@%p245 bra 	$L__BB0_192;
	setp.gt.u32 	%p246, %r7, %r2270;
	@%p246 bra 	$L__BB0_193;
	setp.ge.u32 	%p247, %r7, %r2270;
	setp.gt.u32 	%p248, %r6, %r2271;
	and.pred  	%p249, %p247, %p248;
	@%p249 bra 	$L__BB0_193;
$L__BB0_192:
	and.b64  	%rd6282, %rd247, 4294967295;
	sub.s64 	%rd6283, %rd6282, %rd3;
	cvt.u32.u64 	%r2271, %rd6283;
	shr.u64 	%rd6284, %rd6283, 32;
	and.b64  	%rd6285, %rd6284, 1;
	and.b64  	%rd6286, %rd248, 4294967295;
	add.s64 	%rd6287, %rd6285, %rd5;
	sub.s64 	%rd6288, %rd6286, %rd6287;
	cvt.u32.u64 	%r2270, %rd6288;
	shr.u64 	%rd6289, %rd6288, 32;
	and.b64  	%rd6290, %rd6289, 1;
	and.b64  	%rd6291, %rd249, 4294967295;
	add.s64 	%rd6292, %rd6290, %rd7;
	sub.s64 	%rd6293, %rd6291, %rd6292;
	cvt.u32.u64 	%r2269, %rd6293;
	shr.u64 	%rd6294, %rd6293, 32;
	and.b64  	%rd6295, %rd6294, 1;
	and.b64  	%rd6296, %rd250, 4294967295;
	add.s64 	%rd6297, %rd6295, %rd9;
	sub.s64 	%rd6298, %rd6296, %rd6297;
	cvt.u32.u64 	%r2268, %rd6298;
	shr.u64 	%rd6299, %rd6298, 32;
	and.b64  	%rd6300, %rd6299, 1;
	and.b64  	%rd6301, %rd251, 4294967295;
	add.s64 	%rd6302, %rd6300, %rd11;
	sub.s64 	%rd6303, %rd6301, %rd6302;
	cvt.u32.u64 	%r2267, %rd6303;
	shr.u64 	%rd6304, %rd6303, 32;
	and.b64  	%rd6305, %rd6304, 1;
	and.b64  	%rd6306, %rd252, 4294967295;
	add.s64 	%rd6307, %rd6305, %rd13;
	sub.s64 	%rd6308, %rd6306, %rd6307;
	cvt.u32.u64 	%r2266, %rd6308;
	shr.u64 	%rd6309, %rd6308, 32;
	and.b64  	%rd6310, %rd6309, 1;
	and.b64  	%rd6311, %rd253, 4294967295;
	add.s64 	%rd6312, %rd6310, %rd15;
	sub.s64 	%rd6313, %rd6311, %rd6312;
	cvt.u32.u64 	%r2265, %rd6313;
	{ .reg .b32 tmp; mov.b64 {tmp, %r1291}, %rd6313; }
	and.b32  	%r1292, %r1291, 1;
	add.s32 	%r1293, %r1292, %r13;
	sub.s32 	%r2264, %r2264, %r1293;
$L__BB0_193:
	add.s32 	%r1989, %r80, 1;
	setp.lt.u32 	%p250, %r80, 3;
	and.pred  	%p251, %p718, %p250;
	@%p251 bra 	$L__BB0_3;
	mov.b32 	%r2113, 1;
	not.pred 	%p252, %p718;
	@%p252 bra 	$L__BB0_217;
	mul.wide.u32 	%rd21355, %r15, 4;
	add.s64 	%rd21356, %rd1, %rd21355;
	mov.b32 	%r1955, 0;
	st.global.u32 	[%rd21356], %r1955;
	add.s32 	%r1956, %r15, 1;
	mul.wide.u32 	%rd21357, %r1956, 4;
	add.s64 	%rd21358, %rd1, %rd21357;
	st.global.u32 	[%rd21358], %r1955;
	add.s32 	%r1957, %r15, 2;
	mul.wide.u32 	%rd21359, %r1957, 4;
	add.s64 	%rd21360, %rd1, %rd21359;
	st.global.u32 	[%rd21360], %r1955;
	add.s32 	%r1958, %r15, 3;
	mul.wide.u32 	%rd21361, %r1958, 4;
	add.s64 	%rd21362, %rd1, %rd21361;
	st.global.u32 	[%rd21362], %r1955;
	add.s32 	%r1959, %r15, 4;
	mul.wide.u32 	%rd21363, %r1959, 4;
	add.s64 	%rd21364, %rd1, %rd21363;
	st.global.u32 	[%rd21364], %r1955;
	add.s32 	%r1960, %r15, 5;
	mul.wide.u32 	%rd21365, %r1960, 4;
	add.s64 	%rd21366, %rd1, %rd21365;
	st.global.u32 	[%rd21366], %r1955;
	add.s32 	%r1961, %r15, 6;
	mul.wide.u32 	%rd21367, %r1961, 4;
	add.s64 	%rd21368, %rd1, %rd21367;
	st.global.u32 	[%rd21368], %r1955;
	add.s32 	%r1962, %r15, 7;
	mul.wide.u32 	%rd21369, %r1962, 4;
	add.s64 	%rd21370, %rd1, %rd21369;
	st.global.u32 	[%rd21370], %r1955;
	add.s32 	%r1963, %r15, 8;
	mul.wide.u32 	%rd21371, %r1963, 4;
	add.s64 	%rd21372, %rd1, %rd21371;
	mov.b32 	%r1964, 3;
	st.global.u32 	[%rd21372], %r1964;
	bra.uni 	$L__BB0_647;
$L__BB0_196:
	and.b32  	%r1212, %r2012, 1;
	setp.eq.b32 	%p176, %r1212, 1;
	not.pred 	%p177, %p176;
	@%p177 bra 	$L__BB0_213;
	setp.lt.u32 	%p178, %r2005, %r2021;
	@%p178 bra 	$L__BB0_212;
	setp.gt.u32 	%p179, %r2005, %r2021;
	@%p179 bra 	$L__BB0_211;
	setp.lt.u32 	%p180, %r2006, %r2022;
	@%p180 bra 	$L__BB0_212;
	setp.gt.u32 	%p181, %r2006, %r2022;
	@%p181 bra 	$L__BB0_211;
	setp.lt.u32 	%p182, %r2007, %r2023;
	@%p182 bra 	$L__BB0_212;
	setp.gt.u32 	%p183, %r2007, %r2023;
	@%p183 bra 	$L__BB0_211;
	setp.lt.u32 	%p184, %r2008, %r2024;
	@%p184 bra 	$L__BB0_212;
	setp.gt.u32 	%p185, %r2008, %r2024;
	@%p185 bra 	$L__BB0_211;
	setp.lt.u32 	%p186, %r2009, %r2025;
	@%p186 bra 	$L__BB0_212;
	setp.gt.u32 	%p187, %r2009, %r2025;
	@%p187 bra 	$L__BB0_211;
	setp.lt.u32 	%p188, %r2010, %r2026;
	@%p188 bra 	$L__BB0_212;
	setp.gt.u32 	%p189, %r2010, %r2026;
	@%p189 bra 	$L__BB0_211;
	setp.lt.u32 	%p190, %r2011, %r2027;
	@%p190 bra 	$L__BB0_212;
	setp.le.u32 	%p191, %r2011, %r2027;
	setp.lt.u32 	%p192, %r2012, %r2028;
	and.pred  	%p193, %p191, %p192;
	@%p193 bra 	$L__BB0_212;
$L__BB0_211:
	cvt.u64.u32 	%rd4569, %r2012;
	cvt.u64.u32 	%rd4570, %r2028;
	sub.s64 	%rd4571, %rd4569, %rd4570;
	cvt.u32.u64 	%r2012, %rd4571;
	shr.u64 	%rd4572, %rd4571, 32;
	and.b64  	%rd4573, %rd4572, 1;
	cvt.u64.u32 	%rd4574, %r2011;
	cvt.u64.u32 	%rd4575, %r2027;
	add.s64 	%rd4576, %rd4573, %rd4575;
	sub.s64 	%rd4577, %rd4574, %rd4576;
	cvt.u32.u64 	%r2011, %rd4577;
	shr.u64 	%rd4578, %rd4577, 32;
	and.b64  	%rd4579, %rd4578, 1;
	cvt.u64.u32 	%rd4580, %r2010;
	cvt.u64.u32 	%rd4581, %r2026;
	add.s64 	%rd4582, %rd4579, %rd4581;
	sub.s64 	%rd4583, %rd4580, %rd4582;
	cvt.u32.u64 	%r2010, %rd4583;
	shr.u64 	%rd4584, %rd4583, 32;
	and.b64  	%rd4585, %rd4584, 1;
	cvt.u64.u32 	%rd4586, %r2009;
	cvt.u64.u32 	%rd4587, %r2025;
	add.s64 	%rd4588, %rd4585, %rd4587;
	sub.s64 	%rd4589, %rd4586, %rd4588;
	cvt.u32.u64 	%r2009, %rd4589;
	shr.u64 	%rd4590, %rd4589, 32;
	and.b64  	%rd4591, %rd4590, 1;
	cvt.u64.u32 	%rd4592, %r2008;
	cvt.u64.u32 	%rd4593, %r2024;
	add.s64 	%rd4594, %rd4591, %rd4593;
	sub.s64 	%rd4595, %rd4592, %rd4594;
	cvt.u32.u64 	%r2008, %rd4595;
	shr.u64 	%rd4596, %rd4595, 32;
	and.b64  	%rd4597, %rd4596, 1;
	cvt.u64.u32 	%rd4598, %r2007;
	cvt.u64.u32 	%rd4599, %r2023;
	add.s64 	%rd4600, %rd4597, %rd4599;
	sub.s64 	%rd4601, %rd4598, %rd4600;
	cvt.u32.u64 	%r2007, %rd4601;
	shr.u64 	%rd4602, %rd4601, 32;
	and.b64  	%rd4603, %rd4602, 1;
	cvt.u64.u32 	%rd4604, %r2006;
	cvt.u64.u32 	%rd4605, %r2022;
	add.s64 	%rd4606, %rd4603, %rd4605;
	sub.s64 	%rd4607, %rd4604, %rd4606;
	cvt.u32.u64 	%r2006, %rd4607;
	{ .reg .b32 tmp; mov.b64 {tmp, %r1213}, %rd4607; }
	and.b32  	%r1214, %r1213, 1;
	add.s32 	%r1215, %r1214, %r2021;
	sub.s32 	%r2005, %r2005, %r1215;
	cvt.u64.u32 	%rd4608, %r2036;
	cvt.u64.u32 	%rd4609, %r2044;
	sub.s64 	%rd4610, %rd4608, %rd4609;
	cvt.u32.u64 	%r2036, %rd4610;
	shr.u64 	%rd4611, %rd4610, 32;
	and.b64  	%rd4612, %rd4611, 1;
	cvt.u64.u32 	%rd4613, %r2035;
	cvt.u64.u32 	%rd4614, %r2043;
	add.s64 	%rd4615, %rd4612, %rd4614;
	sub.s64 	%rd4616, %rd4613, %rd4615;
	cvt.u32.u64 	%r2035, %rd4616;
	shr.u64 	%rd4617, %rd4616, 32;
	and.b64  	%rd4618, %rd4617, 1;
	cvt.u64.u32 	%rd4619, %r2034;
	cvt.u64.u32 	%rd4620, %r2042;
	add.s64 	%rd4621, %rd4618, %rd4620;
	sub.s64 	%rd4622, %rd4619, %rd4621;
	cvt.u32.u64 	%r2034, %rd4622;
	shr.u64 	%rd4623, %rd4622, 32;
	and.b64  	%rd4624, %rd4623, 1;
	cvt.u64.u32 	%rd4625, %r2033;
	cvt.u64.u32 	%rd4626, %r2041;
	add.s64 	%rd4627, %rd4624, %rd4626;
	sub.s64 	%rd4628, %rd4625, %rd4627;
	cvt.u32.u64 	%r2033, %rd4628;
	shr.u64 	%rd4629, %rd4628, 32;
	and.b64  	%rd4630, %rd4629, 1;
	cvt.u64.u32 	%rd4631, %r2032;
	cvt.u64.u32 	%rd4632, %r2040;
	add.s64 	%rd4633, %rd4630, %rd4632;
	sub.s64 	%rd4634, %rd4631, %rd4633;
	cvt.u32.u64 	%r2032, %rd4634;
	shr.u64 	%rd4635, %rd4634, 32;
	and.b64  	%rd4636, %rd4635, 1;
	cvt.u64.u32 	%rd4637, %r2031;
	cvt.u64.u32 	%rd4638, %r2039;
	add.s64 	%rd4639, %rd4636, %rd4638;
	sub.s64 	%rd4640, %rd4637, %rd4639;
	cvt.u32.u64 	%r2031, %rd4640;
	shr.u64 	%rd4641, %rd4640, 32;
	and.b64  	%rd4642, %rd4641, 1;
	cvt.u64.u32 	%rd4643, %r2030;
	cvt.u64.u32 	%rd4644, %r2038;
	add.s64 	%rd4645, %rd4642, %rd4644;
	sub.s64 	%rd4646, %rd4643, %rd4645;
	cvt.u32.u64 	%r2030, %rd4646;
	{ .reg .b32 tmp; mov.b64 {tmp, %r1216}, %rd4646; }
	and.b32  	%r1217, %r1216, 1;
	add.s32 	%r1218, %r1217, %r2037;
	sub.s32 	%r2029, %r2029, %r1218;
	bra.uni 	$L__BB0_143;
$L__BB0_212:
	cvt.u64.u32 	%rd4647, %r2028;
	cvt.u64.u32 	%rd4648, %r2012;
	sub.s64 	%rd4649, %rd4647, %rd4648;
	cvt.u32.u64 	%r2028, %rd4649;
	shr.u64 	%rd4650, %rd4649, 32;
	and.b64  	%rd4651, %rd4650, 1;
	cvt.u64.u32 	%rd4652, %r2027;
	cvt.u64.u32 	%rd4653, %r2011;
	add.s64 	%rd4654, %rd4651, %rd4653;
	sub.s64 	%rd4655, %rd4652, %rd4654;
	cvt.u32.u64 	%r2027, %rd4655;
	shr.u64 	%rd4656, %rd4655, 32;
	and.b64  	%rd4657, %rd4656, 1;
	cvt.u64.u32 	%rd4658, %r2026;
	cvt.u64.u32 	%rd4659, %r2010;
	add.s64 	%rd4660, %rd4657, %rd4659;
	sub.s64 	%rd4661, %rd4658, %rd4660;
	cvt.u32.u64 	%r2026, %rd4661;
	shr.u64 	%rd4662, %rd4661, 32;
	and.b64  	%rd4663, %rd4662, 1;
	cvt.u64.u32 	%rd4664, %r2025;
	cvt.u64.u32 	%rd4665, %r2009;
	add.s64 	%rd4666, %rd4663, %rd4665;
	sub.s64 	%rd4667, %rd4664, %rd4666;
	cvt.u32.u64 	%r2025, %rd4667;
	shr.u64 	%rd4668, %rd4667, 32;
	and.b64  	%rd4669, %rd4668, 1;
	cvt.u64.u32 	%rd4670, %r2024;
	cvt.u64.u32 	%rd4671, %r2008;
	add.s64 	%rd4672, %rd4669, %rd4671;
	sub.s64 	%rd4673, %rd4670, %rd4672;
	cvt.u32.u64 	%r2024, %rd4673;
	shr.u64 	%rd4674, %rd4673, 32;
	and.b64  	%rd4675, %rd4674, 1;
	cvt.u64.u32 	%rd4676, %r2023;
	cvt.u64.u32 	%rd4677, %r2007;
	add.s64 	%rd4678, %rd4675, %rd4677;
	sub.s64 	%rd4679, %rd4676, %rd4678;
	cvt.u32.u64 	%r2023, %rd4679;
	shr.u64 	%rd4680, %rd4679, 32;
	and.b64  	%rd4681, %rd4680, 1;
	cvt.u64.u32 	%rd4682, %r2022;
	cvt.u64.u32 	%rd4683, %r2006;
	add.s64 	%rd4684, %rd4681, %rd4683;
	sub.s64 	%rd4685, %rd4682, %rd4684;
	cvt.u32.u64 	%r2022, %rd4685;
	{ .reg .b32 tmp; mov.b64 {tmp, %r1219}, %rd4685; }
	and.b32  	%r1220, %r1219, 1;
	add.s32 	%r1221, %r1220, %r2005;
	sub.s32 	%r2021, %r2021, %r1221;
	cvt.u64.u32 	%rd4686, %r2044;
	cvt.u64.u32 	%rd4687, %r2036;
	sub.s64 	%rd4688, %rd4686, %rd4687;
	cvt.u32.u64 	%r2044, %rd4688;
	shr.u64 	%rd4689, %rd4688, 32;
	and.b64  	%rd4690, %rd4689, 1;
	cvt.u64.u32 	%rd4691, %r2043;
	cvt.u64.u32 	%rd4692, %r2035;
	add.s64 	%rd4693, %rd4690, %rd4692;
	sub.s64 	%rd4694, %rd4691, %rd4693;
	cvt.u32.u64 	%r2043, %rd4694;
	shr.u64 	%rd4695, %rd4694, 32;
	and.b64  	%rd4696, %rd4695, 1;
	cvt.u64.u32 	%rd4697, %r2042;
	cvt.u64.u32 	%rd4698, %r2034;
	add.s64 	%rd4699, %rd4696, %rd4698;
	sub.s64 	%rd4700, %rd4697, %rd4699;
	cvt.u32.u64 	%r2042, %rd4700;
	shr.u64 	%rd4701, %rd4700, 32;
	and.b64  	%rd4702, %rd4701, 1;
	cvt.u64.u32 	%rd4703, %r2041;
	cvt.u64.u32 	%rd4704, %r2033;
	add.s64 	%rd4705, %rd4702, %rd4704;
	sub.s64 	%rd4706, %rd4703, %rd4705;
	cvt.u32.u64 	%r2041, %rd4706;
	shr.u64 	%rd4707, %rd4706, 32;
	and.b64  	%rd4708, %rd4707, 1;
	cvt.u64.u32 	%rd4709, %r2040;
	cvt.u64.u32 	%rd4710, %r2032;
	add.s64 	%rd4711, %rd4708, %rd4710;
	sub.s64 	%rd4712, %rd4709, %rd4711;
	cvt.u32.u64 	%r2040, %rd4712;
	shr.u64 	%rd4713, %rd4712, 32;
	and.b64  	%rd4714, %rd4713, 1;
	cvt.u64.u32 	%rd4715, %r2039;
	cvt.u64.u32 	%rd4716, %r2031;
	add.s64 	%rd4717, %rd4714, %rd4716;
	sub.s64 	%rd4718, %rd4715, %rd4717;
	cvt.u32.u64 	%r2039, %rd4718;
	shr.u64 	%rd4719, %rd4718, 32;
	and.b64  	%rd4720, %rd4719, 1;
	cvt.u64.u32 	%rd4721, %r2038;
	cvt.u64.u32 	%rd4722, %r2030;
	add.s64 	%rd4723, %rd4720, %rd4722;
	sub.s64 	%rd4724, %rd4721, %rd4723;
	cvt.u32.u64 	%r2038, %rd4724;
	{ .reg .b32 tmp; mov.b64 {tmp, %r1222}, %rd4724; }
	and.b32  	%r1223, %r1222, 1;
	add.s32 	%r1224, %r1223, %r2029;
	sub.s32 	%r2037, %r2037, %r1224;
	bra.uni 	$L__BB0_143;
$L__BB0_213:
	shf.l.wrap.b32 	%r2012, %r2012, %r2011, 31;
	shf.l.wrap.b32 	%r2011, %r2011, %r2010, 31;
	shf.l.wrap.b32 	%r2010, %r2010, %r2009, 31;
	shf.l.wrap.b32 	%r2009, %r2009, %r2008, 31;
	shf.l.wrap.b32 	%r2008, %r2008, %r2007, 31;
	shf.l.wrap.b32 	%r2007, %r2007, %r2006, 31;
	shf.l.wrap.b32 	%r2006, %r2006, %r2005, 31;
	and.b32  	%r1225, %r2036, 1;
	setp.eq.b32 	%p194, %r1225, 1;
	not.pred 	%p195, %p194;
	@%p195 bra 	$L__BB0_215;
	add.s32 	%r245, %r2036, %r6;
	setp.lt.u32 	%p196, %r245, %r2036;
	selp.u64 	%rd4725, 1, 0, %p196;
	cvt.u64.u32 	%rd4726, %r2035;
	add.s64 	%rd4727, %rd4725, %rd4726;
	add.s64 	%rd4728, %rd4727, %rd5;
	cvt.u32.u64 	%r2035, %rd4728;
	shr.u64 	%rd4729, %rd4728, 32;
	cvt.u64.u32 	%rd4730, %r2034;
	add.s64 	%rd4731, %rd4729, %rd4730;
	add.s64 	%rd4732, %rd4731, %rd7;
	cvt.u32.u64 	%r2034, %rd4732;
	shr.u64 	%rd4733, %rd4732, 32;
	cvt.u64.u32 	%rd4734, %r2033;
	add.s64 	%rd4735, %rd4733, %rd4734;
	add.s64 	%rd4736, %rd4735, %rd9;
	cvt.u32.u64 	%r2033, %rd4736;
	shr.u64 	%rd4737, %rd4736, 32;
	cvt.u64.u32 	%rd4738, %r2032;
	add.s64 	%rd4739, %rd4737, %rd4738;
	add.s64 	%rd4740, %rd4739, %rd11;
	cvt.u32.u64 	%r2032, %rd4740;
	shr.u64 	%rd4741, %rd4740, 32;
	cvt.u64.u32 	%rd4742, %r2031;
	add.s64 	%rd4743, %rd4741, %rd4742;
	add.s64 	%rd4744, %rd4743, %rd13;
	cvt.u32.u64 	%r2031, %rd4744;
	shr.u64 	%rd4745, %rd4744, 32;
	cvt.u64.u32 	%rd4746, %r2030;
	add.s64 	%rd4747, %rd4745, %rd4746;
	add.s64 	%rd4748, %rd4747, %rd15;
	cvt.u32.u64 	%r2030, %rd4748;
	{ .reg .b32 tmp; mov.b64 {tmp, %r1226}, %rd4748; }
	add.s32 	%r1227, %r2029, %r1226;
	add.s32 	%r2029, %r1227, %r13;
	mov.u32 	%r2036, %r245;
$L__BB0_215:
	shf.l.wrap.b32 	%r2036, %r2036, %r2035, 31;
	shf.l.wrap.b32 	%r2035, %r2035, %r2034, 31;
	shf.l.wrap.b32 	%r2034, %r2034, %r2033, 31;
	shf.l.wrap.b32 	%r2033, %r2033, %r2032, 31;
	shf.l.wrap.b32 	%r2032, %r2032, %r2031, 31;
	shf.l.wrap.b32 	%r2031, %r2031, %r2030, 31;
	shf.l.wrap.b32 	%r2030, %r2030, %r2029, 31;
	shr.u32 	%r2029, %r2029, 1;
	shr.u32 	%r2005, %r2005, 1;
	bra.uni 	$L__BB0_143;
$L__BB0_216:
	mad.lo.s32 	%r962, %r1, 14, %r15;
	mad.lo.s32 	%r963, %r3, 12, %r962;
	add.s32 	%r964, %r963, 16;
	add.s32 	%r965, %r963, 8;
	mul.wide.u32 	%rd857, %r963, 4;
	add.s64 	%rd858, %rd1, %rd857;
	ld.global.u32 	%r2271, [%rd858];
	mul.wide.u32 	%rd859, %r965, 4;
	add.s64 	%rd860, %rd1, %rd859;
	ld.global.u32 	%r2263, [%rd860];
	mul.wide.u32 	%rd861, %r964, 4;
	add.s64 	%rd862, %rd1, %rd861;
	ld.global.u32 	%r2088, [%rd862];
	add.s32 	%r966, %r963, 1;
	mul.wide.u32 	%rd863, %r966, 4;
	add.s64 	%rd864, %rd1, %rd863;
	ld.global.u32 	%r2270, [%rd864];
	add.s32 	%r967, %r963, 9;
	mul.wide.u32 	%rd865, %r967, 4;
	add.s64 	%rd866, %rd1, %rd865;
	ld.global.u32 	%r2262, [%rd866];
	add.s32 	%r968, %r963, 17;
	mul.wide.u32 	%rd867, %r968, 4;
	add.s64 	%rd868, %rd1, %rd867;
	ld.global.u32 	%r2087, [%rd868];
	add.s32 	%r969, %r963, 2;
	mul.wide.u32 	%rd869, %r969, 4;
	add.s64 	%rd870, %rd1, %rd869;
	ld.global.u32 	%r2269, [%rd870];
	add.s32 	%r970, %r963, 10;
	mul.wide.u32 	%rd871, %r970, 4;
	add.s64 	%rd872, %rd1, %rd871;
	ld.global.u32 	%r2261, [%rd872];
	add.s32 	%r971, %r963, 18;
	mul.wide.u32 	%rd873, %r971, 4;
	add.s64 	%rd874, %rd1, %rd873;
	ld.global.u32 	%r2086, [%rd874];
	add.s32 	%r972, %r963, 3;
	mul.wide.u32 	%rd875, %r972, 4;
	add.s64 	%rd876, %rd1, %rd875;
	ld.global.u32 	%r2268, [%rd876];
	add.s32 	%r973, %r963, 11;
	mul.wide.u32 	%rd877, %r973, 4;
	add.s64 	%rd878, %rd1, %rd877;
	ld.global.u32 	%r2260, [%rd878];
	add.s32 	%r974, %r963, 19;
	mul.wide.u32 	%rd879, %r974, 4;
	add.s64 	%rd880, %rd1, %rd879;
	ld.global.u32 	%r2085, [%rd880];
	add.s32 	%r975, %r963, 4;
	mul.wide.u32 	%rd881, %r975, 4;
	add.s64 	%rd882, %rd1, %rd881;
	ld.global.u32 	%r2267, [%rd882];
	add.s32 	%r976, %r963, 12;
	mul.wide.u32 	%rd883, %r976, 4;
	add.s64 	%rd884, %rd1, %rd883;
	ld.global.u32 	%r2259, [%rd884];
	add.s32 	%r977, %r963, 20;
	mul.wide.u32 	%rd885, %r977, 4;
	add.s64 	%rd886, %rd1, %rd885;
	ld.global.u32 	%r2084, [%rd886];
	add.s32 	%r978, %r963, 5;
	mul.wide.u32 	%rd887, %r978, 4;
	add.s64 	%rd888, %rd1, %rd887;
	ld.global.u32 	%r2266, [%rd888];
	add.s32 	%r979, %r963, 13;
	mul.wide.u32 	%rd889, %r979, 4;
	add.s64 	%rd890, %rd1, %rd889;
	ld.global.u32 	%r2258, [%rd890];
	add.s32 	%r980, %r963, 21;
	mul.wide.u32 	%rd891, %r980, 4;
	add.s64 	%rd892, %rd1, %rd891;
	ld.global.u32 	%r2083, [%rd892];
	add.s32 	%r981, %r963, 6;
	mul.wide.u32 	%rd893, %r981, 4;
	add.s64 	%rd894, %rd1, %rd893;
	ld.global.u32 	%r2265, [%rd894];
	add.s32 	%r982, %r963, 14;
	mul.wide.u32 	%rd895, %r982, 4;
	add.s64 	%rd896, %rd1, %rd895;
	ld.global.u32 	%r2257, [%rd896];
	add.s32 	%r983, %r963, 22;
	mul.wide.u32 	%rd897, %r983, 4;
	add.s64 	%rd898, %rd1, %rd897;
	ld.global.u32 	%r2082, [%rd898];
	add.s32 	%r984, %r963, 7;
	mul.wide.u32 	%rd899, %r984, 4;
	add.s64 	%rd900, %rd1, %rd899;
	ld.global.u32 	%r2264, [%rd900];
	add.s32 	%r985, %r963, 15;
	mul.wide.u32 	%rd901, %r985, 4;
	add.s64 	%rd902, %rd1, %rd901;
	ld.global.u32 	%r2256, [%rd902];
	add.s32 	%r986, %r963, 23;
	mul.wide.u32 	%rd903, %r986, 4;
	add.s64 	%rd904, %rd1, %rd903;
	ld.global.u32 	%r2081, [%rd904];
	add.s32 	%r987, %r963, 24;
	mul.wide.u32 	%rd905, %r987, 4;
	add.s64 	%rd906, %rd1, %rd905;
	ld.global.u32 	%r1992, [%rd906];
	add.s32 	%r988, %r963, 25;
	mul.wide.u32 	%rd907, %r988, 4;
	add.s64 	%rd908, %rd1, %rd907;
	ld.global.u32 	%r989, [%rd908];
	setp.ne.s32 	%p4, %r989, 0;
	selp.u32 	%r2113, 1, 0, %p4;
$L__BB0_217:
	add.s32 	%r399, %r5, %r2131;
	min.u32 	%r1295, %r399, %r960;
	setp.le.u32 	%p253, %r1295, %r2131;
	@%p253 bra 	$L__BB0_629;
	cvt.u64.u32 	%rd254, %r2088;
	cvt.u64.u32 	%rd255, %r2087;
	cvt.u64.u32 	%rd256, %r2086;
	cvt.u64.u32 	%rd257, %r2085;
	cvt.u64.u32 	%rd258, %r2084;
	cvt.u64.u32 	%rd259, %r2083;
	cvt.u64.u32 	%rd260, %r2082;
	cvt.u64.u32 	%rd261, %r2081;
$L__BB0_219:
	add.s32 	%r1296, %r2131, 40;
	mul.wide.u32 	%rd6314, %r1296, 4;
	add.s64 	%rd6315, %rd1, %rd6314;
	ld.global.u32 	%r418, [%rd6315];
	setp.lt.u32 	%p254, %r418, 2;
	@%p254 bra 	$L__BB0_628;
	add.s32 	%r1297, %r2271, %r2263;
	setp.lt.u32 	%p255, %r1297, %r2271;
	selp.u64 	%rd6316, 1, 0, %p255;
	cvt.u64.u32 	%rd262, %r2270;
	cvt.u64.u32 	%rd263, %r2262;
	add.s64 	%rd6317, %rd6316, %rd262;
	add.s64 	%rd6318, %rd6317, %rd263;
	shr.u64 	%rd6319, %rd6318, 32;
	cvt.u64.u32 	%rd264, %r2269;
	cvt.u64.u32 	%rd265, %r2261;
	add.s64 	%rd6320, %rd6319, %rd264;
	add.s64 	%rd6321, %rd6320, %rd265;
	shr.u64 	%rd6322, %rd6321, 32;
	cvt.u64.u32 	%rd266, %r2268;
	cvt.u64.u32 	%rd267, %r2260;
	add.s64 	%rd6323, %rd6322, %rd266;
	add.s64 	%rd6324, %rd6323, %rd267;
	shr.u64 	%rd6325, %rd6324, 32;
	cvt.u64.u32 	%rd268, %r2267;
	cvt.u64.u32 	%rd269, %r2259;
	add.s64 	%rd6326, %rd6325, %rd268;
	add.s64 	%rd6327, %rd6326, %rd269;
	shr.u64 	%rd6328, %rd6327, 32;
	cvt.u64.u32 	%rd270, %r2266;
	cvt.u64.u32 	%rd271, %r2258;
	add.s64 	%rd6329, %rd6328, %rd270;
	add.s64 	%rd6330, %rd6329, %rd271;
	shr.u64 	%rd6331, %rd6330, 32;
	cvt.u64.u32 	%rd272, %r2265;
	cvt.u64.u32 	%rd273, %r2257;
	add.s64 	%rd6332, %rd6331, %rd272;
	add.s64 	%rd6333, %rd6332, %rd273;
	{ .reg .b32 tmp; mov.b64 {tmp, %r1298}, %rd6333; }
	add.s32 	%r1299, %r2264, %r1298;
	add.s32 	%r1300, %r1299, %r2256;
	cvt.u64.u32 	%rd6334, %r1297;
	mul.wide.u32 	%rd6335, %r1297, %r1297;
	cvt.u32.u64 	%r1301, %rd6335;
	shr.u64 	%rd6336, %rd6335, 32;
	and.b64  	%rd6337, %rd6318, 4294967295;
	mul.lo.s64 	%rd6338, %rd6337, %rd6334;
	add.s64 	%rd6339, %rd6336, %rd6338;
	shr.u64 	%rd6340, %rd6339, 32;
	and.b64  	%rd6341, %rd6321, 4294967295;
	mul.lo.s64 	%rd6342, %rd6341, %rd6334;
	add.s64 	%rd6343, %rd6340, %rd6342;
	shr.u64 	%rd6344, %rd6343, 32;
	and.b64  	%rd6345, %rd6324, 4294967295;
	mul.lo.s64 	%rd6346, %rd6345, %rd6334;
	add.s64 	%rd6347, %rd6344, %rd6346;
	shr.u64 	%rd6348, %rd6347, 32;
	and.b64  	%rd6349, %rd6327, 4294967295;
	mul.lo.s64 	%rd6350, %rd6349, %rd6334;
	add.s64 	%rd6351, %rd6348, %rd6350;
	shr.u64 	%rd6352, %rd6351, 32;
	and.b64  	%rd6353, %rd6330, 4294967295;
	mul.lo.s64 	%rd6354, %rd6353, %rd6334;
	add.s64 	%rd6355, %rd6352, %rd6354;
	shr.u64 	%rd6356, %rd6355, 32;
	and.b64  	%rd6357, %rd6333, 4294967295;
	mul.lo.s64 	%rd6358, %rd6357, %rd6334;
	add.s64 	%rd6359, %rd6356, %rd6358;
	shr.u64 	%rd6360, %rd6359, 32;
	cvt.u64.u32 	%rd6361, %r1300;
	mul.wide.u32 	%rd6362, %r1300, %r1297;
	add.s64 	%rd6363, %rd6360, %rd6362;
	shr.u64 	%rd6364, %rd6363, 32;
	mul.lo.s32 	%r1302, %r14, %r1301;
	cvt.u64.u32 	%rd6365, %r1302;
	and.b64  	%rd6366, %rd6335, 4294967295;
	mad.lo.s64 	%rd6367, %rd3, %rd6365, %rd6366;
	shr.u64 	%rd6368, %rd6367, 32;
	add.s64 	%rd6369, %rd6368, %rd6364;
	mad.lo.s64 	%rd6370, %rd5, %rd6365, %rd6369;
	shr.u64 	%rd6371, %rd6370, 32;
	and.b64  	%rd6372, %rd6343, 4294967295;
	add.s64 	%rd6373, %rd6371, %rd6372;
	mad.lo.s64 	%rd6374, %rd7, %rd6365, %rd6373;
	shr.u64 	%rd6375, %rd6374, 32;
	and.b64  	%rd6376, %rd6347, 4294967295;
	add.s64 	%rd6377, %rd6375, %rd6376;
	mad.lo.s64 	%rd6378, %rd9, %rd6365, %rd6377;
	shr.u64 	%rd6379, %rd6378, 32;
	and.b64  	%rd6380, %rd6351, 4294967295;
	add.s64 	%rd6381, %rd6379, %rd6380;
	mad.lo.s64 	%rd6382, %rd11, %rd6365, %rd6381;
	shr.u64 	%rd6383, %rd6382, 32;
	and.b64  	%rd6384, %rd6355, 4294967295;
	add.s64 	%rd6385, %rd6383, %rd6384;
	mad.lo.s64 	%rd6386, %rd13, %rd6365, %rd6385;
	shr.u64 	%rd6387, %rd6386, 32;
	and.b64  	%rd6388, %rd6359, 4294967295;
	add.s64 	%rd6389, %rd6387, %rd6388;
	mad.lo.s64 	%rd6390, %rd15, %rd6365, %rd6389;
	shr.u64 	%rd6391, %rd6390, 32;
	mul.wide.u32 	%rd6392, %r13, %r1302;
	and.b64  	%rd6393, %rd6363, 4294967295;
	add.s64 	%rd6394, %rd6391, %rd6393;
	add.s64 	%rd6395, %rd6394, %rd6392;
	shr.u64 	%rd6396, %rd6395, 32;
	and.b64  	%rd6397, %rd6370, 4294967295;
	add.s64 	%rd6398, %rd6338, %rd6397;
	cvt.u32.u64 	%r1303, %rd6398;
	shr.u64 	%rd6399, %rd6398, 32;
	and.b64  	%rd6400, %rd6374, 4294967295;
	add.s64 	%rd6401, %rd6399, %rd6400;
	mad.lo.s64 	%rd6402, %rd6337, %rd6337, %rd6401;
	shr.u64 	%rd6403, %rd6402, 32;
	mul.lo.s64 	%rd6404, %rd6341, %rd6337;
	and.b64  	%rd6405, %rd6378, 4294967295;
	add.s64 	%rd6406, %rd6403, %rd6405;
	add.s64 	%rd6407, %rd6406, %rd6404;
	shr.u64 	%rd6408, %rd6407, 32;
	mul.lo.s64 	%rd6409, %rd6345, %rd6337;
	and.b64  	%rd6410, %rd6382, 4294967295;
	add.s64 	%rd6411, %rd6408, %rd6410;
	add.s64 	%rd6412, %rd6411, %rd6409;
	shr.u64 	%rd6413, %rd6412, 32;
	mul.lo.s64 	%rd6414, %rd6349, %rd6337;
	and.b64  	%rd6415, %rd6386, 4294967295;
	add.s64 	%rd6416, %rd6413, %rd6415;
	add.s64 	%rd6417, %rd6416, %rd6414;
	shr.u64 	%rd6418, %rd6417, 32;
	mul.lo.s64 	%rd6419, %rd6353, %rd6337;
	and.b64  	%rd6420, %rd6390, 4294967295;
	add.s64 	%rd6421, %rd6418, %rd6420;
	add.s64 	%rd6422, %rd6421, %rd6419;
	shr.u64 	%rd6423, %rd6422, 32;
	mul.lo.s64 	%rd6424, %rd6357, %rd6337;
	and.b64  	%rd6425, %rd6395, 4294967295;
	add.s64 	%rd6426, %rd6423, %rd6425;
	add.s64 	%rd6427, %rd6426, %rd6424;
	shr.u64 	%rd6428, %rd6427, 32;
	mul.lo.s64 	%rd6429, %rd6337, %rd6361;
	add.s64 	%rd6430, %rd6428, %rd6396;
	add.s64 	%rd6431, %rd6430, %rd6429;
	shr.u64 	%rd6432, %rd6431, 32;
	mul.lo.s32 	%r1304, %r14, %r1303;
	cvt.u64.u32 	%rd6433, %r1304;
	and.b64  	%rd6434, %rd6398, 4294967295;
	mad.lo.s64 	%rd6435, %rd3, %rd6433, %rd6434;
	shr.u64 	%rd6436, %rd6435, 32;
	and.b64  	%rd6437, %rd6402, 4294967295;
	add.s64 	%rd6438, %rd6436, %rd6437;
	mad.lo.s64 	%rd6439, %rd5, %rd6433, %rd6438;
	shr.u64 	%rd6440, %rd6439, 32;
	add.s64 	%rd6441, %rd6440, %rd6432;
	mad.lo.s64 	%rd6442, %rd7, %rd6433, %rd6441;
	shr.u64 	%rd6443, %rd6442, 32;
	and.b64  	%rd6444, %rd6412, 4294967295;
	add.s64 	%rd6445, %rd6443, %rd6444;
	mad.lo.s64 	%rd6446, %rd9, %rd6433, %rd6445;
	shr.u64 	%rd6447, %rd6446, 32;
	and.b64  	%rd6448, %rd6417, 4294967295;
	add.s64 	%rd6449, %rd6447, %rd6448;
	mad.lo.s64 	%rd6450, %rd11, %rd6433, %rd6449;
	shr.u64 	%rd6451, %rd6450, 32;
	and.b64  	%rd6452, %rd6422, 4294967295;
	add.s64 	%rd6453, %rd6451, %rd6452;
	mad.lo.s64 	%rd6454, %rd13, %rd6433, %rd6453;
	shr.u64 	%rd6455, %rd6454, 32;
	and.b64  	%rd6456, %rd6427, 4294967295;
	add.s64 	%rd6457, %rd6455, %rd6456;
	mad.lo.s64 	%rd6458, %rd15, %rd6433, %rd6457;
	shr.u64 	%rd6459, %rd6458, 32;
	mul.wide.u32 	%rd6460, %r13, %r1304;
	and.b64  	%rd6461, %rd6431, 4294967295;
	add.s64 	%rd6462, %rd6459, %rd6461;
	add.s64 	%rd6463, %rd6462, %rd6460;
	shr.u64 	%rd6464, %rd6463, 32;
	and.b64  	%rd6465, %rd6439, 4294967295;
	add.s64 	%rd6466, %rd6342, %rd6465;
	cvt.u32.u64 	%r1305, %rd6466;
	shr.u64 	%rd6467, %rd6466, 32;
	and.b64  	%rd6468, %rd6442, 4294967295;
	add.s64 	%rd6469, %rd6467, %rd6468;
	add.s64 	%rd6470, %rd6469, %rd6404;
	shr.u64 	%rd6471, %rd6470, 32;
	and.b64  	%rd6472, %rd6446, 4294967295;
	add.s64 	%rd6473, %rd6471, %rd6472;
	mad.lo.s64 	%rd6474, %rd6341, %rd6341, %rd6473;
	shr.u64 	%rd6475, %rd6474, 32;
	mul.lo.s64 	%rd6476, %rd6345, %rd6341;
	and.b64  	%rd6477, %rd6450, 4294967295;
	add.s64 	%rd6478, %rd6475, %rd6477;
	add.s64 	%rd6479, %rd6478, %rd6476;
	shr.u64 	%rd6480, %rd6479, 32;
	mul.lo.s64 	%rd6481, %rd6349, %rd6341;
	and.b64  	%rd6482, %rd6454, 4294967295;
	add.s64 	%rd6483, %rd6480, %rd6482;
	add.s64 	%rd6484, %rd6483, %rd6481;
	shr.u64 	%rd6485, %rd6484, 32;
	mul.lo.s64 	%rd6486, %rd6353, %rd6341;
	and.b64  	%rd6487, %rd6458, 4294967295;
	add.s64 	%rd6488, %rd6485, %rd6487;
	add.s64 	%rd6489, %rd6488, %rd6486;
	shr.u64 	%rd6490, %rd6489, 32;
	mul.lo.s64 	%rd6491, %rd6357, %rd6341;
	and.b64  	%rd6492, %rd6463, 4294967295;
	add.s64 	%rd6493, %rd6490, %rd6492;
	add.s64 	%rd6494, %rd6493, %rd6491;
	shr.u64 	%rd6495, %rd6494, 32;
	mul.lo.s64 	%rd6496, %rd6341, %rd6361;
	add.s64 	%rd6497, %rd6495, %rd6464;
	add.s64 	%rd6498, %rd6497, %rd6496;
	shr.u64 	%rd6499, %rd6498, 32;
	mul.lo.s32 	%r1306, %r14, %r1305;
	cvt.u64.u32 	%rd6500, %r1306;
	and.b64  	%rd6501, %rd6466, 4294967295;
	mad.lo.s64 	%rd6502, %rd3, %rd6500, %rd6501;
	shr.u64 	%rd6503, %rd6502, 32;
	and.b64  	%rd6504, %rd6470, 4294967295;
	add.s64 	%rd6505, %rd6503, %rd6504;
	mad.lo.s64 	%rd6506, %rd5, %rd6500, %rd6505;
	shr.u64 	%rd6507, %rd6506, 32;
	and.b64  	%rd6508, %rd6474, 4294967295;
	add.s64 	%rd6509, %rd6507, %rd6508;
	mad.lo.s64 	%rd6510, %rd7, %rd6500, %rd6509;
	shr.u64 	%rd6511, %rd6510, 32;
	add.s64 	%rd6512, %rd6511, %rd6499;
	mad.lo.s64 	%rd6513, %rd9, %rd6500, %rd6512;
	shr.u64 	%rd6514, %rd6513, 32;
	and.b64  	%rd6515, %rd6484, 4294967295;
	add.s64 	%rd6516, %rd6514, %rd6515;
	mad.lo.s64 	%rd6517, %rd11, %rd6500, %rd6516;
	shr.u64 	%rd6518, %rd6517, 32;
	and.b64  	%rd6519, %rd6489, 4294967295;
	add.s64 	%rd6520, %rd6518, %rd6519;
	mad.lo.s64 	%rd6521, %rd13, %rd6500, %rd6520;
	shr.u64 	%rd6522, %rd6521, 32;
	and.b64  	%rd6523, %rd6494, 4294967295;
	add.s64 	%rd6524, %rd6522, %rd6523;
	mad.lo.s64 	%rd6525, %rd15, %rd6500, %rd6524;
	shr.u64 	%rd6526, %rd6525, 32;
	mul.wide.u32 	%rd6527, %r13, %r1306;
	and.b64  	%rd6528, %rd6498, 4294967295;
	add.s64 	%rd6529, %rd6526, %rd6528;
	add.s64 	%rd6530, %rd6529, %rd6527;
	shr.u64 	%rd6531, %rd6530, 32;
	and.b64  	%rd6532, %rd6506, 4294967295;
	add.s64 	%rd6533, %rd6346, %rd6532;
	cvt.u32.u64 	%r1307, %rd6533;
	shr.u64 	%rd6534, %rd6533, 32;
	and.b64  	%rd6535, %rd6510, 4294967295;
	add.s64 	%rd6536, %rd6534, %rd6535;
	add.s64 	%rd6537, %rd6536, %rd6409;
	shr.u64 	%rd6538, %rd6537, 32;
	and.b64  	%rd6539, %rd6513, 4294967295;
	add.s64 	%rd6540, %rd6538, %rd6539;
	add.s64 	%rd6541, %rd6540, %rd6476;
	shr.u64 	%rd6542, %rd6541, 32;
	and.b64  	%rd6543, %rd6517, 4294967295;
	add.s64 	%rd6544, %rd6542, %rd6543;
	mad.lo.s64 	%rd6545, %rd6345, %rd6345, %rd6544;
	shr.u64 	%rd6546, %rd6545, 32;
	mul.lo.s64 	%rd6547, %rd6349, %rd6345;
	and.b64  	%rd6548, %rd6521, 4294967295;
	add.s64 	%rd6549, %rd6546, %rd6548;
	add.s64 	%rd6550, %rd6549, %rd6547;
	shr.u64 	%rd6551, %rd6550, 32;
	mul.lo.s64 	%rd6552, %rd6353, %rd6345;
	and.b64  	%rd6553, %rd6525, 4294967295;
	add.s64 	%rd6554, %rd6551, %rd6553;
	add.s64 	%rd6555, %rd6554, %rd6552;
	shr.u64 	%rd6556, %rd6555, 32;
	mul.lo.s64 	%rd6557, %rd6357, %rd6345;
	and.b64  	%rd6558, %rd6530, 4294967295;
	add.s64 	%rd6559, %rd6556, %rd6558;
	add.s64 	%rd6560, %rd6559, %rd6557;
	shr.u64 	%rd6561, %rd6560, 32;
	mul.lo.s64 	%rd6562, %rd6345, %rd6361;
	add.s64 	%rd6563, %rd6561, %rd6531;
	add.s64 	%rd6564, %rd6563, %rd6562;
	shr.u64 	%rd6565, %rd6564, 32;
	mul.lo.s32 	%r1308, %r14, %r1307;
	cvt.u64.u32 	%rd6566, %r1308;
	and.b64  	%rd6567, %rd6533, 4294967295;
	mad.lo.s64 	%rd6568, %rd3, %rd6566, %rd6567;
	shr.u64 	%rd6569, %rd6568, 32;
	and.b64  	%rd6570, %rd6537, 4294967295;
	add.s64 	%rd6571, %rd6569, %rd6570;
	mad.lo.s64 	%rd6572, %rd5, %rd6566, %rd6571;
	shr.u64 	%rd6573, %rd6572, 32;
	and.b64  	%rd6574, %rd6541, 4294967295;
	add.s64 	%rd6575, %rd6573, %rd6574;
	mad.lo.s64 	%rd6576, %rd7, %rd6566, %rd6575;
	shr.u64 	%rd6577, %rd6576, 32;
	and.b64  	%rd6578, %rd6545, 4294967295;
	add.s64 	%rd6579, %rd6577, %rd6578;
	mad.lo.s64 	%rd6580, %rd9, %rd6566, %rd6579;
	shr.u64 	%rd6581, %rd6580, 32;
	add.s64 	%rd6582, %rd6581, %rd6565;
	mad.lo.s64 	%rd6583, %rd11, %rd6566, %rd6582;
	shr.u64 	%rd6584, %rd6583, 32;
	and.b64  	%rd6585, %rd6555, 4294967295;
	add.s64 	%rd6586, %rd6584, %rd6585;
	mad.lo.s64 	%rd6587, %rd13, %rd6566, %rd6586;
	shr.u64 	%rd6588, %rd6587, 32;
	and.b64  	%rd6589, %rd6560, 4294967295;
	add.s64 	%rd6590, %rd6588, %rd6589;
	mad.lo.s64 	%rd6591, %rd15, %rd6566, %rd6590;
	shr.u64 	%rd6592, %rd6591, 32;
	mul.wide.u32 	%rd6593, %r13, %r1308;
	and.b64  	%rd6594, %rd6564, 4294967295;
	add.s64 	%rd6595, %rd6592, %rd6594;
	add.s64 	%rd6596, %rd6595, %rd6593;
	shr.u64 	%rd6597, %rd6596, 32;
	and.b64  	%rd6598, %rd6572, 4294967295;
	add.s64 	%rd6599, %rd6350, %rd6598;
	cvt.u32.u64 	%r1309, %rd6599;
	shr.u64 	%rd6600, %rd6599, 32;
	and.b64  	%rd6601, %rd6576, 4294967295;
	add.s64 	%rd6602, %rd6600, %rd6601;
	add.s64 	%rd6603, %rd6602, %rd6414;
	shr.u64 	%rd6604, %rd6603, 32;
	and.b64  	%rd6605, %rd6580, 4294967295;
	add.s64 	%rd6606, %rd6604, %rd6605;
	add.s64 	%rd6607, %rd6606, %rd6481;
	shr.u64 	%rd6608, %rd6607, 32;
	and.b64  	%rd6609, %rd6583, 4294967295;
	add.s64 	%rd6610, %rd6608, %rd6609;
	add.s64 	%rd6611, %rd6610, %rd6547;
	shr.u64 	%rd6612, %rd6611, 32;
	and.b64  	%rd6613, %rd6587, 4294967295;
	add.s64 	%rd6614, %rd6612, %rd6613;
	mad.lo.s64 	%rd6615, %rd6349, %rd6349, %rd6614;
	shr.u64 	%rd6616, %rd6615, 32;
	mul.lo.s64 	%rd6617, %rd6353, %rd6349;
	and.b64  	%rd6618, %rd6591, 4294967295;
	add.s64 	%rd6619, %rd6616, %rd6618;
	add.s64 	%rd6620, %rd6619, %rd6617;
	shr.u64 	%rd6621, %rd6620, 32;
	mul.lo.s64 	%rd6622, %rd6357, %rd6349;
	and.b64  	%rd6623, %rd6596, 4294967295;
	add.s64 	%rd6624, %rd6621, %rd6623;
	add.s64 	%rd6625, %rd6624, %rd6622;
	shr.u64 	%rd6626, %rd6625, 32;
	mul.lo.s64 	%rd6627, %rd6349, %rd6361;
	add.s64 	%rd6628, %rd6626, %rd6597;
	add.s64 	%rd6629, %rd6628, %rd6627;
	shr.u64 	%rd6630, %rd6629, 32;
	mul.lo.s32 	%r1310, %r14, %r1309;
	cvt.u64.u32 	%rd6631, %r1310;
	and.b64  	%rd6632, %rd6599, 4294967295;
	mad.lo.s64 	%rd6633, %rd3, %rd6631, %rd6632;
	shr.u64 	%rd6634, %rd6633, 32;
	and.b64  	%rd6635, %rd6603, 4294967295;
	add.s64 	%rd6636, %rd6634, %rd6635;
	mad.lo.s64 	%rd6637, %rd5, %rd6631, %rd6636;
	shr.u64 	%rd6638, %rd6637, 32;
	and.b64  	%rd6639, %rd6607, 4294967295;
	add.s64 	%rd6640, %rd6638, %rd6639;
	mad.lo.s64 	%rd6641, %rd7, %rd6631, %rd6640;
	shr.u64 	%rd6642, %rd6641, 32;
	and.b64  	%rd6643, %rd6611, 4294967295;
	add.s64 	%rd6644, %rd6642, %rd6643;
	mad.lo.s64 	%rd6645, %rd9, %rd6631, %rd6644;
	shr.u64 	%rd6646, %rd6645, 32;
	and.b64  	%rd6647, %rd6615, 4294967295;
	add.s64 	%rd6648, %rd6646, %rd6647;
	mad.lo.s64 	%rd6649, %rd11, %rd6631, %rd6648;
	shr.u64 	%rd6650, %rd6649, 32;
	add.s64 	%rd6651, %rd6650, %rd6630;
	mad.lo.s64 	%rd6652, %rd13, %rd6631, %rd6651;
	shr.u64 	%rd6653, %rd6652, 32;
	and.b64  	%rd6654, %rd6625, 4294967295;
	add.s64 	%rd6655, %rd6653, %rd6654;
	mad.lo.s64 	%rd6656, %rd15, %rd6631, %rd6655;
	shr.u64 	%rd6657, %rd6656, 32;
	mul.wide.u32 	%rd6658, %r13, %r1310;
	and.b64  	%rd6659, %rd6629, 4294967295;
	add.s64 	%rd6660, %rd6657, %rd6659;
	add.s64 	%rd6661, %rd6660, %rd6658;
	shr.u64 	%rd6662, %rd6661, 32;
	and.b64  	%rd6663, %rd6637, 4294967295;
	add.s64 	%rd6664, %rd6354, %rd6663;
	cvt.u32.u64 	%r1311, %rd6664;
	shr.u64 	%rd6665, %rd6664, 32;
	and.b64  	%rd6666, %rd6641, 4294967295;
	add.s64 	%rd6667, %rd6665, %rd6666;
	add.s64 	%rd6668, %rd6667, %rd6419;
	shr.u64 	%rd6669, %rd6668, 32;
	and.b64  	%rd6670, %rd6645, 4294967295;
	add.s64 	%rd6671, %rd6669, %rd6670;
	add.s64 	%rd6672, %rd6671, %rd6486;
	shr.u64 	%rd6673, %rd6672, 32;
	and.b64  	%rd6674, %rd6649, 4294967295;
	add.s64 	%rd6675, %rd6673, %rd6674;
	add.s64 	%rd6676, %rd6675, %rd6552;
	shr.u64 	%rd6677, %rd6676, 32;
	and.b64  	%rd6678, %rd6652, 4294967295;
	add.s64 	%rd6679, %rd6677, %rd6678;
	add.s64 	%rd6680, %rd6679, %rd6617;
	shr.u64 	%rd6681, %rd6680, 32;
	and.b64  	%rd6682, %rd6656, 4294967295;
	add.s64 	%rd6683, %rd6681, %rd6682;
	mad.lo.s64 	%rd6684, %rd6353, %rd6353, %rd6683;
	shr.u64 	%rd6685, %rd6684, 32;
	mul.lo.s64 	%rd6686, %rd6357, %rd6353;
	and.b64  	%rd6687, %rd6661, 4294967295;
	add.s64 	%rd6688, %rd6685, %rd6687;
	add.s64 	%rd6689, %rd6688, %rd6686;
	shr.u64 	%rd6690, %rd6689, 32;
	mul.lo.s64 	%rd6691, %rd6353, %rd6361;
	add.s64 	%rd6692, %rd6690, %rd6662;
	add.s64 	%rd6693, %rd6692, %rd6691;
	shr.u64 	%rd6694, %rd6693, 32;
	mul.lo.s32 	%r1312, %r14, %r1311;
	cvt.u64.u32 	%rd6695, %r1312;
	and.b64  	%rd6696, %rd6664, 4294967295;
	mad.lo.s64 	%rd6697, %rd3, %rd6695, %rd6696;
	shr.u64 	%rd6698, %rd6697, 32;
	and.b64  	%rd6699, %rd6668, 4294967295;
	add.s64 	%rd6700, %rd6698, %rd6699;
	mad.lo.s64 	%rd6701, %rd5, %rd6695, %rd6700;
	shr.u64 	%rd6702, %rd6701, 32;
	and.b64  	%rd6703, %rd6672, 4294967295;
	add.s64 	%rd6704, %rd6702, %rd6703;
	mad.lo.s64 	%rd6705, %rd7, %rd6695, %rd6704;
	shr.u64 	%rd6706, %rd6705, 32;
	and.b64  	%rd6707, %rd6676, 4294967295;
	add.s64 	%rd6708, %rd6706, %rd6707;
	mad.lo.s64 	%rd6709, %rd9, %rd6695, %rd6708;
	shr.u64 	%rd6710, %rd6709, 32;
	and.b64  	%rd6711, %rd6680, 4294967295;
	add.s64 	%rd6712, %rd6710, %rd6711;
	mad.lo.s64 	%rd6713, %rd11, %rd6695, %rd6712;
	shr.u64 	%rd6714, %rd6713, 32;
	and.b64  	%rd6715, %rd6684, 4294967295;
	add.s64 	%rd6716, %rd6714, %rd6715;
	mad.lo.s64 	%rd6717, %rd13, %rd6695, %rd6716;
	shr.u64 	%rd6718, %rd6717, 32;
	add.s64 	%rd6719, %rd6718, %rd6694;
	mad.lo.s64 	%rd6720, %rd15, %rd6695, %rd6719;
	shr.u64 	%rd6721, %rd6720, 32;
	mul.wide.u32 	%rd6722, %r13, %r1312;
	and.b64  	%rd6723, %rd6693, 4294967295;
	add.s64 	%rd6724, %rd6721, %rd6723;
	add.s64 	%rd6725, %rd6724, %rd6722;
	shr.u64 	%rd6726, %rd6725, 32;
	and.b64  	%rd6727, %rd6701, 4294967295;
	add.s64 	%rd6728, %rd6358, %rd6727;
	cvt.u32.u64 	%r1313, %rd6728;
	shr.u64 	%rd6729, %rd6728, 32;
	and.b64  	%rd6730, %rd6705, 4294967295;
	add.s64 	%rd6731, %rd6729, %rd6730;
	add.s64 	%rd6732, %rd6731, %rd6424;
	shr.u64 	%rd6733, %rd6732, 32;
	and.b64  	%rd6734, %rd6709, 4294967295;
	add.s64 	%rd6735, %rd6733, %rd6734;
	add.s64 	%rd6736, %rd6735, %rd6491;
	shr.u64 	%rd6737, %rd6736, 32;
	and.b64  	%rd6738, %rd6713, 4294967295;
	add.s64 	%rd6739, %rd6737, %rd6738;
	add.s64 	%rd6740, %rd6739, %rd6557;
	shr.u64 	%rd6741, %rd6740, 32;
	and.b64  	%rd6742, %rd6717, 4294967295;
	add.s64 	%rd6743, %rd6741, %rd6742;
	add.s64 	%rd6744, %rd6743, %rd6622;
	shr.u64 	%rd6745, %rd6744, 32;
	and.b64  	%rd6746, %rd6720, 4294967295;
	add.s64 	%rd6747, %rd6745, %rd6746;
	add.s64 	%rd6748, %rd6747, %rd6686;
	shr.u64 	%rd6749, %rd6748, 32;
	and.b64  	%rd6750, %rd6725, 4294967295;
	add.s64 	%rd6751, %rd6749, %rd6750;
	mad.lo.s64 	%rd6752, %rd6357, %rd6357, %rd6751;
	shr.u64 	%rd6753, %rd6752, 32;
	mul.lo.s64 	%rd6754, %rd6357, %rd6361;
	add.s64 	%rd6755, %rd6753, %rd6726;
	add.s64 	%rd6756, %rd6755, %rd6754;
	shr.u64 	%rd6757, %rd6756, 32;
	mul.lo.s32 	%r1314, %r14, %r1313;
	cvt.u64.u32 	%rd6758, %r1314;
	and.b64  	%rd6759, %rd6728, 4294967295;
	mad.lo.s64 	%rd6760, %rd3, %rd6758, %rd6759;
	shr.u64 	%rd6761, %rd6760, 32;
	and.b64  	%rd6762, %rd6732, 4294967295;
	add.s64 	%rd6763, %rd6761, %rd6762;
	mad.lo.s64 	%rd6764, %rd5, %rd6758, %rd6763;
	shr.u64 	%rd6765, %rd6764, 32;
	and.b64  	%rd6766, %rd6736, 4294967295;
	add.s64 	%rd6767, %rd6765, %rd6766;
	mad.lo.s64 	%rd6768, %rd7, %rd6758, %rd6767;
	shr.u64 	%rd6769, %rd6768, 32;
	and.b64  	%rd6770, %rd6740, 4294967295;
	add.s64 	%rd6771, %rd6769, %rd6770;
	mad.lo.s64 	%rd6772, %rd9, %rd6758, %rd6771;
	shr.u64 	%rd6773, %rd6772, 32;
	and.b64  	%rd6774, %rd6744, 4294967295;
	add.s64 	%rd6775, %rd6773, %rd6774;
	mad.lo.s64 	%rd6776, %rd11, %rd6758, %rd6775;
	shr.u64 	%rd6777, %rd6776, 32;
	and.b64  	%rd6778, %rd6748, 4294967295;
	add.s64 	%rd6779, %rd6777, %rd6778;
	mad.lo.s64 	%rd6780, %rd13, %rd6758, %rd6779;
	shr.u64 	%rd6781, %rd6780, 32;
	and.b64  	%rd6782, %rd6752, 4294967295;
	add.s64 	%rd6783, %rd6781, %rd6782;
	mad.lo.s64 	%rd6784, %rd15, %rd6758, %rd6783;
	shr.u64 	%rd6785, %rd6784, 32;
	mul.wide.u32 	%rd6786, %r13, %r1314;
	add.s64 	%rd6787, %rd6785, %rd6757;
	add.s64 	%rd6788, %rd6787, %rd6786;
	shr.u64 	%rd6789, %rd6788, 32;
	and.b64  	%rd6790, %rd6764, 4294967295;
	add.s64 	%rd6791, %rd6362, %rd6790;
	cvt.u32.u64 	%r1315, %rd6791;
	shr.u64 	%rd6792, %rd6791, 32;
	and.b64  	%rd6793, %rd6768, 4294967295;
	add.s64 	%rd6794, %rd6792, %rd6793;
	add.s64 	%rd6795, %rd6794, %rd6429;
	shr.u64 	%rd6796, %rd6795, 32;
	and.b64  	%rd6797, %rd6772, 4294967295;
	add.s64 	%rd6798, %rd6796, %rd6797;
	add.s64 	%rd6799, %rd6798, %rd6496;
	shr.u64 	%rd6800, %rd6799, 32;
	and.b64  	%rd6801, %rd6776, 4294967295;
	add.s64 	%rd6802, %rd6800, %rd6801;
	add.s64 	%rd6803, %rd6802, %rd6562;
	shr.u64 	%rd6804, %rd6803, 32;
	and.b64  	%rd6805, %rd6780, 4294967295;
	add.s64 	%rd6806, %rd6804, %rd6805;
	add.s64 	%rd6807, %rd6806, %rd6627;
	shr.u64 	%rd6808, %rd6807, 32;
	and.b64  	%rd6809, %rd6784, 4294967295;
	add.s64 	%rd6810, %rd6808, %rd6809;
	add.s64 	%rd6811, %rd6810, %rd6691;
	shr.u64 	%rd6812, %rd6811, 32;
	and.b64  	%rd6813, %rd6788, 4294967295;
	add.s64 	%rd6814, %rd6812, %rd6813;
	add.s64 	%rd6815, %rd6814, %rd6754;
	shr.u64 	%rd6816, %rd6815, 32;
	mul.wide.u32 	%rd6817, %r1300, %r1300;
	add.s64 	%rd6818, %rd6816, %rd6789;
	add.s64 	%rd6819, %rd6818, %rd6817;
	mul.lo.s32 	%r1316, %r14, %r1315;
	cvt.u64.u32 	%rd6820, %r1316;
	and.b64  	%rd6821, %rd6791, 4294967295;
	mad.lo.s64 	%rd6822, %rd3, %rd6820, %rd6821;
	shr.u64 	%rd6823, %rd6822, 32;
	and.b64  	%rd6824, %rd6795, 4294967295;
	add.s64 	%rd6825, %rd6823, %rd6824;
	mad.lo.s64 	%rd274, %rd5, %rd6820, %rd6825;
	cvt.u32.u64 	%r2133, %rd274;
	shr.u64 	%rd6826, %rd274, 32;
	and.b64  	%rd6827, %rd6799, 4294967295;
	add.s64 	%rd6828, %rd6826, %rd6827;
	mad.lo.s64 	%rd21445, %rd7, %rd6820, %rd6828;
	cvt.u32.u64 	%r420, %rd21445;
	shr.u64 	%rd6829, %rd21445, 32;
	and.b64  	%rd6830, %rd6803, 4294967295;
	add.s64 	%rd6831, %rd6829, %rd6830;
	mad.lo.s64 	%rd21444, %rd9, %rd6820, %rd6831;
	cvt.u32.u64 	%r421, %rd21444;
	shr.u64 	%rd6832, %rd21444, 32;
	and.b64  	%rd6833, %rd6807, 4294967295;
	add.s64 	%rd6834, %rd6832, %rd6833;
	mad.lo.s64 	%rd21443, %rd11, %rd6820, %rd6834;
	cvt.u32.u64 	%r422, %rd21443;
	shr.u64 	%rd6835, %rd21443, 32;
	and.b64  	%rd6836, %rd6811, 4294967295;
	add.s64 	%rd6837, %rd6835, %rd6836;
	mad.lo.s64 	%rd21442, %rd13, %rd6820, %rd6837;
	cvt.u32.u64 	%r423, %rd21442;
	shr.u64 	%rd6838, %rd21442, 32;
	and.b64  	%rd6839, %rd6815, 4294967295;
	add.s64 	%rd6840, %rd6838, %rd6839;
	mad.lo.s64 	%rd21441, %rd15, %rd6820, %rd6840;
	cvt.u32.u64 	%r424, %rd21441;
	shr.u64 	%rd6841, %rd21441, 32;
	mul.wide.u32 	%rd6842, %r13, %r1316;
	and.b64  	%rd6843, %rd6819, 4294967295;
	add.s64 	%rd6844, %rd6841, %rd6843;
	add.s64 	%rd21440, %rd6844, %rd6842;
	cvt.u32.u64 	%r425, %rd21440;
	{ .reg .b32 tmp; mov.b64 {tmp, %r2132}, %rd21440; }
	setp.gt.u32 	%p256, %r13, %r2132;
	@%p256 bra 	$L__BB0_235;
	setp.lt.u32 	%p257, %r13, %r2132;
	@%p257 bra 	$L__BB0_234;
	setp.gt.u32 	%p258, %r12, %r425;
	@%p258 bra 	$L__BB0_235;
	setp.lt.u32 	%p259, %r12, %r425;
	@%p259 bra 	$L__BB0_234;
	setp.gt.u32 	%p260, %r11, %r424;
	@%p260 bra 	$L__BB0_235;
	setp.lt.u32 	%p261, %r11, %r424;
	@%p261 bra 	$L__BB0_234;
	setp.gt.u32 	%p262, %r10, %r423;
	@%p262 bra 	$L__BB0_235;
	setp.lt.u32 	%p263, %r10, %r423;
	@%p263 bra 	$L__BB0_234;
	setp.gt.u32 	%p264, %r9, %r422;
	@%p264 bra 	$L__BB0_235;
	setp.lt.u32 	%p265, %r9, %r422;
	@%p265 bra 	$L__BB0_234;
	setp.gt.u32 	%p266, %r8, %r421;
	@%p266 bra 	$L__BB0_235;
	setp.lt.u32 	%p267, %r8, %r421;
	@%p267 bra 	$L__BB0_234;
	setp.gt.u32 	%p268, %r7, %r420;
	@%p268 bra 	$L__BB0_235;
	setp.ge.u32 	%p269, %r7, %r420;
	setp.gt.u32 	%p270, %r6, %r2133;
	and.pred  	%p271, %p269, %p270;
	@%p271 bra 	$L__BB0_235;
$L__BB0_234:
	and.b64  	%rd6845, %rd274, 4294967295;
	sub.s64 	%rd6846, %rd6845, %rd3;
	cvt.u32.u64 	%r2133, %rd6846;
	shr.u64 	%rd6847, %rd6846, 32;
	and.b64  	%rd6848, %rd6847, 1;
	and.b64  	%rd6849, %rd21445, 4294967295;
	add.s64 	%rd6850, %rd6848, %rd5;
	sub.s64 	%rd21445, %rd6849, %rd6850;
	shr.u64 	%rd6851, %rd21445, 32;
	and.b64  	%rd6852, %rd6851, 1;
	and.b64  	%rd6853, %rd21444, 4294967295;
	add.s64 	%rd6854, %rd6852, %rd7;
	sub.s64 	%rd21444, %rd6853, %rd6854;
	shr.u64 	%rd6855, %rd21444, 32;
	and.b64  	%rd6856, %rd6855, 1;
	and.b64  	%rd6857, %rd21443, 4294967295;
	add.s64 	%rd6858, %rd6856, %rd9;
	sub.s64 	%rd21443, %rd6857, %rd6858;
	shr.u64 	%rd6859, %rd21443, 32;
	and.b64  	%rd6860, %rd6859, 1;
	and.b64  	%rd6861, %rd21442, 4294967295;
	add.s64 	%rd6862, %rd6860, %rd11;
	sub.s64 	%rd21442, %rd6861, %rd6862;
	shr.u64 	%rd6863, %rd21442, 32;
	and.b64  	%rd6864, %rd6863, 1;
	and.b64  	%rd6865, %rd21441, 4294967295;
	add.s64 	%rd6866, %rd6864, %rd13;
	sub.s64 	%rd21441, %rd6865, %rd6866;
	shr.u64 	%rd6867, %rd21441, 32;
	and.b64  	%rd6868, %rd6867, 1;
	and.b64  	%rd6869, %rd21440, 4294967295;
	add.s64 	%rd6870, %rd6868, %rd15;
	sub.s64 	%rd21440, %rd6869, %rd6870;
	{ .reg .b32 tmp; mov.b64 {tmp, %r1317}, %rd21440; }
	and.b32  	%r1318, %r1317, 1;
	add.s32 	%r1319, %r1318, %r13;
	sub.s32 	%r2132, %r2132, %r1319;
$L__BB0_235:
	cvt.u64.u32 	%rd293, %r2271;
	cvt.u64.u32 	%rd294, %r2263;
	sub.s64 	%rd6871, %rd293, %rd294;
	shr.u64 	%rd6872, %rd6871, 32;
	and.b64  	%rd6873, %rd6872, 1;
	add.s64 	%rd6874, %rd6873, %rd263;
	sub.s64 	%rd6875, %rd262, %rd6874;
	shr.u64 	%rd6876, %rd6875, 32;
	and.b64  	%rd6877, %rd6876, 1;
	add.s64 	%rd6878, %rd6877, %rd265;
	sub.s64 	%rd6879, %rd264, %rd6878;
	shr.u64 	%rd6880, %rd6879, 32;
	and.b64  	%rd6881, %rd6880, 1;
	add.s64 	%rd6882, %rd6881, %rd267;
	sub.s64 	%rd6883, %rd266, %rd6882;
	shr.u64 	%rd6884, %rd6883, 32;
	and.b64  	%rd6885, %rd6884, 1;
	add.s64 	%rd6886, %rd6885, %rd269;
	sub.s64 	%rd6887, %rd268, %rd6886;
	shr.u64 	%rd6888, %rd6887, 32;
	and.b64  	%rd6889, %rd6888, 1;
	add.s64 	%rd6890, %rd6889, %rd271;
	sub.s64 	%rd6891, %rd270, %rd6890;
	shr.u64 	%rd6892, %rd6891, 32;
	and.b64  	%rd6893, %rd6892, 1;
	add.s64 	%rd6894, %rd6893, %rd273;
	sub.s64 	%rd6895, %rd272, %rd6894;
	{ .reg .b32 tmp; mov.b64 {tmp, %r1320}, %rd6895; }
	and.b32  	%r1321, %r1320, 1;
	add.s32 	%r1322, %r1321, %r2256;
	sub.s32 	%r1323, %r2264, %r1322;
	and.b64  	%rd6896, %rd6871, 4294967295;
	mul.lo.s64 	%rd6897, %rd6896, %rd6896;
	cvt.u32.u64 	%r1324, %rd6897;
	shr.u64 	%rd6898, %rd6897, 32;
	and.b64  	%rd6899, %rd6875, 4294967295;
	mul.lo.s64 	%rd6900, %rd6899, %rd6896;
	add.s64 	%rd6901, %rd6898, %rd6900;
	shr.u64 	%rd6902, %rd6901, 32;
	and.b64  	%rd6903, %rd6879, 4294967295;
	mul.lo.s64 	%rd6904, %rd6903, %rd6896;
	add.s64 	%rd6905, %rd6902, %rd6904;
	shr.u64 	%rd6906, %rd6905, 32;
	and.b64  	%rd6907, %rd6883, 4294967295;
	mul.lo.s64 	%rd6908, %rd6907, %rd6896;
	add.s64 	%rd6909, %rd6906, %rd6908;
	shr.u64 	%rd6910, %rd6909, 32;
	and.b64  	%rd6911, %rd6887, 4294967295;
	mul.lo.s64 	%rd6912, %rd6911, %rd6896;
	add.s64 	%rd6913, %rd6910, %rd6912;
	shr.u64 	%rd6914, %rd6913, 32;
	and.b64  	%rd6915, %rd6891, 4294967295;
	mul.lo.s64 	%rd6916, %rd6915, %rd6896;
	add.s64 	%rd6917, %rd6914, %rd6916;
	shr.u64 	%rd6918, %rd6917, 32;
	and.b64  	%rd6919, %rd6895, 4294967295;
	mul.lo.s64 	%rd6920, %rd6919, %rd6896;
	add.s64 	%rd6921, %rd6918, %rd6920;
	shr.u64 	%rd6922, %rd6921, 32;
	cvt.u64.u32 	%rd6923, %r1323;
	mul.lo.s64 	%rd6924, %rd6896, %rd6923;
	add.s64 	%rd6925, %rd6922, %rd6924;
	shr.u64 	%rd6926, %rd6925, 32;
	mul.lo.s32 	%r1325, %r14, %r1324;
	cvt.u64.u32 	%rd6927, %r1325;
	and.b64  	%rd6928, %rd6897, 4294967295;
	mad.lo.s64 	%rd6929, %rd3, %rd6927, %rd6928;
	shr.u64 	%rd6930, %rd6929, 32;
	add.s64 	%rd6931, %rd6930, %rd6926;
	mad.lo.s64 	%rd6932, %rd5, %rd6927, %rd6931;
	shr.u64 	%rd6933, %rd6932, 32;
	and.b64  	%rd6934, %rd6905, 4294967295;
	add.s64 	%rd6935, %rd6933, %rd6934;
	mad.lo.s64 	%rd6936, %rd7, %rd6927, %rd6935;
	shr.u64 	%rd6937, %rd6936, 32;
	and.b64  	%rd6938, %rd6909, 4294967295;
	add.s64 	%rd6939, %rd6937, %rd6938;
	mad.lo.s64 	%rd6940, %rd9, %rd6927, %rd6939;
	shr.u64 	%rd6941, %rd6940, 32;
	and.b64  	%rd6942, %rd6913, 4294967295;
	add.s64 	%rd6943, %rd6941, %rd6942;
	mad.lo.s64 	%rd6944, %rd11, %rd6927, %rd6943;
	shr.u64 	%rd6945, %rd6944, 32;
	and.b64  	%rd6946, %rd6917, 4294967295;
	add.s64 	%rd6947, %rd6945, %rd6946;
	mad.lo.s64 	%rd6948, %rd13, %rd6927, %rd6947;
	shr.u64 	%rd6949, %rd6948, 32;
	and.b64  	%rd6950, %rd6921, 4294967295;
	add.s64 	%rd6951, %rd6949, %rd6950;
	mad.lo.s64 	%rd6952, %rd15, %rd6927, %rd6951;
	shr.u64 	%rd6953, %rd6952, 32;
	mul.wide.u32 	%rd6954, %r13, %r1325;
	and.b64  	%rd6955, %rd6925, 4294967295;
	add.s64 	%rd6956, %rd6953, %rd6955;
	add.s64 	%rd6957, %rd6956, %rd6954;
	shr.u64 	%rd6958, %rd6957, 32;
	and.b64  	%rd6959, %rd6932, 4294967295;
	add.s64 	%rd6960, %rd6900, %rd6959;
	cvt.u32.u64 	%r1326, %rd6960;
	shr.u64 	%rd6961, %rd6960, 32;
	and.b64  	%rd6962, %rd6936, 4294967295;
	add.s64 	%rd6963, %rd6961, %rd6962;
	mad.lo.s64 	%rd6964, %rd6899, %rd6899, %rd6963;
	shr.u64 	%rd6965, %rd6964, 32;
	mul.lo.s64 	%rd6966, %rd6903, %rd6899;
	and.b64  	%rd6967, %rd6940, 4294967295;
	add.s64 	%rd6968, %rd6965, %rd6967;
	add.s64 	%rd6969, %rd6968, %rd6966;
	shr.u64 	%rd6970, %rd6969, 32;
	mul.lo.s64 	%rd6971, %rd6907, %rd6899;
	and.b64  	%rd6972, %rd6944, 4294967295;
	add.s64 	%rd6973, %rd6970, %rd6972;
	add.s64 	%rd6974, %rd6973, %rd6971;
	shr.u64 	%rd6975, %rd6974, 32;
	mul.lo.s64 	%rd6976, %rd6911, %rd6899;
	and.b64  	%rd6977, %rd6948, 4294967295;
	add.s64 	%rd6978, %rd6975, %rd6977;
	add.s64 	%rd6979, %rd6978, %rd6976;
	shr.u64 	%rd6980, %rd6979, 32;
	mul.lo.s64 	%rd6981, %rd6915, %rd6899;
	and.b64  	%rd6982, %rd6952, 4294967295;
	add.s64 	%rd6983, %rd6980, %rd6982;
	add.s64 	%rd6984, %rd6983, %rd6981;
	shr.u64 	%rd6985, %rd6984, 32;
	mul.lo.s64 	%rd6986, %rd6919, %rd6899;
	and.b64  	%rd6987, %rd6957, 4294967295;
	add.s64 	%rd6988, %rd6985, %rd6987;
	add.s64 	%rd6989, %rd6988, %rd6986;
	shr.u64 	%rd6990, %rd6989, 32;
	mul.lo.s64 	%rd6991, %rd6899, %rd6923;
	add.s64 	%rd6992, %rd6990, %rd6958;
	add.s64 	%rd6993, %rd6992, %rd6991;
	shr.u64 	%rd6994, %rd6993, 32;
	mul.lo.s32 	%r1327, %r14, %r1326;
	cvt.u64.u32 	%rd6995, %r1327;
	and.b64  	%rd6996, %rd6960, 4294967295;
	mad.lo.s64 	%rd6997, %rd3, %rd6995, %rd6996;
	shr.u64 	%rd6998, %rd6997, 32;
	and.b64  	%rd6999, %rd6964, 4294967295;
	add.s64 	%rd7000, %rd6998, %rd6999;
	mad.lo.s64 	%rd7001, %rd5, %rd6995, %rd7000;
	shr.u64 	%rd7002, %rd7001, 32;
	add.s64 	%rd7003, %rd7002, %rd6994;
	mad.lo.s64 	%rd7004, %rd7, %rd6995, %rd7003;
	shr.u64 	%rd7005, %rd7004, 32;
	and.b64  	%rd7006, %rd6974, 4294967295;
	add.s64 	%rd7007, %rd7005, %rd7006;
	mad.lo.s64 	%rd7008, %rd9, %rd6995, %rd7007;
	shr.u64 	%rd7009, %rd7008, 32;
	and.b64  	%rd7010, %rd6979, 4294967295;
	add.s64 	%rd7011, %rd7009, %rd7010;
	mad.lo.s64 	%rd7012, %rd11, %rd6995, %rd7011;
	shr.u64 	%rd7013, %rd7012, 32;
	and.b64  	%rd7014, %rd6984, 4294967295;
	add.s64 	%rd7015, %rd7013, %rd7014;
	mad.lo.s64 	%rd7016, %rd13, %rd6995, %rd7015;
	shr.u64 	%rd7017, %rd7016, 32;
	and.b64  	%rd7018, %rd6989, 4294967295;
	add.s64 	%rd7019, %rd7017, %rd7018;
	mad.lo.s64 	%rd7020, %rd15, %rd6995, %rd7019;
	shr.u64 	%rd7021, %rd7020, 32;
	mul.wide.u32 	%rd7022, %r13, %r1327;
	and.b64  	%rd7023, %rd6993, 4294967295;
	add.s64 	%rd7024, %rd7021, %rd7023;
	add.s64 	%rd7025, %rd7024, %rd7022;
	shr.u64 	%rd7026, %rd7025, 32;
	and.b64  	%rd7027, %rd7001, 4294967295;
	add.s64 	%rd7028, %rd6904, %rd7027;
	cvt.u32.u64 	%r1328, %rd7028;
	shr.u64 	%rd7029, %rd7028, 32;
	and.b64  	%rd7030, %rd7004, 4294967295;
	add.s64 	%rd7031, %rd7029, %rd7030;
	add.s64 	%rd7032, %rd7031, %rd6966;
	shr.u64 	%rd7033, %rd7032, 32;
	and.b64  	%rd7034, %rd7008, 4294967295;
	add.s64 	%rd7035, %rd7033, %rd7034;
	mad.lo.s64 	%rd7036, %rd6903, %rd6903, %rd7035;
	shr.u64 	%rd7037, %rd7036, 32;
	mul.lo.s64 	%rd7038, %rd6907, %rd6903;
	and.b64  	%rd7039, %rd7012, 4294967295;
	add.s64 	%rd7040, %rd7037, %rd7039;
	add.s64 	%rd7041, %rd7040, %rd7038;
	shr.u64 	%rd7042, %rd7041, 32;
	mul.lo.s64 	%rd7043, %rd6911, %rd6903;
	and.b64  	%rd7044, %rd7016, 4294967295;
	add.s64 	%rd7045, %rd7042, %rd7044;
	add.s64 	%rd7046, %rd7045, %rd7043;
	shr.u64 	%rd7047, %rd7046, 32;
	mul.lo.s64 	%rd7048, %rd6915, %rd6903;
	and.b64  	%rd7049, %rd7020, 4294967295;
	add.s64 	%rd7050, %rd7047, %rd7049;
	add.s64 	%rd7051, %rd7050, %rd7048;
	shr.u64 	%rd7052, %rd7051, 32;
	mul.lo.s64 	%rd7053, %rd6919, %rd6903;
	and.b64  	%rd7054, %rd7025, 4294967295;
	add.s64 	%rd7055, %rd7052, %rd7054;
	add.s64 	%rd7056, %rd7055, %rd7053;
	shr.u64 	%rd7057, %rd7056, 32;
	mul.lo.s64 	%rd7058, %rd6903, %rd6923;
	add.s64 	%rd7059, %rd7057, %rd7026;
	add.s64 	%rd7060, %rd7059, %rd7058;
	shr.u64 	%rd7061, %rd7060, 32;
	mul.lo.s32 	%r1329, %r14, %r1328;
	cvt.u64.u32 	%rd7062, %r1329;
	and.b64  	%rd7063, %rd7028, 4294967295;
	mad.lo.s64 	%rd7064, %rd3, %rd7062, %rd7063;
	shr.u64 	%rd7065, %rd7064, 32;
	and.b64  	%rd7066, %rd7032, 4294967295;
	add.s64 	%rd7067, %rd7065, %rd7066;
	mad.lo.s64 	%rd7068, %rd5, %rd7062, %rd7067;
	shr.u64 	%rd7069, %rd7068, 32;
	and.b64  	%rd7070, %rd7036, 4294967295;
	add.s64 	%rd7071, %rd7069, %rd7070;
	mad.lo.s64 	%rd7072, %rd7, %rd7062, %rd7071;
	shr.u64 	%rd7073, %rd7072, 32;
	add.s64 	%rd7074, %rd7073, %rd7061;
	mad.lo.s64 	%rd7075, %rd9, %rd7062, %rd7074;
	shr.u64 	%rd7076, %rd7075, 32;
	and.b64  	%rd7077, %rd7046, 4294967295;
	add.s64 	%rd7078, %rd7076, %rd7077;
	mad.lo.s64 	%rd7079, %rd11, %rd7062, %rd7078;
	shr.u64 	%rd7080, %rd7079, 32;
	and.b64  	%rd7081, %rd7051, 4294967295;
	add.s64 	%rd7082, %rd7080, %rd7081;
	mad.lo.s64 	%rd7083, %rd13, %rd7062, %rd7082;
	shr.u64 	%rd7084, %rd7083, 32;
	and.b64  	%rd7085, %rd7056, 4294967295;
	add.s64 	%rd7086, %rd7084, %rd7085;
	mad.lo.s64 	%rd7087, %rd15, %rd7062, %rd7086;
	shr.u64 	%rd7088, %rd7087, 32;
	mul.wide.u32 	%rd7089, %r13, %r1329;
	and.b64  	%rd7090, %rd7060, 4294967295;
	add.s64 	%rd7091, %rd7088, %rd7090;
	add.s64 	%rd7092, %rd7091, %rd7089;
	shr.u64 	%rd7093, %rd7092, 32;
	and.b64  	%rd7094, %rd7068, 4294967295;
	add.s64 	%rd7095, %rd6908, %rd7094;
	cvt.u32.u64 	%r1330, %rd7095;
	shr.u64 	%rd7096, %rd7095, 32;
	and.b64  	%rd7097, %rd7072, 4294967295;
	add.s64 	%rd7098, %rd7096, %rd7097;
	add.s64 	%rd7099, %rd7098, %rd6971;
	shr.u64 	%rd7100, %rd7099, 32;
	and.b64  	%rd7101, %rd7075, 4294967295;
	add.s64 	%rd7102, %rd7100, %rd7101;
	add.s64 	%rd7103, %rd7102, %rd7038;
	shr.u64 	%rd7104, %rd7103, 32;
	and.b64  	%rd7105, %rd7079, 4294967295;
	add.s64 	%rd7106, %rd7104, %rd7105;
	mad.lo.s64 	%rd7107, %rd6907, %rd6907, %rd7106;
	shr.u64 	%rd7108, %rd7107, 32;
	mul.lo.s64 	%rd7109, %rd6911, %rd6907;
	and.b64  	%rd7110, %rd7083, 4294967295;
	add.s64 	%rd7111, %rd7108, %rd7110;
	add.s64 	%rd7112, %rd7111, %rd7109;
	shr.u64 	%rd7113, %rd7112, 32;
	mul.lo.s64 	%rd7114, %rd6915, %rd6907;
	and.b64  	%rd7115, %rd7087, 4294967295;
	add.s64 	%rd7116, %rd7113, %rd7115;
	add.s64 	%rd7117, %rd7116, %rd7114;
	shr.u64 	%rd7118, %rd7117, 32;
	mul.lo.s64 	%rd7119, %rd6919, %rd6907;
	and.b64  	%rd7120, %rd7092, 4294967295;
	add.s64 	%rd7121, %rd7118, %rd7120;
	add.s64 	%rd7122, %rd7121, %rd7119;
	shr.u64 	%rd7123, %rd7122, 32;
	mul.lo.s64 	%rd7124, %rd6907, %rd6923;
	add.s64 	%rd7125, %rd7123, %rd7093;
	add.s64 	%rd7126, %rd7125, %rd7124;
	shr.u64 	%rd7127, %rd7126, 32;
	mul.lo.s32 	%r1331, %r14, %r1330;
	cvt.u64.u32 	%rd7128, %r1331;
	and.b64  	%rd7129, %rd7095, 4294967295;
	mad.lo.s64 	%rd7130, %rd3, %rd7128, %rd7129;
	shr.u64 	%rd7131, %rd7130, 32;
	and.b64  	%rd7132, %rd7099, 4294967295;
	add.s64 	%rd7133, %rd7131, %rd7132;
	mad.lo.s64 	%rd7134, %rd5, %rd7128, %rd7133;
	shr.u64 	%rd7135, %rd7134, 32;
	and.b64  	%rd7136, %rd7103, 4294967295;
	add.s64 	%rd7137, %rd7135, %rd7136;
	mad.lo.s64 	%rd7138, %rd7, %rd7128, %rd7137;
	shr.u64 	%rd7139, %rd7138, 32;
	and.b64  	%rd7140, %rd7107, 4294967295;
	add.s64 	%rd7141, %rd7139, %rd7140;
	mad.lo.s64 	%rd7142, %rd9, %rd7128, %rd7141;
	shr.u64 	%rd7143, %rd7142, 32;
	add.s64 	%rd7144, %rd7143, %rd7127;
	mad.lo.s64 	%rd7145, %rd11, %rd7128, %rd7144;
	shr.u64 	%rd7146, %rd7145, 32;
	and.b64  	%rd7147, %rd7117, 4294967295;
	add.s64 	%rd7148, %rd7146, %rd7147;
	mad.lo.s64 	%rd7149, %rd13, %rd7128, %rd7148;
	shr.u64 	%rd7150, %rd7149, 32;
	and.b64  	%rd7151, %rd7122, 4294967295;
	add.s64 	%rd7152, %rd7150, %rd7151;
	mad.lo.s64 	%rd7153, %rd15, %rd7128, %rd7152;
	shr.u64 	%rd7154, %rd7153, 32;
	mul.wide.u32 	%rd7155, %r13, %r1331;
	and.b64  	%rd7156, %rd7126, 4294967295;
	add.s64 	%rd7157, %rd7154, %rd7156;
	add.s64 	%rd7158, %rd7157, %rd7155;
	shr.u64 	%rd7159, %rd7158, 32;
	and.b64  	%rd7160, %rd7134, 4294967295;
	add.s64 	%rd7161, %rd6912, %rd7160;
	cvt.u32.u64 	%r1332, %rd7161;
	shr.u64 	%rd7162, %rd7161, 32;
	and.b64  	%rd7163, %rd7138, 4294967295;
	add.s64 	%rd7164, %rd7162, %rd7163;
	add.s64 	%rd7165, %rd7164, %rd6976;
	shr.u64 	%rd7166, %rd7165, 32;
	and.b64  	%rd7167, %rd7142, 4294967295;
	add.s64 	%rd7168, %rd7166, %rd7167;
	add.s64 	%rd7169, %rd7168, %rd7043;
	shr.u64 	%rd7170, %rd7169, 32;
	and.b64  	%rd7171, %rd7145, 4294967295;
	add.s64 	%rd7172, %rd7170, %rd7171;
	add.s64 	%rd7173, %rd7172, %rd7109;
	shr.u64 	%rd7174, %rd7173, 32;
	and.b64  	%rd7175, %rd7149, 4294967295;
	add.s64 	%rd7176, %rd7174, %rd7175;
	mad.lo.s64 	%rd7177, %rd6911, %rd6911, %rd7176;
	shr.u64 	%rd7178, %rd7177, 32;
	mul.lo.s64 	%rd7179, %rd6915, %rd6911;
	and.b64  	%rd7180, %rd7153, 4294967295;
	add.s64 	%rd7181, %rd7178, %rd7180;
	add.s64 	%rd7182, %rd7181, %rd7179;
	shr.u64 	%rd7183, %rd7182, 32;
	mul.lo.s64 	%rd7184, %rd6919, %rd6911;
	and.b64  	%rd7185, %rd7158, 4294967295;
	add.s64 	%rd7186, %rd7183, %rd7185;
	add.s64 	%rd7187, %rd7186, %rd7184;
	shr.u64 	%rd7188, %rd7187, 32;
	mul.lo.s64 	%rd7189, %rd6911, %rd6923;
	add.s64 	%rd7190, %rd7188, %rd7159;
	add.s64 	%rd7191, %rd7190, %rd7189;
	shr.u64 	%rd7192, %rd7191, 32;
	mul.lo.s32 	%r1333, %r14, %r1332;
	cvt.u64.u32 	%rd7193, %r1333;
	and.b64  	%rd7194, %rd7161, 4294967295;
	mad.lo.s64 	%rd7195, %rd3, %rd7193, %rd7194;
	shr.u64 	%rd7196, %rd7195, 32;
	and.b64  	%rd7197, %rd7165, 4294967295;
	add.s64 	%rd7198, %rd7196, %rd7197;
	mad.lo.s64 	%rd7199, %rd5, %rd7193, %rd7198;
	shr.u64 	%rd7200, %rd7199, 32;
	and.b64  	%rd7201, %rd7169, 4294967295;
	add.s64 	%rd7202, %rd7200, %rd7201;
	mad.lo.s64 	%rd7203, %rd7, %rd7193, %rd7202;
	shr.u64 	%rd7204, %rd7203, 32;
	and.b64  	%rd7205, %rd7173, 4294967295;
	add.s64 	%rd7206, %rd7204, %rd7205;
	mad.lo.s64 	%rd7207, %rd9, %rd7193, %rd7206;
	shr.u64 	%rd7208, %rd7207, 32;
	and.b64  	%rd7209, %rd7177, 4294967295;
	add.s64 	%rd7210, %rd7208, %rd7209;
	mad.lo.s64 	%rd7211, %rd11, %rd7193, %rd7210;
	shr.u64 	%rd7212, %rd7211, 32;
	add.s64 	%rd7213, %rd7212, %rd7192;
	mad.lo.s64 	%rd7214, %rd13, %rd7193, %rd7213;
	shr.u64 	%rd7215, %rd7214, 32;
	and.b64  	%rd7216, %rd7187, 4294967295;
	add.s64 	%rd7217, %rd7215, %rd7216;
	mad.lo.s64 	%rd7218, %rd15, %rd7193, %rd7217;
	shr.u64 	%rd7219, %rd7218, 32;
	mul.wide.u32 	%rd7220, %r13, %r1333;
	and.b64  	%rd7221, %rd7191, 4294967295;
	add.s64 	%rd7222, %rd7219, %rd7221;
	add.s64 	%rd7223, %rd7222, %rd7220;
	shr.u64 	%rd7224, %rd7223, 32;
	and.b64  	%rd7225, %rd7199, 4294967295;
	add.s64 	%rd7226, %rd6916, %rd7225;
	cvt.u32.u64 	%r1334, %rd7226;
	shr.u64 	%rd7227, %rd7226, 32;
	and.b64  	%rd7228, %rd7203, 4294967295;
	add.s64 	%rd7229, %rd7227, %rd7228;
	add.s64 	%rd7230, %rd7229, %rd6981;
	shr.u64 	%rd7231, %rd7230, 32;
	and.b64  	%rd7232, %rd7207, 4294967295;
	add.s64 	%rd7233, %rd7231, %rd7232;
	add.s64 	%rd7234, %rd7233, %rd7048;
	shr.u64 	%rd7235, %rd7234, 32;
	and.b64  	%rd7236, %rd7211, 4294967295;
	add.s64 	%rd7237, %rd7235, %rd7236;
	add.s64 	%rd7238, %rd7237, %rd7114;
	shr.u64 	%rd7239, %rd7238, 32;
	and.b64  	%rd7240, %rd7214, 4294967295;
	add.s64 	%rd7241, %rd7239, %rd7240;
	add.s64 	%rd7242, %rd7241, %rd7179;
	shr.u64 	%rd7243, %rd7242, 32;
	and.b64  	%rd7244, %rd7218, 4294967295;
	add.s64 	%rd7245, %rd7243, %rd7244;
	mad.lo.s64 	%rd7246, %rd6915, %rd6915, %rd7245;
	shr.u64 	%rd7247, %rd7246, 32;
	mul.lo.s64 	%rd7248, %rd6919, %rd6915;
	and.b64  	%rd7249, %rd7223, 4294967295;
	add.s64 	%rd7250, %rd7247, %rd7249;
	add.s64 	%rd7251, %rd7250, %rd7248;
	shr.u64 	%rd7252, %rd7251, 32;
	mul.lo.s64 	%rd7253, %rd6915, %rd6923;
	add.s64 	%rd7254, %rd7252, %rd7224;
	add.s64 	%rd7255, %rd7254, %rd7253;
	shr.u64 	%rd7256, %rd7255, 32;
	mul.lo.s32 	%r1335, %r14, %r1334;
	cvt.u64.u32 	%rd7257, %r1335;
	and.b64  	%rd7258, %rd7226, 4294967295;
	mad.lo.s64 	%rd7259, %rd3, %rd7257, %rd7258;
	shr.u64 	%rd7260, %rd7259, 32;
	and.b64  	%rd7261, %rd7230, 4294967295;
	add.s64 	%rd7262, %rd7260, %rd7261;
	mad.lo.s64 	%rd7263, %rd5, %rd7257, %rd7262;
	shr.u64 	%rd7264, %rd7263, 32;
	and.b64  	%rd7265, %rd7234, 4294967295;
	add.s64 	%rd7266, %rd7264, %rd7265;
	mad.lo.s64 	%rd7267, %rd7, %rd7257, %rd7266;
	shr.u64 	%rd7268, %rd7267, 32;
	and.b64  	%rd7269, %rd7238, 4294967295;
	add.s64 	%rd7270, %rd7268, %rd7269;
	mad.lo.s64 	%rd7271, %rd9, %rd7257, %rd7270;
	shr.u64 	%rd7272, %rd7271, 32;
	and.b64  	%rd7273, %rd7242, 4294967295;
	add.s64 	%rd7274, %rd7272, %rd7273;
	mad.lo.s64 	%rd7275, %rd11, %rd7257, %rd7274;
	shr.u64 	%rd7276, %rd7275, 32;
	and.b64  	%rd7277, %rd7246, 4294967295;
	add.s64 	%rd7278, %rd7276, %rd7277;
	mad.lo.s64 	%rd7279, %rd13, %rd7257, %rd7278;
	shr.u64 	%rd7280, %rd7279, 32;
	add.s64 	%rd7281, %rd7280, %rd7256;
	mad.lo.s64 	%rd7282, %rd15, %rd7257, %rd7281;
	shr.u64 	%rd7283, %rd7282, 32;
	mul.wide.u32 	%rd7284, %r13, %r1335;
	and.b64  	%rd7285, %rd7255, 4294967295;
	add.s64 	%rd7286, %rd7283, %rd7285;
	add.s64 	%rd7287, %rd7286, %rd7284;
	shr.u64 	%rd7288, %rd7287, 32;
	and.b64  	%rd7289, %rd7263, 4294967295;
	add.s64 	%rd7290, %rd6920, %rd7289;
	cvt.u32.u64 	%r1336, %rd7290;
	shr.u64 	%rd7291, %rd7290, 32;
	and.b64  	%rd7292, %rd7267, 4294967295;
	add.s64 	%rd7293, %rd7291, %rd7292;
	add.s64 	%rd7294, %rd7293, %rd6986;
	shr.u64 	%rd7295, %rd7294, 32;
	and.b64  	%rd7296, %rd7271, 4294967295;
	add.s64 	%rd7297, %rd7295, %rd7296;
	add.s64 	%rd7298, %rd7297, %rd7053;
	shr.u64 	%rd7299, %rd7298, 32;
	and.b64  	%rd7300, %rd7275, 4294967295;
	add.s64 	%rd7301, %rd7299, %rd7300;
	add.s64 	%rd7302, %rd7301, %rd7119;
	shr.u64 	%rd7303, %rd7302, 32;
	and.b64  	%rd7304, %rd7279, 4294967295;
	add.s64 	%rd7305, %rd7303, %rd7304;
	add.s64 	%rd7306, %rd7305, %rd7184;
	shr.u64 	%rd7307, %rd7306, 32;
	and.b64  	%rd7308, %rd7282, 4294967295;
	add.s64 	%rd7309, %rd7307, %rd7308;
	add.s64 	%rd7310, %rd7309, %rd7248;
	shr.u64 	%rd7311, %rd7310, 32;
	and.b64  	%rd7312, %rd7287, 4294967295;
	add.s64 	%rd7313, %rd7311, %rd7312;
	mad.lo.s64 	%rd7314, %rd6919, %rd6919, %rd7313;
	shr.u64 	%rd7315, %rd7314, 32;
	mul.lo.s64 	%rd7316, %rd6919, %rd6923;
	add.s64 	%rd7317, %rd7315, %rd7288;
	add.s64 	%rd7318, %rd7317, %rd7316;
	shr.u64 	%rd7319, %rd7318, 32;
	mul.lo.s32 	%r1337, %r14, %r1336;
	cvt.u64.u32 	%rd7320, %r1337;
	and.b64  	%rd7321, %rd7290, 4294967295;
	mad.lo.s64 	%rd7322, %rd3, %rd7320, %rd7321;
	shr.u64 	%rd7323, %rd7322, 32;
	and.b64  	%rd7324, %rd7294, 4294967295;
	add.s64 	%rd7325, %rd7323, %rd7324;
	mad.lo.s64 	%rd7326, %rd5, %rd7320, %rd7325;
	shr.u64 	%rd7327, %rd7326, 32;
	and.b64  	%rd7328, %rd7298, 4294967295;
	add.s64 	%rd7329, %rd7327, %rd7328;
	mad.lo.s64 	%rd7330, %rd7, %rd7320, %rd7329;
	shr.u64 	%rd7331, %rd7330, 32;
	and.b64  	%rd7332, %rd7302, 4294967295;
	add.s64 	%rd7333, %rd7331, %rd7332;
	mad.lo.s64 	%rd7334, %rd9, %rd7320, %rd7333;
	shr.u64 	%rd7335, %rd7334, 32;
	and.b64  	%rd7336, %rd7306, 4294967295;
	add.s64 	%rd7337, %rd7335, %rd7336;
	mad.lo.s64 	%rd7338, %rd11, %rd7320, %rd7337;
	shr.u64 	%rd7339, %rd7338, 32;
	and.b64  	%rd7340, %rd7310, 4294967295;
	add.s64 	%rd7341, %rd7339, %rd7340;
	mad.lo.s64 	%rd7342, %rd13, %rd7320, %rd7341;
	shr.u64 	%rd7343, %rd7342, 32;
	and.b64  	%rd7344, %rd7314, 4294967295;
	add.s64 	%rd7345, %rd7343, %rd7344;
	mad.lo.s64 	%rd7346, %rd15, %rd7320, %rd7345;
	shr.u64 	%rd7347, %rd7346, 32;
	mul.wide.u32 	%rd7348, %r13, %r1337;
	add.s64 	%rd7349, %rd7347, %rd7319;
	add.s64 	%rd7350, %rd7349, %rd7348;
	shr.u64 	%rd7351, %rd7350, 32;
	and.b64  	%rd7352, %rd7326, 4294967295;
	add.s64 	%rd7353, %rd6924, %rd7352;
	cvt.u32.u64 	%r1338, %rd7353;
	shr.u64 	%rd7354, %rd7353, 32;
	and.b64  	%rd7355, %rd7330, 4294967295;
	add.s64 	%rd7356, %rd7354, %rd7355;
	add.s64 	%rd7357, %rd7356, %rd6991;
	shr.u64 	%rd7358, %rd7357, 32;
	and.b64  	%rd7359, %rd7334, 4294967295;
	add.s64 	%rd7360, %rd7358, %rd7359;
	add.s64 	%rd7361, %rd7360, %rd7058;
	shr.u64 	%rd7362, %rd7361, 32;
	and.b64  	%rd7363, %rd7338, 4294967295;
	add.s64 	%rd7364, %rd7362, %rd7363;
	add.s64 	%rd7365, %rd7364, %rd7124;
	shr.u64 	%rd7366, %rd7365, 32;
	and.b64  	%rd7367, %rd7342, 4294967295;
	add.s64 	%rd7368, %rd7366, %rd7367;
	add.s64 	%rd7369, %rd7368, %rd7189;
	shr.u64 	%rd7370, %rd7369, 32;
	and.b64  	%rd7371, %rd7346, 4294967295;
	add.s64 	%rd7372, %rd7370, %rd7371;
	add.s64 	%rd7373, %rd7372, %rd7253;
	shr.u64 	%rd7374, %rd7373, 32;
	and.b64  	%rd7375, %rd7350, 4294967295;
	add.s64 	%rd7376, %rd7374, %rd7375;
	add.s64 	%rd7377, %rd7376, %rd7316;
	shr.u64 	%rd7378, %rd7377, 32;
	mul.wide.u32 	%rd7379, %r1323, %r1323;
	add.s64 	%rd7380, %rd7378, %rd7351;
	add.s64 	%rd7381, %rd7380, %rd7379;
	mul.lo.s32 	%r1339, %r14, %r1338;
	cvt.u64.u32 	%rd7382, %r1339;
	and.b64  	%rd7383, %rd7353, 4294967295;
	mad.lo.s64 	%rd7384, %rd3, %rd7382, %rd7383;
	shr.u64 	%rd7385, %rd7384, 32;
	and.b64  	%rd7386, %rd7357, 4294967295;
	add.s64 	%rd7387, %rd7385, %rd7386;
	mad.lo.s64 	%rd21452, %rd5, %rd7382, %rd7387;
	shr.u64 	%rd7388, %rd21452, 32;
	and.b64  	%rd7389, %rd7361, 4294967295;
	add.s64 	%rd7390, %rd7388, %rd7389;
	mad.lo.s64 	%rd21451, %rd7, %rd7382, %rd7390;
	cvt.u32.u64 	%r431, %rd21451;
	shr.u64 	%rd7391, %rd21451, 32;
	and.b64  	%rd7392, %rd7365, 4294967295;
	add.s64 	%rd7393, %rd7391, %rd7392;
	mad.lo.s64 	%rd21450, %rd9, %rd7382, %rd7393;
	cvt.u32.u64 	%r432, %rd21450;
	shr.u64 	%rd7394, %rd21450, 32;
	and.b64  	%rd7395, %rd7369, 4294967295;
	add.s64 	%rd7396, %rd7394, %rd7395;
	mad.lo.s64 	%rd21449, %rd11, %rd7382, %rd7396;
	cvt.u32.u64 	%r433, %rd21449;
	shr.u64 	%rd7397, %rd21449, 32;
	and.b64  	%rd7398, %rd7373, 4294967295;
	add.s64 	%rd7399, %rd7397, %rd7398;
	mad.lo.s64 	%rd21448, %rd13, %rd7382, %rd7399;
	cvt.u32.u64 	%r434, %rd21448;
	shr.u64 	%rd7400, %rd21448, 32;
	and.b64  	%rd7401, %rd7377, 4294967295;
	add.s64 	%rd7402, %rd7400, %rd7401;
	mad.lo.s64 	%rd21447, %rd15, %rd7382, %rd7402;
	cvt.u32.u64 	%r435, %rd21447;
	shr.u64 	%rd7403, %rd21447, 32;
	mul.wide.u32 	%rd7404, %r13, %r1339;
	and.b64  	%rd7405, %rd7381, 4294967295;
	add.s64 	%rd7406, %rd7403, %rd7405;
	add.s64 	%rd21446, %rd7406, %rd7404;
	cvt.u32.u64 	%r436, %rd21446;
	{ .reg .b32 tmp; mov.b64 {tmp, %r2134}, %rd21446; }
	setp.gt.u32 	%p272, %r13, %r2134;
	@%p272 bra 	$L__BB0_250;
	setp.lt.u32 	%p273, %r13, %r2134;
	@%p273 bra 	$L__BB0_249;
	setp.gt.u32 	%p274, %r12, %r436;
	@%p274 bra 	$L__BB0_250;
	setp.lt.u32 	%p275, %r12, %r436;
	@%p275 bra 	$L__BB0_249;
	setp.gt.u32 	%p276, %r11, %r435;
	@%p276 bra 	$L__BB0_250;
	setp.lt.u32 	%p277, %r11, %r435;
	@%p277 bra 	$L__BB0_249;
	setp.gt.u32 	%p278, %r10, %r434;
	@%p278 bra 	$L__BB0_250;
	setp.lt.u32 	%p279, %r10, %r434;
	@%p279 bra 	$L__BB0_249;
	setp.gt.u32 	%p280, %r9, %r433;
	@%p280 bra 	$L__BB0_250;
	setp.lt.u32 	%p281, %r9, %r433;
	@%p281 bra 	$L__BB0_249;
	setp.gt.u32 	%p282, %r8, %r432;
	@%p282 bra 	$L__BB0_250;
	setp.lt.u32 	%p283, %r8, %r432;
	@%p283 bra 	$L__BB0_249;
	setp.gt.u32 	%p284, %r7, %r431;
	@%p284 bra 	$L__BB0_250;
	setp.ge.u32 	%p285, %r7, %r431;
	cvt.u32.u64 	%r1340, %rd21452;
	setp.gt.u32 	%p286, %r6, %r1340;
	and.pred  	%p287, %p285, %p286;
	@%p287 bra 	$L__BB0_250;
$L__BB0_249:
	and.b64  	%rd7407, %rd21452, 4294967295;
	sub.s64 	%rd21452, %rd7407, %rd3;
	shr.u64 	%rd7408, %rd21452, 32;
	and.b64  	%rd7409, %rd7408, 1;
	and.b64  	%rd7410, %rd21451, 4294967295;
	add.s64 	%rd7411, %rd7409, %rd5;
	sub.s64 	%rd21451, %rd7410, %rd7411;
	shr.u64 	%rd7412, %rd21451, 32;
	and.b64  	%rd7413, %rd7412, 1;
	and.b64  	%rd7414, %rd21450, 4294967295;
	add.s64 	%rd7415, %rd7413, %rd7;
	sub.s64 	%rd21450, %rd7414, %rd7415;
	shr.u64 	%rd7416, %rd21450, 32;
	and.b64  	%rd7417, %rd7416, 1;
	and.b64  	%rd7418, %rd21449, 4294967295;
	add.s64 	%rd7419, %rd7417, %rd9;
	sub.s64 	%rd21449, %rd7418, %rd7419;
	shr.u64 	%rd7420, %rd21449, 32;
	and.b64  	%rd7421, %rd7420, 1;
	and.b64  	%rd7422, %rd21448, 4294967295;
	add.s64 	%rd7423, %rd7421, %rd11;
	sub.s64 	%rd21448, %rd7422, %rd7423;
	shr.u64 	%rd7424, %rd21448, 32;
	and.b64  	%rd7425, %rd7424, 1;
	and.b64  	%rd7426, %rd21447, 4294967295;
	add.s64 	%rd7427, %rd7425, %rd13;
	sub.s64 	%rd21447, %rd7426, %rd7427;
	shr.u64 	%rd7428, %rd21447, 32;
	and.b64  	%rd7429, %rd7428, 1;
	and.b64  	%rd7430, %rd21446, 4294967295;
	add.s64 	%rd7431, %rd7429, %rd15;
	sub.s64 	%rd21446, %rd7430, %rd7431;
	{ .reg .b32 tmp; mov.b64 {tmp, %r1341}, %rd21446; }
	and.b32  	%r1342, %r1341, 1;
	add.s32 	%r1343, %r1342, %r13;
	sub.s32 	%r2134, %r2134, %r1343;
$L__BB0_250:
	cvt.u64.u32 	%rd316, %r2133;
	and.b64  	%rd317, %rd21452, 4294967295;
	and.b64  	%rd318, %rd21445, 4294967295;
	and.b64  	%rd319, %rd21451, 4294967295;
	and.b64  	%rd320, %rd21444, 4294967295;
	and.b64  	%rd321, %rd21450, 4294967295;
	and.b64  	%rd322, %rd21443, 4294967295;
	and.b64  	%rd323, %rd21449, 4294967295;
	and.b64  	%rd324, %rd21442, 4294967295;
	and.b64  	%rd325, %rd21448, 4294967295;
	and.b64  	%rd326, %rd21441, 4294967295;
	and.b64  	%rd327, %rd21447, 4294967295;
	and.b64  	%rd328, %rd21440, 4294967295;
	and.b64  	%rd329, %rd21446, 4294967295;
	mul.lo.s64 	%rd7432, %rd317, %rd254;
	cvt.u32.u64 	%r1344, %rd7432;
	shr.u64 	%rd7433, %rd7432, 32;
	mad.lo.s64 	%rd7434, %rd319, %rd254, %rd7433;
	shr.u64 	%rd7435, %rd7434, 32;
	mad.lo.s64 	%rd7436, %rd321, %rd254, %rd7435;
	shr.u64 	%rd7437, %rd7436, 32;
	mad.lo.s64 	%rd7438, %rd323, %rd254, %rd7437;
	shr.u64 	%rd7439, %rd7438, 32;
	mad.lo.s64 	%rd7440, %rd325, %rd254, %rd7439;
	shr.u64 	%rd7441, %rd7440, 32;
	mad.lo.s64 	%rd7442, %rd327, %rd254, %rd7441;
	shr.u64 	%rd7443, %rd7442, 32;
	mad.lo.s64 	%rd7444, %rd329, %rd254, %rd7443;
	shr.u64 	%rd7445, %rd7444, 32;
	cvt.u64.u32 	%rd330, %r2134;
	mad.lo.s64 	%rd7446, %rd330, %rd254, %rd7445;
	shr.u64 	%rd7447, %rd7446, 32;
	mul.lo.s32 	%r1345, %r14, %r1344;
	cvt.u64.u32 	%rd7448, %r1345;
	and.b64  	%rd7449, %rd7432, 4294967295;
	mad.lo.s64 	%rd7450, %rd3, %rd7448, %rd7449;
	shr.u64 	%rd7451, %rd7450, 32;
	add.s64 	%rd7452, %rd7451, %rd7447;
	mad.lo.s64 	%rd7453, %rd5, %rd7448, %rd7452;
	shr.u64 	%rd7454, %rd7453, 32;
	and.b64  	%rd7455, %rd7436, 4294967295;
	add.s64 	%rd7456, %rd7454, %rd7455;
	mad.lo.s64 	%rd7457, %rd7, %rd7448, %rd7456;
	shr.u64 	%rd7458, %rd7457, 32;
	and.b64  	%rd7459, %rd7438, 4294967295;
	add.s64 	%rd7460, %rd7458, %rd7459;
	mad.lo.s64 	%rd7461, %rd9, %rd7448, %rd7460;
	shr.u64 	%rd7462, %rd7461, 32;
	and.b64  	%rd7463, %rd7440, 4294967295;
	add.s64 	%rd7464, %rd7462, %rd7463;
	mad.lo.s64 	%rd7465, %rd11, %rd7448, %rd7464;
	shr.u64 	%rd7466, %rd7465, 32;
	and.b64  	%rd7467, %rd7442, 4294967295;
	add.s64 	%rd7468, %rd7466, %rd7467;
	mad.lo.s64 	%rd7469, %rd13, %rd7448, %rd7468;
	shr.u64 	%rd7470, %rd7469, 32;
	and.b64  	%rd7471, %rd7444, 4294967295;
	add.s64 	%rd7472, %rd7470, %rd7471;
	mad.lo.s64 	%rd7473, %rd15, %rd7448, %rd7472;
	shr.u64 	%rd7474, %rd7473, 32;
	mul.wide.u32 	%rd7475, %r13, %r1345;
	and.b64  	%rd7476, %rd7446, 4294967295;
	add.s64 	%rd7477, %rd7474, %rd7476;
	add.s64 	%rd7478, %rd7477, %rd7475;
	shr.u64 	%rd7479, %rd7478, 32;
	and.b64  	%rd7480, %rd7453, 4294967295;
	mad.lo.s64 	%rd7481, %rd317, %rd255, %rd7480;
	cvt.u32.u64 	%r1346, %rd7481;
	shr.u64 	%rd7482, %rd7481, 32;
	and.b64  	%rd7483, %rd7457, 4294967295;
	add.s64 	%rd7484, %rd7482, %rd7483;
	mad.lo.s64 	%rd7485, %rd319, %rd255, %rd7484;
	shr.u64 	%rd7486, %rd7485, 32;
	and.b64  	%rd7487, %rd7461, 4294967295;
	add.s64 	%rd7488, %rd7486, %rd7487;
	mad.lo.s64 	%rd7489, %rd321, %rd255, %rd7488;
	shr.u64 	%rd7490, %rd7489, 32;
	and.b64  	%rd7491, %rd7465, 4294967295;
	add.s64 	%rd7492, %rd7490, %rd7491;
	mad.lo.s64 	%rd7493, %rd323, %rd255, %rd7492;
	shr.u64 	%rd7494, %rd7493, 32;
	and.b64  	%rd7495, %rd7469, 4294967295;
	add.s64 	%rd7496, %rd7494, %rd7495;
	mad.lo.s64 	%rd7497, %rd325, %rd255, %rd7496;
	shr.u64 	%rd7498, %rd7497, 32;
	and.b64  	%rd7499, %rd7473, 4294967295;
	add.s64 	%rd7500, %rd7498, %rd7499;
	mad.lo.s64 	%rd7501, %rd327, %rd255, %rd7500;
	shr.u64 	%rd7502, %rd7501, 32;
	and.b64  	%rd7503, %rd7478, 4294967295;
	add.s64 	%rd7504, %rd7502, %rd7503;
	mad.lo.s64 	%rd7505, %rd329, %rd255, %rd7504;
	shr.u64 	%rd7506, %rd7505, 32;
	add.s64 	%rd7507, %rd7506, %rd7479;
	mad.lo.s64 	%rd7508, %rd330, %rd255, %rd7507;
	shr.u64 	%rd7509, %rd7508, 32;
	mul.lo.s32 	%r1347, %r14, %r1346;
	cvt.u64.u32 	%rd7510, %r1347;
	and.b64  	%rd7511, %rd7481, 4294967295;
	mad.lo.s64 	%rd7512, %rd3, %rd7510, %rd7511;
	shr.u64 	%rd7513, %rd7512, 32;
	and.b64  	%rd7514, %rd7485, 4294967295;
	add.s64 	%rd7515, %rd7513, %rd7514;
	mad.lo.s64 	%rd7516, %rd5, %rd7510, %rd7515;
	shr.u64 	%rd7517, %rd7516, 32;
	add.s64 	%rd7518, %rd7517, %rd7509;
	mad.lo.s64 	%rd7519, %rd7, %rd7510, %rd7518;
	shr.u64 	%rd7520, %rd7519, 32;
	and.b64  	%rd7521, %rd7493, 4294967295;
	add.s64 	%rd7522, %rd7520, %rd7521;
	mad.lo.s64 	%rd7523, %rd9, %rd7510, %rd7522;
	shr.u64 	%rd7524, %rd7523, 32;
	and.b64  	%rd7525, %rd7497, 4294967295;
	add.s64 	%rd7526, %rd7524, %rd7525;
	mad.lo.s64 	%rd7527, %rd11, %rd7510, %rd7526;
	shr.u64 	%rd7528, %rd7527, 32;
	and.b64  	%rd7529, %rd7501, 4294967295;
	add.s64 	%rd7530, %rd7528, %rd7529;
	mad.lo.s64 	%rd7531, %rd13, %rd7510, %rd7530;
	shr.u64 	%rd7532, %rd7531, 32;
	and.b64  	%rd7533, %rd7505, 4294967295;
	add.s64 	%rd7534, %rd7532, %rd7533;
	mad.lo.s64 	%rd7535, %rd15, %rd7510, %rd7534;
	shr.u64 	%rd7536, %rd7535, 32;
	mul.wide.u32 	%rd7537, %r13, %r1347;
	and.b64  	%rd7538, %rd7508, 4294967295;
	add.s64 	%rd7539, %rd7536, %rd7538;
	add.s64 	%rd7540, %rd7539, %rd7537;
	shr.u64 	%rd7541, %rd7540, 32;
	and.b64  	%rd7542, %rd7516, 4294967295;
	mad.lo.s64 	%rd7543, %rd317, %rd256, %rd7542;
	cvt.u32.u64 	%r1348, %rd7543;
	shr.u64 	%rd7544, %rd7543, 32;
	and.b64  	%rd7545, %rd7519, 4294967295;
	add.s64 	%rd7546, %rd7544, %rd7545;
	mad.lo.s64 	%rd7547, %rd319, %rd256, %rd7546;
	shr.u64 	%rd7548, %rd7547, 32;
	and.b64  	%rd7549, %rd7523, 4294967295;
	add.s64 	%rd7550, %rd7548, %rd7549;
	mad.lo.s64 	%rd7551, %rd321, %rd256, %rd7550;
	shr.u64 	%rd7552, %rd7551, 32;
	and.b64  	%rd7553, %rd7527, 4294967295;
	add.s64 	%rd7554, %rd7552, %rd7553;
	mad.lo.s64 	%rd7555, %rd323, %rd256, %rd7554;
	shr.u64 	%rd7556, %rd7555, 32;
	and.b64  	%rd7557, %rd7531, 4294967295;
	add.s64 	%rd7558, %rd7556, %rd7557;
	mad.lo.s64 	%rd7559, %rd325, %rd256, %rd7558;
	shr.u64 	%rd7560, %rd7559, 32;
	and.b64  	%rd7561, %rd7535, 4294967295;
	add.s64 	%rd7562, %rd7560, %rd7561;
	mad.lo.s64 	%rd7563, %rd327, %rd256, %rd7562;
	shr.u64 	%rd7564, %rd7563, 32;
	and.b64  	%rd7565, %rd7540, 4294967295;
	add.s64 	%rd7566, %rd7564, %rd7565;
	mad.lo.s64 	%rd7567, %rd329, %rd256, %rd7566;
	shr.u64 	%rd7568, %rd7567, 32;
	add.s64 	%rd7569, %rd7568, %rd7541;
	mad.lo.s64 	%rd7570, %rd330, %rd256, %rd7569;
	shr.u64 	%rd7571, %rd7570, 32;
	mul.lo.s32 	%r1349, %r14, %r1348;
	cvt.u64.u32 	%rd7572, %r1349;
	and.b64  	%rd7573, %rd7543, 4294967295;
	mad.lo.s64 	%rd7574, %rd3, %rd7572, %rd7573;
	shr.u64 	%rd7575, %rd7574, 32;
	and.b64  	%rd7576, %rd7547, 4294967295;
	add.s64 	%rd7577, %rd7575, %rd7576;
	mad.lo.s64 	%rd7578, %rd5, %rd7572, %rd7577;
	shr.u64 	%rd7579, %rd7578, 32;
	and.b64  	%rd7580, %rd7551, 4294967295;
	add.s64 	%rd7581, %rd7579, %rd7580;
	mad.lo.s64 	%rd7582, %rd7, %rd7572, %rd7581;
	shr.u64 	%rd7583, %rd7582, 32;
	add.s64 	%rd7584, %rd7583, %rd7571;
	mad.lo.s64 	%rd7585, %rd9, %rd7572, %rd7584;
	shr.u64 	%rd7586, %rd7585, 32;
	and.b64  	%rd7587, %rd7559, 4294967295;
	add.s64 	%rd7588, %rd7586, %rd7587;
	mad.lo.s64 	%rd7589, %rd11, %rd7572, %rd7588;
	shr.u64 	%rd7590, %rd7589, 32;
	and.b64  	%rd7591, %rd7563, 4294967295;
	add.s64 	%rd7592, %rd7590, %rd7591;
	mad.lo.s64 	%rd7593, %rd13, %rd7572, %rd7592;
	shr.u64 	%rd7594, %rd7593, 32;
	and.b64  	%rd7595, %rd7567, 4294967295;
	add.s64 	%rd7596, %rd7594, %rd7595;
	mad.lo.s64 	%rd7597, %rd15, %rd7572, %rd7596;
	shr.u64 	%rd7598, %rd7597, 32;
	mul.wide.u32 	%rd7599, %r13, %r1349;
	and.b64  	%rd7600, %rd7570, 4294967295;
	add.s64 	%rd7601, %rd7598, %rd7600;
	add.s64 	%rd7602, %rd7601, %rd7599;
	shr.u64 	%rd7603, %rd7602, 32;
	and.b64  	%rd7604, %rd7578, 4294967295;
	mad.lo.s64 	%rd7605, %rd317, %rd257, %rd7604;
	cvt.u32.u64 	%r1350, %rd7605;
	shr.u64 	%rd7606, %rd7605, 32;
	and.b64  	%rd7607, %rd7582, 4294967295;
	add.s64 	%rd7608, %rd7606, %rd7607;
	mad.lo.s64 	%rd7609, %rd319, %rd257, %rd7608;
	shr.u64 	%rd7610, %rd7609, 32;
	and.b64  	%rd7611, %rd7585, 4294967295;
	add.s64 	%rd7612, %rd7610, %rd7611;
	mad.lo.s64 	%rd7613, %rd321, %rd257, %rd7612;
	shr.u64 	%rd7614, %rd7613, 32;
	and.b64  	%rd7615, %rd7589, 4294967295;
	add.s64 	%rd7616, %rd7614, %rd7615;
	mad.lo.s64 	%rd7617, %rd323, %rd257, %rd7616;
	shr.u64 	%rd7618, %rd7617, 32;
	and.b64  	%rd7619, %rd7593, 4294967295;
	add.s64 	%rd7620, %rd7618, %rd7619;
	mad.lo.s64 	%rd7621, %rd325, %rd257, %rd7620;
	shr.u64 	%rd7622, %rd7621, 32;
	and.b64  	%rd7623, %rd7597, 4294967295;
	add.s64 	%rd7624, %rd7622, %rd7623;
	mad.lo.s64 	%rd7625, %rd327, %rd257, %rd7624;
	shr.u64 	%rd7626, %rd7625, 32;
	and.b64  	%rd7627, %rd7602, 4294967295;
	add.s64 	%rd7628, %rd7626, %rd7627;
	mad.lo.s64 	%rd7629, %rd329, %rd257, %rd7628;
	shr.u64 	%rd7630, %rd7629, 32;
	add.s64 	%rd7631, %rd7630, %rd7603;
	mad.lo.s64 	%rd7632, %rd330, %rd257, %rd7631;
	shr.u64 	%rd7633, %rd7632, 32;
	mul.lo.s32 	%r1351, %r14, %r1350;
	cvt.u64.u32 	%rd7634, %r1351;
	and.b64  	%rd7635, %rd7605, 4294967295;
	mad.lo.s64 	%rd7636, %rd3, %rd7634, %rd7635;
	shr.u64 	%rd7637, %rd7636, 32;
	and.b64  	%rd7638, %rd7609, 4294967295;
	add.s64 	%rd7639, %rd7637, %rd7638;
	mad.lo.s64 	%rd7640, %rd5, %rd7634, %rd7639;
	shr.u64 	%rd7641, %rd7640, 32;
	and.b64  	%rd7642, %rd7613, 4294967295;
	add.s64 	%rd7643, %rd7641, %rd7642;
	mad.lo.s64 	%rd7644, %rd7, %rd7634, %rd7643;
	shr.u64 	%rd7645, %rd7644, 32;
	and.b64  	%rd7646, %rd7617, 4294967295;
	add.s64 	%rd7647, %rd7645, %rd7646;
	mad.lo.s64 	%rd7648, %rd9, %rd7634, %rd7647;
	shr.u64 	%rd7649, %rd7648, 32;
	add.s64 	%rd7650, %rd7649, %rd7633;
	mad.lo.s64 	%rd7651, %rd11, %rd7634, %rd7650;
	shr.u64 	%rd7652, %rd7651, 32;
	and.b64  	%rd7653, %rd7625, 4294967295;
	add.s64 	%rd7654, %rd7652, %rd7653;
	mad.lo.s64 	%rd7655, %rd13, %rd7634, %rd7654;
	shr.u64 	%rd7656, %rd7655, 32;
	and.b64  	%rd7657, %rd7629, 4294967295;
	add.s64 	%rd7658, %rd7656, %rd7657;
	mad.lo.s64 	%rd7659, %rd15, %rd7634, %rd7658;
	shr.u64 	%rd7660, %rd7659, 32;
	mul.wide.u32 	%rd7661, %r13, %r1351;
	and.b64  	%rd7662, %rd7632, 4294967295;
	add.s64 	%rd7663, %rd7660, %rd7662;
	add.s64 	%rd7664, %rd7663, %rd7661;
	shr.u64 	%rd7665, %rd7664, 32;
	and.b64  	%rd7666, %rd7640, 4294967295;
	mad.lo.s64 	%rd7667, %rd317, %rd258, %rd7666;
	cvt.u32.u64 	%r1352, %rd7667;
	shr.u64 	%rd7668, %rd7667, 32;
	and.b64  	%rd7669, %rd7644, 4294967295;
	add.s64 	%rd7670, %rd7668, %rd7669;
	mad.lo.s64 	%rd7671, %rd319, %rd258, %rd7670;
	shr.u64 	%rd7672, %rd7671, 32;
	and.b64  	%rd7673, %rd7648, 4294967295;
	add.s64 	%rd7674, %rd7672, %rd7673;
	mad.lo.s64 	%rd7675, %rd321, %rd258, %rd7674;
	shr.u64 	%rd7676, %rd7675, 32;
	and.b64  	%rd7677, %rd7651, 4294967295;
	add.s64 	%rd7678, %rd7676, %rd7677;
	mad.lo.s64 	%rd7679, %rd323, %rd258, %rd7678;
	shr.u64 	%rd7680, %rd7679, 32;
	and.b64  	%rd7681, %rd7655, 4294967295;
	add.s64 	%rd7682, %rd7680, %rd7681;
	mad.lo.s64 	%rd7683, %rd325, %rd258, %rd7682;
	shr.u64 	%rd7684, %rd7683, 32;
	and.b64  	%rd7685, %rd7659, 4294967295;
	add.s64 	%rd7686, %rd7684, %rd7685;
	mad.lo.s64 	%rd7687, %rd327, %rd258, %rd7686;
	shr.u64 	%rd7688, %rd7687, 32;
	and.b64  	%rd7689, %rd7664, 4294967295;
	add.s64 	%rd7690, %rd7688, %rd7689;
	mad.lo.s64 	%rd7691, %rd329, %rd258, %rd7690;
	shr.u64 	%rd7692, %rd7691, 32;
	add.s64 	%rd7693, %rd7692, %rd7665;
	mad.lo.s64 	%rd7694, %rd330, %rd258, %rd7693;
	shr.u64 	%rd7695, %rd7694, 32;
	mul.lo.s32 	%r1353, %r14, %r1352;
	cvt.u64.u32 	%rd7696, %r1353;
	and.b64  	%rd7697, %rd7667, 4294967295;
	mad.lo.s64 	%rd7698, %rd3, %rd7696, %rd7697;
	shr.u64 	%rd7699, %rd7698, 32;
	and.b64  	%rd7700, %rd7671, 4294967295;
	add.s64 	%rd7701, %rd7699, %rd7700;
	mad.lo.s64 	%rd7702, %rd5, %rd7696, %rd7701;
	shr.u64 	%rd7703, %rd7702, 32;
	and.b64  	%rd7704, %rd7675, 4294967295;
	add.s64 	%rd7705, %rd7703, %rd7704;
	mad.lo.s64 	%rd7706, %rd7, %rd7696, %rd7705;
	shr.u64 	%rd7707, %rd7706, 32;
	and.b64  	%rd7708, %rd7679, 4294967295;
	add.s64 	%rd7709, %rd7707, %rd7708;
	mad.lo.s64 	%rd7710, %rd9, %rd7696, %rd7709;
	shr.u64 	%rd7711, %rd7710, 32;
	and.b64  	%rd7712, %rd7683, 4294967295;
	add.s64 	%rd7713, %rd7711, %rd7712;
	mad.lo.s64 	%rd7714, %rd11, %rd7696, %rd7713;
	shr.u64 	%rd7715, %rd7714, 32;
	add.s64 	%rd7716, %rd7715, %rd7695;
	mad.lo.s64 	%rd7717, %rd13, %rd7696, %rd7716;
	shr.u64 	%rd7718, %rd7717, 32;
	and.b64  	%rd7719, %rd7691, 4294967295;
	add.s64 	%rd7720, %rd7718, %rd7719;
	mad.lo.s64 	%rd7721, %rd15, %rd7696, %rd7720;
	shr.u64 	%rd7722, %rd7721, 32;
	mul.wide.u32 	%rd7723, %r13, %r1353;
	and.b64  	%rd7724, %rd7694, 4294967295;
	add.s64 	%rd7725, %rd7722, %rd7724;
	add.s64 	%rd7726, %rd7725, %rd7723;
	shr.u64 	%rd7727, %rd7726, 32;
	and.b64  	%rd7728, %rd7702, 4294967295;
	mad.lo.s64 	%rd7729, %rd317, %rd259, %rd7728;
	cvt.u32.u64 	%r1354, %rd7729;
	shr.u64 	%rd7730, %rd7729, 32;
	and.b64  	%rd7731, %rd7706, 4294967295;
	add.s64 	%rd7732, %rd7730, %rd7731;
	mad.lo.s64 	%rd7733, %rd319, %rd259, %rd7732;
	shr.u64 	%rd7734, %rd7733, 32;
	and.b64  	%rd7735, %rd7710, 4294967295;
	add.s64 	%rd7736, %rd7734, %rd7735;
	mad.lo.s64 	%rd7737, %rd321, %rd259, %rd7736;
	shr.u64 	%rd7738, %rd7737, 32;
	and.b64  	%rd7739, %rd7714, 4294967295;
	add.s64 	%rd7740, %rd7738, %rd7739;
	mad.lo.s64 	%rd7741, %rd323, %rd259, %rd7740;
	shr.u64 	%rd7742, %rd7741, 32;
	and.b64  	%rd7743, %rd7717, 4294967295;
	add.s64 	%rd7744, %rd7742, %rd7743;
	mad.lo.s64 	%rd7745, %rd325, %rd259, %rd7744;
	shr.u64 	%rd7746, %rd7745, 32;
	and.b64  	%rd7747, %rd7721, 4294967295;
	add.s64 	%rd7748, %rd7746, %rd7747;
	mad.lo.s64 	%rd7749, %rd327, %rd259, %rd7748;
	shr.u64 	%rd7750, %rd7749, 32;
	and.b64  	%rd7751, %rd7726, 4294967295;
	add.s64 	%rd7752, %rd7750, %rd7751;
	mad.lo.s64 	%rd7753, %rd329, %rd259, %rd7752;
	shr.u64 	%rd7754, %rd7753, 32;
	add.s64 	%rd7755, %rd7754, %rd7727;
	mad.lo.s64 	%rd7756, %rd330, %rd259, %rd7755;
	shr.u64 	%rd7757, %rd7756, 32;
	mul.lo.s32 	%r1355, %r14, %r1354;
	cvt.u64.u32 	%rd7758, %r1355;
	and.b64  	%rd7759, %rd7729, 4294967295;
	mad.lo.s64 	%rd7760, %rd3, %rd7758, %rd7759;
	shr.u64 	%rd7761, %rd7760, 32;
	and.b64  	%rd7762, %rd7733, 4294967295;
	add.s64 	%rd7763, %rd7761, %rd7762;
	mad.lo.s64 	%rd7764, %rd5, %rd7758, %rd7763;
	shr.u64 	%rd7765, %rd7764, 32;
	and.b64  	%rd7766, %rd7737, 4294967295;
	add.s64 	%rd7767, %rd7765, %rd7766;
	mad.lo.s64 	%rd7768, %rd7, %rd7758, %rd7767;
	shr.u64 	%rd7769, %rd7768, 32;
	and.b64  	%rd7770, %rd7741, 4294967295;
	add.s64 	%rd7771, %rd7769, %rd7770;
	mad.lo.s64 	%rd7772, %rd9, %rd7758, %rd7771;
	shr.u64 	%rd7773, %rd7772, 32;
	and.b64  	%rd7774, %rd7745, 4294967295;
	add.s64 	%rd7775, %rd7773, %rd7774;
	mad.lo.s64 	%rd7776, %rd11, %rd7758, %rd7775;
	shr.u64 	%rd7777, %rd7776, 32;
	and.b64  	%rd7778, %rd7749, 4294967295;
	add.s64 	%rd7779, %rd7777, %rd7778;
	mad.lo.s64 	%rd7780, %rd13, %rd7758, %rd7779;
	shr.u64 	%rd7781, %rd7780, 32;
	add.s64 	%rd7782, %rd7781, %rd7757;
	mad.lo.s64 	%rd7783, %rd15, %rd7758, %rd7782;
	shr.u64 	%rd7784, %rd7783, 32;
	mul.wide.u32 	%rd7785, %r13, %r1355;
	and.b64  	%rd7786, %rd7756, 4294967295;
	add.s64 	%rd7787, %rd7784, %rd7786;
	add.s64 	%rd7788, %rd7787, %rd7785;
	shr.u64 	%rd7789, %rd7788, 32;
	and.b64  	%rd7790, %rd7764, 4294967295;
	mad.lo.s64 	%rd7791, %rd317, %rd260, %rd7790;
	cvt.u32.u64 	%r1356, %rd7791;
	shr.u64 	%rd7792, %rd7791, 32;
	and.b64  	%rd7793, %rd7768, 4294967295;
	add.s64 	%rd7794, %rd7792, %rd7793;
	mad.lo.s64 	%rd7795, %rd319, %rd260, %rd7794;
	shr.u64 	%rd7796, %rd7795, 32;
	and.b64  	%rd7797, %rd7772, 4294967295;
	add.s64 	%rd7798, %rd7796, %rd7797;
	mad.lo.s64 	%rd7799, %rd321, %rd260, %rd7798;
	shr.u64 	%rd7800, %rd7799, 32;
	and.b64  	%rd7801, %rd7776, 4294967295;
	add.s64 	%rd7802, %rd7800, %rd7801;
	mad.lo.s64 	%rd7803, %rd323, %rd260, %rd7802;
	shr.u64 	%rd7804, %rd7803, 32;
	and.b64  	%rd7805, %rd7780, 4294967295;
	add.s64 	%rd7806, %rd7804, %rd7805;
	mad.lo.s64 	%rd7807, %rd325, %rd260, %rd7806;
	shr.u64 	%rd7808, %rd7807, 32;
	and.b64  	%rd7809, %rd7783, 4294967295;
	add.s64 	%rd7810, %rd7808, %rd7809;
	mad.lo.s64 	%rd7811, %rd327, %rd260, %rd7810;
	shr.u64 	%rd7812, %rd7811, 32;
	and.b64  	%rd7813, %rd7788, 4294967295;
	add.s64 	%rd7814, %rd7812, %rd7813;
	mad.lo.s64 	%rd7815, %rd329, %rd260, %rd7814;
	shr.u64 	%rd7816, %rd7815, 32;
	add.s64 	%rd7817, %rd7816, %rd7789;
	mad.lo.s64 	%rd7818, %rd330, %rd260, %rd7817;
	shr.u64 	%rd7819, %rd7818, 32;
	mul.lo.s32 	%r1357, %r14, %r1356;
	cvt.u64.u32 	%rd7820, %r1357;
	and.b64  	%rd7821, %rd7791, 4294967295;
	mad.lo.s64 	%rd7822, %rd3, %rd7820, %rd7821;
	shr.u64 	%rd7823, %rd7822, 32;
	and.b64  	%rd7824, %rd7795, 4294967295;
	add.s64 	%rd7825, %rd7823, %rd7824;
	mad.lo.s64 	%rd7826, %rd5, %rd7820, %rd7825;
	shr.u64 	%rd7827, %rd7826, 32;
	and.b64  	%rd7828, %rd7799, 4294967295;
	add.s64 	%rd7829, %rd7827, %rd7828;
	mad.lo.s64 	%rd7830, %rd7, %rd7820, %rd7829;
	shr.u64 	%rd7831, %rd7830, 32;
	and.b64  	%rd7832, %rd7803, 4294967295;
	add.s64 	%rd7833, %rd7831, %rd7832;
	mad.lo.s64 	%rd7834, %rd9, %rd7820, %rd7833;
	shr.u64 	%rd7835, %rd7834, 32;
	and.b64  	%rd7836, %rd7807, 4294967295;
	add.s64 	%rd7837, %rd7835, %rd7836;
	mad.lo.s64 	%rd7838, %rd11, %rd7820, %rd7837;
	shr.u64 	%rd7839, %rd7838, 32;
	and.b64  	%rd7840, %rd7811, 4294967295;
	add.s64 	%rd7841, %rd7839, %rd7840;
	mad.lo.s64 	%rd7842, %rd13, %rd7820, %rd7841;
	shr.u64 	%rd7843, %rd7842, 32;
	and.b64  	%rd7844, %rd7815, 4294967295;
	add.s64 	%rd7845, %rd7843, %rd7844;
	mad.lo.s64 	%rd7846, %rd15, %rd7820, %rd7845;
	shr.u64 	%rd7847, %rd7846, 32;
	mul.wide.u32 	%rd7848, %r13, %r1357;
	add.s64 	%rd7849, %rd7847, %rd7819;
	add.s64 	%rd7850, %rd7849, %rd7848;
	shr.u64 	%rd7851, %rd7850, 32;
	and.b64  	%rd7852, %rd7826, 4294967295;
	mad.lo.s64 	%rd7853, %rd317, %rd261, %rd7852;
	cvt.u32.u64 	%r1358, %rd7853;
	shr.u64 	%rd7854, %rd7853, 32;
	and.b64  	%rd7855, %rd7830, 4294967295;
	add.s64 	%rd7856, %rd7854, %rd7855;
	mad.lo.s64 	%rd7857, %rd319, %rd261, %rd7856;
	shr.u64 	%rd7858, %rd7857, 32;
	and.b64  	%rd7859, %rd7834, 4294967295;
	add.s64 	%rd7860, %rd7858, %rd7859;
	mad.lo.s64 	%rd7861, %rd321, %rd261, %rd7860;
	shr.u64 	%rd7862, %rd7861, 32;
	and.b64  	%rd7863, %rd7838, 4294967295;
	add.s64 	%rd7864, %rd7862, %rd7863;
	mad.lo.s64 	%rd7865, %rd323, %rd261, %rd7864;
	shr.u64 	%rd7866, %rd7865, 32;
	and.b64  	%rd7867, %rd7842, 4294967295;
	add.s64 	%rd7868, %rd7866, %rd7867;
	mad.lo.s64 	%rd7869, %rd325, %rd261, %rd7868;
	shr.u64 	%rd7870, %rd7869, 32;
	and.b64  	%rd7871, %rd7846, 4294967295;
	add.s64 	%rd7872, %rd7870, %rd7871;
	mad.lo.s64 	%rd7873, %rd327, %rd261, %rd7872;
	shr.u64 	%rd7874, %rd7873, 32;
	and.b64  	%rd7875, %rd7850, 4294967295;
	add.s64 	%rd7876, %rd7874, %rd7875;
	mad.lo.s64 	%rd7877, %rd329, %rd261, %rd7876;
	shr.u64 	%rd7878, %rd7877, 32;
	add.s64 	%rd7879, %rd7878, %rd7851;
	mad.lo.s64 	%rd7880, %rd330, %rd261, %rd7879;
	mul.lo.s32 	%r1359, %r14, %r1358;
	cvt.u64.u32 	%rd7881, %r1359;
	and.b64  	%rd7882, %rd7853, 4294967295;
	mad.lo.s64 	%rd7883, %rd3, %rd7881, %rd7882;
	shr.u64 	%rd7884, %rd7883, 32;
	and.b64  	%rd7885, %rd7857, 4294967295;
	add.s64 	%rd7886, %rd7884, %rd7885;
	mad.lo.s64 	%rd331, %rd5, %rd7881, %rd7886;
	cvt.u32.u64 	%r2136, %rd331;
	shr.u64 	%rd7887, %rd331, 32;
	and.b64  	%rd7888, %rd7861, 4294967295;
	add.s64 	%rd7889, %rd7887, %rd7888;
	mad.lo.s64 	%rd21458, %rd7, %rd7881, %rd7889;
	cvt.u32.u64 	%r441, %rd21458;
	shr.u64 	%rd7890, %rd21458, 32;
	and.b64  	%rd7891, %rd7865, 4294967295;
	add.s64 	%rd7892, %rd7890, %rd7891;
	mad.lo.s64 	%rd21457, %rd9, %rd7881, %rd7892;
	cvt.u32.u64 	%r442, %rd21457;
	shr.u64 	%rd7893, %rd21457, 32;
	and.b64  	%rd7894, %rd7869, 4294967295;
	add.s64 	%rd7895, %rd7893, %rd7894;
	mad.lo.s64 	%rd21456, %rd11, %rd7881, %rd7895;
	cvt.u32.u64 	%r443, %rd21456;
	shr.u64 	%rd7896, %rd21456, 32;
	and.b64  	%rd7897, %rd7873, 4294967295;
	add.s64 	%rd7898, %rd7896, %rd7897;
	mad.lo.s64 	%rd21455, %rd13, %rd7881, %rd7898;
	cvt.u32.u64 	%r444, %rd21455;
	shr.u64 	%rd7899, %rd21455, 32;
	and.b64  	%rd7900, %rd7877, 4294967295;
	add.s64 	%rd7901, %rd7899, %rd7900;
	mad.lo.s64 	%rd21454, %rd15, %rd7881, %rd7901;
	cvt.u32.u64 	%r445, %rd21454;
	shr.u64 	%rd7902, %rd21454, 32;
	mul.wide.u32 	%rd7903, %r13, %r1359;
	and.b64  	%rd7904, %rd7880, 4294967295;
	add.s64 	%rd7905, %rd7902, %rd7904;
	add.s64 	%rd21453, %rd7905, %rd7903;
	cvt.u32.u64 	%r446, %rd21453;
	{ .reg .b32 tmp; mov.b64 {tmp, %r2135}, %rd21453; }
	setp.gt.u32 	%p288, %r13, %r2135;
	@%p288 bra 	$L__BB0_265;
	setp.lt.u32 	%p289, %r13, %r2135;
	@%p289 bra 	$L__BB0_264;
	setp.gt.u32 	%p290, %r12, %r446;
	@%p290 bra 	$L__BB0_265;
	setp.lt.u32 	%p291, %r12, %r446;
	@%p291 bra 	$L__BB0_264;
	setp.gt.u32 	%p292, %r11, %r445;
	@%p292 bra 	$L__BB0_265;
	setp.lt.u32 	%p293, %r11, %r445;
	@%p293 bra 	$L__BB0_264;
	setp.gt.u32 	%p294, %r10, %r444;
	@%p294 bra 	$L__BB0_265;
	setp.lt.u32 	%p295, %r10, %r444;
	@%p295 bra 	$L__BB0_264;
	setp.gt.u32 	%p296, %r9, %r443;
	@%p296 bra 	$L__BB0_265;
	setp.lt.u32 	%p297, %r9, %r443;
	@%p297 bra 	$L__BB0_264;
	setp.gt.u32 	%p298, %r8, %r442;
	@%p298 bra 	$L__BB0_265;
	setp.lt.u32 	%p299, %r8, %r442;
	@%p299 bra 	$L__BB0_264;
	setp.gt.u32 	%p300, %r7, %r441;
	@%p300 bra 	$L__BB0_265;
	setp.ge.u32 	%p301, %r7, %r441;
	setp.gt.u32 	%p302, %r6, %r2136;
	and.pred  	%p303, %p301, %p302;
	@%p303 bra 	$L__BB0_265;
$L__BB0_264:
	and.b64  	%rd7906, %rd331, 4294967295;
	sub.s64 	%rd7907, %rd7906, %rd3;
	cvt.u32.u64 	%r2136, %rd7907;
	shr.u64 	%rd7908, %rd7907, 32;
	and.b64  	%rd7909, %rd7908, 1;
	and.b64  	%rd7910, %rd21458, 4294967295;
	add.s64 	%rd7911, %rd7909, %rd5;
	sub.s64 	%rd21458, %rd7910, %rd7911;
	shr.u64 	%rd7912, %rd21458, 32;
	and.b64  	%rd7913, %rd7912, 1;
	and.b64  	%rd7914, %rd21457, 4294967295;
	add.s64 	%rd7915, %rd7913, %rd7;
	sub.s64 	%rd21457, %rd7914, %rd7915;
	shr.u64 	%rd7916, %rd21457, 32;
	and.b64  	%rd7917, %rd7916, 1;
	and.b64  	%rd7918, %rd21456, 4294967295;
	add.s64 	%rd7919, %rd7917, %rd9;
	sub.s64 	%rd21456, %rd7918, %rd7919;
	shr.u64 	%rd7920, %rd21456, 32;
	and.b64  	%rd7921, %rd7920, 1;
	and.b64  	%rd7922, %rd21455, 4294967295;
	add.s64 	%rd7923, %rd7921, %rd11;
	sub.s64 	%rd21455, %rd7922, %rd7923;
	shr.u64 	%rd7924, %rd21455, 32;
	and.b64  	%rd7925, %rd7924, 1;
	and.b64  	%rd7926, %rd21454, 4294967295;
	add.s64 	%rd7927, %rd7925, %rd13;
	sub.s64 	%rd21454, %rd7926, %rd7927;
	shr.u64 	%rd7928, %rd21454, 32;
	and.b64  	%rd7929, %rd7928, 1;
	and.b64  	%rd7930, %rd21453, 4294967295;
	add.s64 	%rd7931, %rd7929, %rd15;
	sub.s64 	%rd21453, %rd7930, %rd7931;
	{ .reg .b32 tmp; mov.b64 {tmp, %r1360}, %rd21453; }
	and.b32  	%r1361, %r1360, 1;
	add.s32 	%r1362, %r1361, %r13;
	sub.s32 	%r2135, %r2135, %r1362;
$L__BB0_265:
	add.s32 	%r452, %r2133, %r2136;
	setp.lt.u32 	%p304, %r452, %r2133;
	selp.u64 	%rd7932, 1, 0, %p304;
	and.b64  	%rd7933, %rd21458, 4294967295;
	add.s64 	%rd7934, %rd318, %rd7932;
	add.s64 	%rd350, %rd7934, %rd7933;
	shr.u64 	%rd7935, %rd350, 32;
	and.b64  	%rd7936, %rd21457, 4294967295;
	add.s64 	%rd7937, %rd7935, %rd320;
	add.s64 	%rd351, %rd7937, %rd7936;
	shr.u64 	%rd7938, %rd351, 32;
	and.b64  	%rd7939, %rd21456, 4294967295;
	add.s64 	%rd7940, %rd7938, %rd322;
	add.s64 	%rd352, %rd7940, %rd7939;
	shr.u64 	%rd7941, %rd352, 32;
	and.b64  	%rd7942, %rd21455, 4294967295;
	add.s64 	%rd7943, %rd7941, %rd324;
	add.s64 	%rd353, %rd7943, %rd7942;
	shr.u64 	%rd7944, %rd353, 32;
	and.b64  	%rd7945, %rd21454, 4294967295;
	add.s64 	%rd7946, %rd7944, %rd326;
	add.s64 	%rd354, %rd7946, %rd7945;
	shr.u64 	%rd7947, %rd354, 32;
	and.b64  	%rd7948, %rd21453, 4294967295;
	add.s64 	%rd7949, %rd7947, %rd328;
	add.s64 	%rd355, %rd7949, %rd7948;
	{ .reg .b32 tmp; mov.b64 {tmp, %r1363}, %rd355; }
	add.s32 	%r1364, %r2132, %r1363;
	add.s32 	%r453, %r1364, %r2135;
	mul.lo.s64 	%rd7950, %rd317, %rd316;
	cvt.u32.u64 	%r1365, %rd7950;
	shr.u64 	%rd7951, %rd7950, 32;
	mad.lo.s64 	%rd7952, %rd319, %rd316, %rd7951;
	shr.u64 	%rd7953, %rd7952, 32;
	mad.lo.s64 	%rd7954, %rd321, %rd316, %rd7953;
	shr.u64 	%rd7955, %rd7954, 32;
	mad.lo.s64 	%rd7956, %rd323, %rd316, %rd7955;
	shr.u64 	%rd7957, %rd7956, 32;
	mad.lo.s64 	%rd7958, %rd325, %rd316, %rd7957;
	shr.u64 	%rd7959, %rd7958, 32;
	mad.lo.s64 	%rd7960, %rd327, %rd316, %rd7959;
	shr.u64 	%rd7961, %rd7960, 32;
	mad.lo.s64 	%rd7962, %rd329, %rd316, %rd7961;
	shr.u64 	%rd7963, %rd7962, 32;
	mad.lo.s64 	%rd7964, %rd330, %rd316, %rd7963;
	shr.u64 	%rd7965, %rd7964, 32;
	mul.lo.s32 	%r1366, %r14, %r1365;
	cvt.u64.u32 	%rd7966, %r1366;
	and.b64  	%rd7967, %rd7950, 4294967295;
	mad.lo.s64 	%rd7968, %rd3, %rd7966, %rd7967;
	shr.u64 	%rd7969, %rd7968, 32;
	add.s64 	%rd7970, %rd7969, %rd7965;
	mad.lo.s64 	%rd7971, %rd5, %rd7966, %rd7970;
	shr.u64 	%rd7972, %rd7971, 32;
	and.b64  	%rd7973, %rd7954, 4294967295;
	add.s64 	%rd7974, %rd7972, %rd7973;
	mad.lo.s64 	%rd7975, %rd7, %rd7966, %rd7974;
	shr.u64 	%rd7976, %rd7975, 32;
	and.b64  	%rd7977, %rd7956, 4294967295;
	add.s64 	%rd7978, %rd7976, %rd7977;
	mad.lo.s64 	%rd7979, %rd9, %rd7966, %rd7978;
	shr.u64 	%rd7980, %rd7979, 32;
	and.b64  	%rd7981, %rd7958, 4294967295;
	add.s64 	%rd7982, %rd7980, %rd7981;
	mad.lo.s64 	%rd7983, %rd11, %rd7966, %rd7982;
	shr.u64 	%rd7984, %rd7983, 32;
	and.b64  	%rd7985, %rd7960, 4294967295;
	add.s64 	%rd7986, %rd7984, %rd7985;
	mad.lo.s64 	%rd7987, %rd13, %rd7966, %rd7986;
	shr.u64 	%rd7988, %rd7987, 32;
	and.b64  	%rd7989, %rd7962, 4294967295;
	add.s64 	%rd7990, %rd7988, %rd7989;
	mad.lo.s64 	%rd7991, %rd15, %rd7966, %rd7990;
	shr.u64 	%rd7992, %rd7991, 32;
	mul.wide.u32 	%rd7993, %r13, %r1366;
	and.b64  	%rd7994, %rd7964, 4294967295;
	add.s64 	%rd7995, %rd7992, %rd7994;
	add.s64 	%rd7996, %rd7995, %rd7993;
	shr.u64 	%rd7997, %rd7996, 32;
	and.b64  	%rd7998, %rd7971, 4294967295;
	mad.lo.s64 	%rd7999, %rd317, %rd318, %rd7998;
	cvt.u32.u64 	%r1367, %rd7999;
	shr.u64 	%rd8000, %rd7999, 32;
	and.b64  	%rd8001, %rd7975, 4294967295;
	add.s64 	%rd8002, %rd8000, %rd8001;
	mad.lo.s64 	%rd8003, %rd319, %rd318, %rd8002;
	shr.u64 	%rd8004, %rd8003, 32;
	and.b64  	%rd8005, %rd7979, 4294967295;
	add.s64 	%rd8006, %rd8004, %rd8005;
	mad.lo.s64 	%rd8007, %rd321, %rd318, %rd8006;
	shr.u64 	%rd8008, %rd8007, 32;
	and.b64  	%rd8009, %rd7983, 4294967295;
	add.s64 	%rd8010, %rd8008, %rd8009;
	mad.lo.s64 	%rd8011, %rd323, %rd318, %rd8010;
	shr.u64 	%rd8012, %rd8011, 32;
	and.b64  	%rd8013, %rd7987, 4294967295;
	add.s64 	%rd8014, %rd8012, %rd8013;
	mad.lo.s64 	%rd8015, %rd325, %rd318, %rd8014;
	shr.u64 	%rd8016, %rd8015, 32;
	and.b64  	%rd8017, %rd7991, 4294967295;
	add.s64 	%rd8018, %rd8016, %rd8017;
	mad.lo.s64 	%rd8019, %rd327, %rd318, %rd8018;
	shr.u64 	%rd8020, %rd8019, 32;
	and.b64  	%rd8021, %rd7996, 4294967295;
	add.s64 	%rd8022, %rd8020, %rd8021;
	mad.lo.s64 	%rd8023, %rd329, %rd318, %rd8022;
	shr.u64 	%rd8024, %rd8023, 32;
	add.s64 	%rd8025, %rd8024, %rd7997;
	mad.lo.s64 	%rd8026, %rd318, %rd330, %rd8025;
	shr.u64 	%rd8027, %rd8026, 32;
	mul.lo.s32 	%r1368, %r14, %r1367;
	cvt.u64.u32 	%rd8028, %r1368;
	and.b64  	%rd8029, %rd7999, 4294967295;
	mad.lo.s64 	%rd8030, %rd3, %rd8028, %rd8029;
	shr.u64 	%rd8031, %rd8030, 32;
	and.b64  	%rd8032, %rd8003, 4294967295;
	add.s64 	%rd8033, %rd8031, %rd8032;
	mad.lo.s64 	%rd8034, %rd5, %rd8028, %rd8033;
	shr.u64 	%rd8035, %rd8034, 32;
	add.s64 	%rd8036, %rd8035, %rd8027;
	mad.lo.s64 	%rd8037, %rd7, %rd8028, %rd8036;
	shr.u64 	%rd8038, %rd8037, 32;
	and.b64  	%rd8039, %rd8011, 4294967295;
	add.s64 	%rd8040, %rd8038, %rd8039;
	mad.lo.s64 	%rd8041, %rd9, %rd8028, %rd8040;
	shr.u64 	%rd8042, %rd8041, 32;
	and.b64  	%rd8043, %rd8015, 4294967295;
	add.s64 	%rd8044, %rd8042, %rd8043;
	mad.lo.s64 	%rd8045, %rd11, %rd8028, %rd8044;
	shr.u64 	%rd8046, %rd8045, 32;
	and.b64  	%rd8047, %rd8019, 4294967295;
	add.s64 	%rd8048, %rd8046, %rd8047;
	mad.lo.s64 	%rd8049, %rd13, %rd8028, %rd8048;
	shr.u64 	%rd8050, %rd8049, 32;
	and.b64  	%rd8051, %rd8023, 4294967295;
	add.s64 	%rd8052, %rd8050, %rd8051;
	mad.lo.s64 	%rd8053, %rd15, %rd8028, %rd8052;
	shr.u64 	%rd8054, %rd8053, 32;
	mul.wide.u32 	%rd8055, %r13, %r1368;
	and.b64  	%rd8056, %rd8026, 4294967295;
	add.s64 	%rd8057, %rd8054, %rd8056;
	add.s64 	%rd8058, %rd8057, %rd8055;
	shr.u64 	%rd8059, %rd8058, 32;
	and.b64  	%rd8060, %rd8034, 4294967295;
	mad.lo.s64 	%rd8061, %rd317, %rd320, %rd8060;
	cvt.u32.u64 	%r1369, %rd8061;
	shr.u64 	%rd8062, %rd8061, 32;
	and.b64  	%rd8063, %rd8037, 4294967295;
	add.s64 	%rd8064, %rd8062, %rd8063;
	mad.lo.s64 	%rd8065, %rd319, %rd320, %rd8064;
	shr.u64 	%rd8066, %rd8065, 32;
	and.b64  	%rd8067, %rd8041, 4294967295;
	add.s64 	%rd8068, %rd8066, %rd8067;
	mad.lo.s64 	%rd8069, %rd321, %rd320, %rd8068;
	shr.u64 	%rd8070, %rd8069, 32;
	and.b64  	%rd8071, %rd8045, 4294967295;
	add.s64 	%rd8072, %rd8070, %rd8071;
	mad.lo.s64 	%rd8073, %rd323, %rd320, %rd8072;
	shr.u64 	%rd8074, %rd8073, 32;
	and.b64  	%rd8075, %rd8049, 4294967295;
	add.s64 	%rd8076, %rd8074, %rd8075;
	mad.lo.s64 	%rd8077, %rd325, %rd320, %rd8076;
	shr.u64 	%rd8078, %rd8077, 32;
	and.b64  	%rd8079, %rd8053, 4294967295;
	add.s64 	%rd8080, %rd8078, %rd8079;
	mad.lo.s64 	%rd8081, %rd327, %rd320, %rd8080;
	shr.u64 	%rd8082, %rd8081, 32;
	and.b64  	%rd8083, %rd8058, 4294967295;
	add.s64 	%rd8084, %rd8082, %rd8083;
	mad.lo.s64 	%rd8085, %rd329, %rd320, %rd8084;
	shr.u64 	%rd8086, %rd8085, 32;
	add.s64 	%rd8087, %rd8086, %rd8059;
	mad.lo.s64 	%rd8088, %rd320, %rd330, %rd8087;
	shr.u64 	%rd8089, %rd8088, 32;
	mul.lo.s32 	%r1370, %r14, %r1369;
	cvt.u64.u32 	%rd8090, %r1370;
	and.b64  	%rd8091, %rd8061, 4294967295;
	mad.lo.s64 	%rd8092, %rd3, %rd8090, %rd8091;
	shr.u64 	%rd8093, %rd8092, 32;
	and.b64  	%rd8094, %rd8065, 4294967295;
	add.s64 	%rd8095, %rd8093, %rd8094;
	mad.lo.s64 	%rd8096, %rd5, %rd8090, %rd8095;
	shr.u64 	%rd8097, %rd8096, 32;
	and.b64  	%rd8098, %rd8069, 4294967295;
	add.s64 	%rd8099, %rd8097, %rd8098;
	mad.lo.s64 	%rd8100, %rd7, %rd8090, %rd8099;
	shr.u64 	%rd8101, %rd8100, 32;
	add.s64 	%rd8102, %rd8101, %rd8089;
	mad.lo.s64 	%rd8103, %rd9, %rd8090, %rd8102;
	shr.u64 	%rd8104, %rd8103, 32;
	and.b64  	%rd8105, %rd8077, 4294967295;
	add.s64 	%rd8106, %rd8104, %rd8105;
	mad.lo.s64 	%rd8107, %rd11, %rd8090, %rd8106;
	shr.u64 	%rd8108, %rd8107, 32;
	and.b64  	%rd8109, %rd8081, 4294967295;
	add.s64 	%rd8110, %rd8108, %rd8109;
	mad.lo.s64 	%rd8111, %rd13, %rd8090, %rd8110;
	shr.u64 	%rd8112, %rd8111, 32;
	and.b64  	%rd8113, %rd8085, 4294967295;
	add.s64 	%rd8114, %rd8112, %rd8113;
	mad.lo.s64 	%rd8115, %rd15, %rd8090, %rd8114;
	shr.u64 	%rd8116, %rd8115, 32;
	mul.wide.u32 	%rd8117, %r13, %r1370;
	and.b64  	%rd8118, %rd8088, 4294967295;
	add.s64 	%rd8119, %rd8116, %rd8118;
	add.s64 	%rd8120, %rd8119, %rd8117;
	shr.u64 	%rd8121, %rd8120, 32;
	and.b64  	%rd8122, %rd8096, 4294967295;
	mad.lo.s64 	%rd8123, %rd317, %rd322, %rd8122;
	cvt.u32.u64 	%r1371, %rd8123;
	shr.u64 	%rd8124, %rd8123, 32;
	and.b64  	%rd8125, %rd8100, 4294967295;
	add.s64 	%rd8126, %rd8124, %rd8125;
	mad.lo.s64 	%rd8127, %rd319, %rd322, %rd8126;
	shr.u64 	%rd8128, %rd8127, 32;
	and.b64  	%rd8129, %rd8103, 4294967295;
	add.s64 	%rd8130, %rd8128, %rd8129;
	mad.lo.s64 	%rd8131, %rd321, %rd322, %rd8130;
	shr.u64 	%rd8132, %rd8131, 32;
	and.b64  	%rd8133, %rd8107, 4294967295;
	add.s64 	%rd8134, %rd8132, %rd8133;
	mad.lo.s64 	%rd8135, %rd323, %rd322, %rd8134;
	shr.u64 	%rd8136, %rd8135, 32;
	and.b64  	%rd8137, %rd8111, 4294967295;
	add.s64 	%rd8138, %rd8136, %rd8137;
	mad.lo.s64 	%rd8139, %rd325, %rd322, %rd8138;
	shr.u64 	%rd8140, %rd8139, 32;
	and.b64  	%rd8141, %rd8115, 4294967295;
	add.s64 	%rd8142, %rd8140, %rd8141;
	mad.lo.s64 	%rd8143, %rd327, %rd322, %rd8142;
	shr.u64 	%rd8144, %rd8143, 32;
	and.b64  	%rd8145, %rd8120, 4294967295;
	add.s64 	%rd8146, %rd8144, %rd8145;
	mad.lo.s64 	%rd8147, %rd329, %rd322, %rd8146;
	shr.u64 	%rd8148, %rd8147, 32;
	add.s64 	%rd8149, %rd8148, %rd8121;
	mad.lo.s64 	%rd8150, %rd322, %rd330, %rd8149;
	shr.u64 	%rd8151, %rd8150, 32;
	mul.lo.s32 	%r1372, %r14, %r1371;
	cvt.u64.u32 	%rd8152, %r1372;
	and.b64  	%rd8153, %rd8123, 4294967295;
	mad.lo.s64 	%rd8154, %rd3, %rd8152, %rd8153;
	shr.u64 	%rd8155, %rd8154, 32;
	and.b64  	%rd8156, %rd8127, 4294967295;
	add.s64 	%rd8157, %rd8155, %rd8156;
	mad.lo.s64 	%rd8158, %rd5, %rd8152, %rd8157;
	shr.u64 	%rd8159, %rd8158, 32;
	and.b64  	%rd8160, %rd8131, 4294967295;
	add.s64 	%rd8161, %rd8159, %rd8160;
	mad.lo.s64 	%rd8162, %rd7, %rd8152, %rd8161;
	shr.u64 	%rd8163, %rd8162, 32;
	and.b64  	%rd8164, %rd8135, 4294967295;
	add.s64 	%rd8165, %rd8163, %rd8164;
	mad.lo.s64 	%rd8166, %rd9, %rd8152, %rd8165;
	shr.u64 	%rd8167, %rd8166, 32;
	add.s64 	%rd8168, %rd8167, %rd8151;
	mad.lo.s64 	%rd8169, %rd11, %rd8152, %rd8168;
	shr.u64 	%rd8170, %rd8169, 32;
	and.b64  	%rd8171, %rd8143, 4294967295;
	add.s64 	%rd8172, %rd8170, %rd8171;
	mad.lo.s64 	%rd8173, %rd13, %rd8152, %rd8172;
	shr.u64 	%rd8174, %rd8173, 32;
	and.b64  	%rd8175, %rd8147, 4294967295;
	add.s64 	%rd8176, %rd8174, %rd8175;
	mad.lo.s64 	%rd8177, %rd15, %rd8152, %rd8176;
	shr.u64 	%rd8178, %rd8177, 32;
	mul.wide.u32 	%rd8179, %r13, %r1372;
	and.b64  	%rd8180, %rd8150, 4294967295;
	add.s64 	%rd8181, %rd8178, %rd8180;
	add.s64 	%rd8182, %rd8181, %rd8179;
	shr.u64 	%rd8183, %rd8182, 32;
	and.b64  	%rd8184, %rd8158, 4294967295;
	mad.lo.s64 	%rd8185, %rd317, %rd324, %rd8184;
	cvt.u32.u64 	%r1373, %rd8185;
	shr.u64 	%rd8186, %rd8185, 32;
	and.b64  	%rd8187, %rd8162, 4294967295;
	add.s64 	%rd8188, %rd8186, %rd8187;
	mad.lo.s64 	%rd8189, %rd319, %rd324, %rd8188;
	shr.u64 	%rd8190, %rd8189, 32;
	and.b64  	%rd8191, %rd8166, 4294967295;
	add.s64 	%rd8192, %rd8190, %rd8191;
	mad.lo.s64 	%rd8193, %rd321, %rd324, %rd8192;
	shr.u64 	%rd8194, %rd8193, 32;
	and.b64  	%rd8195, %rd8169, 4294967295;
	add.s64 	%rd8196, %rd8194, %rd8195;
	mad.lo.s64 	%rd8197, %rd323, %rd324, %rd8196;
	shr.u64 	%rd8198, %rd8197, 32;
	and.b64  	%rd8199, %rd8173, 4294967295;
	add.s64 	%rd8200, %rd8198, %rd8199;
	mad.lo.s64 	%rd8201, %rd325, %rd324, %rd8200;
	shr.u64 	%rd8202, %rd8201, 32;
	and.b64  	%rd8203, %rd8177, 4294967295;
	add.s64 	%rd8204, %rd8202, %rd8203;
	mad.lo.s64 	%rd8205, %rd327, %rd324, %rd8204;
	shr.u64 	%rd8206, %rd8205, 32;
	and.b64  	%rd8207, %rd8182, 4294967295;
	add.s64 	%rd8208, %rd8206, %rd8207;
	mad.lo.s64 	%rd8209, %rd329, %rd324, %rd8208;
	shr.u64 	%rd8210, %rd8209, 32;
	add.s64 	%rd8211, %rd8210, %rd8183;
	mad.lo.s64 	%rd8212, %rd324, %rd330, %rd8211;
	shr.u64 	%rd8213, %rd8212, 32;
	mul.lo.s32 	%r1374, %r14, %r1373;
	cvt.u64.u32 	%rd8214, %r1374;
	and.b64  	%rd8215, %rd8185, 4294967295;
	mad.lo.s64 	%rd8216, %rd3, %rd8214, %rd8215;
	shr.u64 	%rd8217, %rd8216, 32;
	and.b64  	%rd8218, %rd8189, 4294967295;
	add.s64 	%rd8219, %rd8217, %rd8218;
	mad.lo.s64 	%rd8220, %rd5, %rd8214, %rd8219;
	shr.u64 	%rd8221, %rd8220, 32;
	and.b64  	%rd8222, %rd8193, 4294967295;
	add.s64 	%rd8223, %rd8221, %rd8222;
	mad.lo.s64 	%rd8224, %rd7, %rd8214, %rd8223;
	shr.u64 	%rd8225, %rd8224, 32;
	and.b64  	%rd8226, %rd8197, 4294967295;
	add.s64 	%rd8227, %rd8225, %rd8226;
	mad.lo.s64 	%rd8228, %rd9, %rd8214, %rd8227;
	shr.u64 	%rd8229, %rd8228, 32;
	and.b64  	%rd8230, %rd8201, 4294967295;
	add.s64 	%rd8231, %rd8229, %rd8230;
	mad.lo.s64 	%rd8232, %rd11, %rd8214, %rd8231;
	shr.u64 	%rd8233, %rd8232, 32;
	add.s64 	%rd8234, %rd8233, %rd8213;
	mad.lo.s64 	%rd8235, %rd13, %rd8214, %rd8234;
	shr.u64 	%rd8236, %rd8235, 32;
	and.b64  	%rd8237, %rd8209, 4294967295;
	add.s64 	%rd8238, %rd8236, %rd8237;
	mad.lo.s64 	%rd8239, %rd15, %rd8214, %rd8238;
	shr.u64 	%rd8240, %rd8239, 32;
	mul.wide.u32 	%rd8241, %r13, %r1374;
	and.b64  	%rd8242, %rd8212, 4294967295;
	add.s64 	%rd8243, %rd8240, %rd8242;
	add.s64 	%rd8244, %rd8243, %rd8241;
	shr.u64 	%rd8245, %rd8244, 32;
	and.b64  	%rd8246, %rd8220, 4294967295;
	mad.lo.s64 	%rd8247, %rd317, %rd326, %rd8246;
	cvt.u32.u64 	%r1375, %rd8247;
	shr.u64 	%rd8248, %rd8247, 32;
	and.b64  	%rd8249, %rd8224, 4294967295;
	add.s64 	%rd8250, %rd8248, %rd8249;
	mad.lo.s64 	%rd8251, %rd319, %rd326, %rd8250;
	shr.u64 	%rd8252, %rd8251, 32;
	and.b64  	%rd8253, %rd8228, 4294967295;
	add.s64 	%rd8254, %rd8252, %rd8253;
	mad.lo.s64 	%rd8255, %rd321, %rd326, %rd8254;
	shr.u64 	%rd8256, %rd8255, 32;
	and.b64  	%rd8257, %rd8232, 4294967295;
	add.s64 	%rd8258, %rd8256, %rd8257;
	mad.lo.s64 	%rd8259, %rd323, %rd326, %rd8258;
	shr.u64 	%rd8260, %rd8259, 32;
	and.b64  	%rd8261, %rd8235, 4294967295;
	add.s64 	%rd8262, %rd8260, %rd8261;
	mad.lo.s64 	%rd8263, %rd325, %rd326, %rd8262;
	shr.u64 	%rd8264, %rd8263, 32;
	and.b64  	%rd8265, %rd8239, 4294967295;
	add.s64 	%rd8266, %rd8264, %rd8265;
	mad.lo.s64 	%rd8267, %rd327, %rd326, %rd8266;
	shr.u64 	%rd8268, %rd8267, 32;
	and.b64  	%rd8269, %rd8244, 4294967295;
	add.s64 	%rd8270, %rd8268, %rd8269;
	mad.lo.s64 	%rd8271, %rd329, %rd326, %rd8270;
	shr.u64 	%rd8272, %rd8271, 32;
	add.s64 	%rd8273, %rd8272, %rd8245;
	mad.lo.s64 	%rd8274, %rd326, %rd330, %rd8273;
	shr.u64 	%rd8275, %rd8274, 32;
	mul.lo.s32 	%r1376, %r14, %r1375;
	cvt.u64.u32 	%rd8276, %r1376;
	and.b64  	%rd8277, %rd8247, 4294967295;
	mad.lo.s64 	%rd8278, %rd3, %rd8276, %rd8277;
	shr.u64 	%rd8279, %rd8278, 32;
	and.b64  	%rd8280, %rd8251, 4294967295;
	add.s64 	%rd8281, %rd8279, %rd8280;
	mad.lo.s64 	%rd8282, %rd5, %rd8276, %rd8281;
	shr.u64 	%rd8283, %rd8282, 32;
	and.b64  	%rd8284, %rd8255, 4294967295;
	add.s64 	%rd8285, %rd8283, %rd8284;
	mad.lo.s64 	%rd8286, %rd7, %rd8276, %rd8285;
	shr.u64 	%rd8287, %rd8286, 32;
	and.b64  	%rd8288, %rd8259, 4294967295;
	add.s64 	%rd8289, %rd8287, %rd8288;
	mad.lo.s64 	%rd8290, %rd9, %rd8276, %rd8289;
	shr.u64 	%rd8291, %rd8290, 32;
	and.b64  	%rd8292, %rd8263, 4294967295;
	add.s64 	%rd8293, %rd8291, %rd8292;
	mad.lo.s64 	%rd8294, %rd11, %rd8276, %rd8293;
	shr.u64 	%rd8295, %rd8294, 32;
	and.b64  	%rd8296, %rd8267, 4294967295;
	add.s64 	%rd8297, %rd8295, %rd8296;
	mad.lo.s64 	%rd8298, %rd13, %rd8276, %rd8297;
	shr.u64 	%rd8299, %rd8298, 32;
	add.s64 	%rd8300, %rd8299, %rd8275;
	mad.lo.s64 	%rd8301, %rd15, %rd8276, %rd8300;
	shr.u64 	%rd8302, %rd8301, 32;
	mul.wide.u32 	%rd8303, %r13, %r1376;
	and.b64  	%rd8304, %rd8274, 4294967295;
	add.s64 	%rd8305, %rd8302, %rd8304;
	add.s64 	%rd8306, %rd8305, %rd8303;
	shr.u64 	%rd8307, %rd8306, 32;
	and.b64  	%rd8308, %rd8282, 4294967295;
	mad.lo.s64 	%rd8309, %rd317, %rd328, %rd8308;
	cvt.u32.u64 	%r1377, %rd8309;
	shr.u64 	%rd8310, %rd8309, 32;
	and.b64  	%rd8311, %rd8286, 4294967295;
	add.s64 	%rd8312, %rd8310, %rd8311;
	mad.lo.s64 	%rd8313, %rd319, %rd328, %rd8312;
	shr.u64 	%rd8314, %rd8313, 32;
	and.b64  	%rd8315, %rd8290, 4294967295;
	add.s64 	%rd8316, %rd8314, %rd8315;
	mad.lo.s64 	%rd8317, %rd321, %rd328, %rd8316;
	shr.u64 	%rd8318, %rd8317, 32;
	and.b64  	%rd8319, %rd8294, 4294967295;
	add.s64 	%rd8320, %rd8318, %rd8319;
	mad.lo.s64 	%rd8321, %rd323, %rd328, %rd8320;
	shr.u64 	%rd8322, %rd8321, 32;
	and.b64  	%rd8323, %rd8298, 4294967295;
	add.s64 	%rd8324, %rd8322, %rd8323;
	mad.lo.s64 	%rd8325, %rd325, %rd328, %rd8324;
	shr.u64 	%rd8326, %rd8325, 32;
	and.b64  	%rd8327, %rd8301, 4294967295;
	add.s64 	%rd8328, %rd8326, %rd8327;
	mad.lo.s64 	%rd8329, %rd327, %rd328, %rd8328;
	shr.u64 	%rd8330, %rd8329, 32;
	and.b64  	%rd8331, %rd8306, 4294967295;
	add.s64 	%rd8332, %rd8330, %rd8331;
	mad.lo.s64 	%rd8333, %rd329, %rd328, %rd8332;
	shr.u64 	%rd8334, %rd8333, 32;
	add.s64 	%rd8335, %rd8334, %rd8307;
	mad.lo.s64 	%rd8336, %rd328, %rd330, %rd8335;
	shr.u64 	%rd8337, %rd8336, 32;
	mul.lo.s32 	%r1378, %r14, %r1377;
	cvt.u64.u32 	%rd8338, %r1378;
	and.b64  	%rd8339, %rd8309, 4294967295;
	mad.lo.s64 	%rd8340, %rd3, %rd8338, %rd8339;
	shr.u64 	%rd8341, %rd8340, 32;
	and.b64  	%rd8342, %rd8313, 4294967295;
	add.s64 	%rd8343, %rd8341, %rd8342;
	mad.lo.s64 	%rd8344, %rd5, %rd8338, %rd8343;
	shr.u64 	%rd8345, %rd8344, 32;
	and.b64  	%rd8346, %rd8317, 4294967295;
	add.s64 	%rd8347, %rd8345, %rd8346;
	mad.lo.s64 	%rd8348, %rd7, %rd8338, %rd8347;
	shr.u64 	%rd8349, %rd8348, 32;
	and.b64  	%rd8350, %rd8321, 4294967295;
	add.s64 	%rd8351, %rd8349, %rd8350;
	mad.lo.s64 	%rd8352, %rd9, %rd8338, %rd8351;
	shr.u64 	%rd8353, %rd8352, 32;
	and.b64  	%rd8354, %rd8325, 4294967295;
	add.s64 	%rd8355, %rd8353, %rd8354;
	mad.lo.s64 	%rd8356, %rd11, %rd8338, %rd8355;
	shr.u64 	%rd8357, %rd8356, 32;
	and.b64  	%rd8358, %rd8329, 4294967295;
	add.s64 	%rd8359, %rd8357, %rd8358;
	mad.lo.s64 	%rd8360, %rd13, %rd8338, %rd8359;
	shr.u64 	%rd8361, %rd8360, 32;
	and.b64  	%rd8362, %rd8333, 4294967295;
	add.s64 	%rd8363, %rd8361, %rd8362;
	mad.lo.s64 	%rd8364, %rd15, %rd8338, %rd8363;
	shr.u64 	%rd8365, %rd8364, 32;
	mul.wide.u32 	%rd8366, %r13, %r1378;
	add.s64 	%rd8367, %rd8365, %rd8337;
	add.s64 	%rd8368, %rd8367, %rd8366;
	shr.u64 	%rd8369, %rd8368, 32;
	cvt.u64.u32 	%rd8370, %r2132;
	and.b64  	%rd8371, %rd8344, 4294967295;
	mad.lo.s64 	%rd8372, %rd317, %rd8370, %rd8371;
	cvt.u32.u64 	%r1379, %rd8372;
	shr.u64 	%rd8373, %rd8372, 32;
	and.b64  	%rd8374, %rd8348, 4294967295;
	add.s64 	%rd8375, %rd8373, %rd8374;
	mad.lo.s64 	%rd8376, %rd319, %rd8370, %rd8375;
	shr.u64 	%rd8377, %rd8376, 32;
	and.b64  	%rd8378, %rd8352, 4294967295;
	add.s64 	%rd8379, %rd8377, %rd8378;
	mad.lo.s64 	%rd8380, %rd321, %rd8370, %rd8379;
	shr.u64 	%rd8381, %rd8380, 32;
	and.b64  	%rd8382, %rd8356, 4294967295;
	add.s64 	%rd8383, %rd8381, %rd8382;
	mad.lo.s64 	%rd8384, %rd323, %rd8370, %rd8383;
	shr.u64 	%rd8385, %rd8384, 32;
	and.b64  	%rd8386, %rd8360, 4294967295;
	add.s64 	%rd8387, %rd8385, %rd8386;
	mad.lo.s64 	%rd8388, %rd325, %rd8370, %rd8387;
	shr.u64 	%rd8389, %rd8388, 32;
	and.b64  	%rd8390, %rd8364, 4294967295;
	add.s64 	%rd8391, %rd8389, %rd8390;
	mad.lo.s64 	%rd8392, %rd327, %rd8370, %rd8391;
	shr.u64 	%rd8393, %rd8392, 32;
	and.b64  	%rd8394, %rd8368, 4294967295;
	add.s64 	%rd8395, %rd8393, %rd8394;
	mad.lo.s64 	%rd8396, %rd329, %rd8370, %rd8395;
	shr.u64 	%rd8397, %rd8396, 32;
	add.s64 	%rd8398, %rd8397, %rd8369;
	mad.lo.s64 	%rd8399, %rd330, %rd8370, %rd8398;
	mul.lo.s32 	%r1380, %r14, %r1379;
	cvt.u64.u32 	%rd8400, %r1380;
	and.b64  	%rd8401, %rd8372, 4294967295;
	mad.lo.s64 	%rd8402, %rd3, %rd8400, %rd8401;
	shr.u64 	%rd8403, %rd8402, 32;
	and.b64  	%rd8404, %rd8376, 4294967295;
	add.s64 	%rd8405, %rd8403, %rd8404;
	mad.lo.s64 	%rd356, %rd5, %rd8400, %rd8405;
	cvt.u32.u64 	%r2287, %rd356;
	shr.u64 	%rd8406, %rd356, 32;
	and.b64  	%rd8407, %rd8380, 4294967295;
	add.s64 	%rd8408, %rd8406, %rd8407;
	mad.lo.s64 	%rd357, %rd7, %rd8400, %rd8408;
	cvt.u32.u64 	%r2286, %rd357;
	shr.u64 	%rd8409, %rd357, 32;
	and.b64  	%rd8410, %rd8384, 4294967295;
	add.s64 	%rd8411, %rd8409, %rd8410;
	mad.lo.s64 	%rd358, %rd9, %rd8400, %rd8411;
	cvt.u32.u64 	%r2285, %rd358;
	shr.u64 	%rd8412, %rd358, 32;
	and.b64  	%rd8413, %rd8388, 4294967295;
	add.s64 	%rd8414, %rd8412, %rd8413;
	mad.lo.s64 	%rd359, %rd11, %rd8400, %rd8414;
	cvt.u32.u64 	%r2284, %rd359;
	shr.u64 	%rd8415, %rd359, 32;
	and.b64  	%rd8416, %rd8392, 4294967295;
	add.s64 	%rd8417, %rd8415, %rd8416;
	mad.lo.s64 	%rd360, %rd13, %rd8400, %rd8417;
	cvt.u32.u64 	%r2283, %rd360;
	shr.u64 	%rd8418, %rd360, 32;
	and.b64  	%rd8419, %rd8396, 4294967295;
	add.s64 	%rd8420, %rd8418, %rd8419;
	mad.lo.s64 	%rd361, %rd15, %rd8400, %rd8420;
	cvt.u32.u64 	%r2282, %rd361;
	shr.u64 	%rd8421, %rd361, 32;
	mul.wide.u32 	%rd8422, %r13, %r1380;
	and.b64  	%rd8423, %rd8399, 4294967295;
	add.s64 	%rd8424, %rd8421, %rd8423;
	add.s64 	%rd362, %rd8424, %rd8422;
	cvt.u32.u64 	%r2281, %rd362;
	{ .reg .b32 tmp; mov.b64 {tmp, %r2280}, %rd362; }
	setp.gt.u32 	%p305, %r13, %r2280;
	@%p305 bra 	$L__BB0_280;
	setp.lt.u32 	%p306, %r13, %r2280;
	@%p306 bra 	$L__BB0_279;
	setp.gt.u32 	%p307, %r12, %r2281;
	@%p307 bra 	$L__BB0_280;
	setp.lt.u32 	%p308, %r12, %r2281;
	@%p308 bra 	$L__BB0_279;
	setp.gt.u32 	%p309, %r11, %r2282;
	@%p309 bra 	$L__BB0_280;
	setp.lt.u32 	%p310, %r11, %r2282;
	@%p310 bra 	$L__BB0_279;
	setp.gt.u32 	%p311, %r10, %r2283;
	@%p311 bra 	$L__BB0_280;
	setp.lt.u32 	%p312, %r10, %r2283;
	@%p312 bra 	$L__BB0_279;
	setp.gt.u32 	%p313, %r9, %r2284;
	@%p313 bra 	$L__BB0_280;
	setp.lt.u32 	%p314, %r9, %r2284;
	@%p314 bra 	$L__BB0_279;
	setp.gt.u32 	%p315, %r8, %r2285;
	@%p315 bra 	$L__BB0_280;
	setp.lt.u32 	%p316, %r8, %r2285;
	@%p316 bra 	$L__BB0_279;
	setp.gt.u32 	%p317, %r7, %r2286;
	@%p317 bra 	$L__BB0_280;
	setp.ge.u32 	%p318, %r7, %r2286;
	setp.gt.u32 	%p319, %r6, %r2287;
	and.pred  	%p320, %p318, %p319;
	@%p320 bra 	$L__BB0_280;
$L__BB0_279:
	and.b64  	%rd8425, %rd356, 4294967295;
	sub.s64 	%rd8426, %rd8425, %rd3;
	cvt.u32.u64 	%r2287, %rd8426;
	shr.u64 	%rd8427, %rd8426, 32;
	and.b64  	%rd8428, %rd8427, 1;
	and.b64  	%rd8429, %rd357, 4294967295;
	add.s64 	%rd8430, %rd8428, %rd5;
	sub.s64 	%rd8431, %rd8429, %rd8430;
	cvt.u32.u64 	%r2286, %rd8431;
	shr.u64 	%rd8432, %rd8431, 32;
	and.b64  	%rd8433, %rd8432, 1;
	and.b64  	%rd8434, %rd358, 4294967295;
	add.s64 	%rd8435, %rd8433, %rd7;
	sub.s64 	%rd8436, %rd8434, %rd8435;
	cvt.u32.u64 	%r2285, %rd8436;
	shr.u64 	%rd8437, %rd8436, 32;
	and.b64  	%rd8438, %rd8437, 1;
	and.b64  	%rd8439, %rd359, 4294967295;
	add.s64 	%rd8440, %rd8438, %rd9;
	sub.s64 	%rd8441, %rd8439, %rd8440;
	cvt.u32.u64 	%r2284, %rd8441;
	shr.u64 	%rd8442, %rd8441, 32;
	and.b64  	%rd8443, %rd8442, 1;
	and.b64  	%rd8444, %rd360, 4294967295;
	add.s64 	%rd8445, %rd8443, %rd11;
	sub.s64 	%rd8446, %rd8444, %rd8445;
	cvt.u32.u64 	%r2283, %rd8446;
	shr.u64 	%rd8447, %rd8446, 32;
	and.b64  	%rd8448, %rd8447, 1;
	and.b64  	%rd8449, %rd361, 4294967295;
	add.s64 	%rd8450, %rd8448, %rd13;
	sub.s64 	%rd8451, %rd8449, %rd8450;
	cvt.u32.u64 	%r2282, %rd8451;
	shr.u64 	%rd8452, %rd8451, 32;
	and.b64  	%rd8453, %rd8452, 1;
	and.b64  	%rd8454, %rd362, 4294967295;
	add.s64 	%rd8455, %rd8453, %rd15;
	sub.s64 	%rd8456, %rd8454, %rd8455;
	cvt.u32.u64 	%r2281, %rd8456;
	{ .reg .b32 tmp; mov.b64 {tmp, %r1381}, %rd8456; }
	and.b32  	%r1382, %r1381, 1;
	add.s32 	%r1383, %r1382, %r13;
	sub.s32 	%r2280, %r2280, %r1383;
$L__BB0_280:
	sub.s64 	%rd8457, %rd316, %rd317;
	shr.u64 	%rd8458, %rd8457, 32;
	and.b64  	%rd8459, %rd8458, 1;
	add.s64 	%rd8460, %rd8459, %rd319;
	sub.s64 	%rd8461, %rd318, %rd8460;
	shr.u64 	%rd8462, %rd8461, 32;
	and.b64  	%rd8463, %rd8462, 1;
	add.s64 	%rd8464, %rd8463, %rd321;
	sub.s64 	%rd8465, %rd320, %rd8464;
	shr.u64 	%rd8466, %rd8465, 32;
	and.b64  	%rd8467, %rd8466, 1;
	add.s64 	%rd8468, %rd8467, %rd323;
	sub.s64 	%rd8469, %rd322, %rd8468;
	shr.u64 	%rd8470, %rd8469, 32;
	and.b64  	%rd8471, %rd8470, 1;
	add.s64 	%rd8472, %rd8471, %rd325;
	sub.s64 	%rd8473, %rd324, %rd8472;
	shr.u64 	%rd8474, %rd8473, 32;
	and.b64  	%rd8475, %rd8474, 1;
	add.s64 	%rd8476, %rd8475, %rd327;
	sub.s64 	%rd8477, %rd326, %rd8476;
	shr.u64 	%rd8478, %rd8477, 32;
	and.b64  	%rd8479, %rd8478, 1;
	add.s64 	%rd8480, %rd8479, %rd329;
	sub.s64 	%rd8481, %rd328, %rd8480;
	and.b64  	%rd8482, %rd8457, 4294967295;
	cvt.u64.u32 	%rd8483, %r452;
	mul.lo.s64 	%rd8484, %rd8482, %rd8483;
	cvt.u32.u64 	%r1384, %rd8484;
	shr.u64 	%rd8485, %rd8484, 32;
	and.b64  	%rd8486, %rd350, 4294967295;
	mad.lo.s64 	%rd8487, %rd8486, %rd8482, %rd8485;
	shr.u64 	%rd8488, %rd8487, 32;
	and.b64  	%rd8489, %rd351, 4294967295;
	mad.lo.s64 	%rd8490, %rd8489, %rd8482, %rd8488;
	shr.u64 	%rd8491, %rd8490, 32;
	and.b64  	%rd8492, %rd352, 4294967295;
	mad.lo.s64 	%rd8493, %rd8492, %rd8482, %rd8491;
	shr.u64 	%rd8494, %rd8493, 32;
	and.b64  	%rd8495, %rd353, 4294967295;
	mad.lo.s64 	%rd8496, %rd8495, %rd8482, %rd8494;
	shr.u64 	%rd8497, %rd8496, 32;
	and.b64  	%rd8498, %rd354, 4294967295;
	mad.lo.s64 	%rd8499, %rd8498, %rd8482, %rd8497;
	shr.u64 	%rd8500, %rd8499, 32;
	and.b64  	%rd8501, %rd355, 4294967295;
	mad.lo.s64 	%rd8502, %rd8501, %rd8482, %rd8500;
	shr.u64 	%rd8503, %rd8502, 32;
	cvt.u64.u32 	%rd8504, %r453;
	mad.lo.s64 	%rd8505, %rd8482, %rd8504, %rd8503;
	shr.u64 	%rd8506, %rd8505, 32;
	mul.lo.s32 	%r1385, %r14, %r1384;
	cvt.u64.u32 	%rd8507, %r1385;
	and.b64  	%rd8508, %rd8484, 4294967295;
	mad.lo.s64 	%rd8509, %rd3, %rd8507, %rd8508;
	shr.u64 	%rd8510, %rd8509, 32;
	add.s64 	%rd8511, %rd8510, %rd8506;
	mad.lo.s64 	%rd8512, %rd5, %rd8507, %rd8511;
	shr.u64 	%rd8513, %rd8512, 32;
	and.b64  	%rd8514, %rd8490, 4294967295;
	add.s64 	%rd8515, %rd8513, %rd8514;
	mad.lo.s64 	%rd8516, %rd7, %rd8507, %rd8515;
	shr.u64 	%rd8517, %rd8516, 32;
	and.b64  	%rd8518, %rd8493, 4294967295;
	add.s64 	%rd8519, %rd8517, %rd8518;
	mad.lo.s64 	%rd8520, %rd9, %rd8507, %rd8519;
	shr.u64 	%rd8521, %rd8520, 32;
	and.b64  	%rd8522, %rd8496, 4294967295;
	add.s64 	%rd8523, %rd8521, %rd8522;
	mad.lo.s64 	%rd8524, %rd11, %rd8507, %rd8523;
	shr.u64 	%rd8525, %rd8524, 32;
	and.b64  	%rd8526, %rd8499, 4294967295;
	add.s64 	%rd8527, %rd8525, %rd8526;
	mad.lo.s64 	%rd8528, %rd13, %rd8507, %rd8527;
	shr.u64 	%rd8529, %rd8528, 32;
	and.b64  	%rd8530, %rd8502, 4294967295;
	add.s64 	%rd8531, %rd8529, %rd8530;
	mad.lo.s64 	%rd8532, %rd15, %rd8507, %rd8531;
	shr.u64 	%rd8533, %rd8532, 32;
	mul.wide.u32 	%rd8534, %r13, %r1385;
	and.b64  	%rd8535, %rd8505, 4294967295;
	add.s64 	%rd8536, %rd8533, %rd8535;
	add.s64 	%rd8537, %rd8536, %rd8534;
	shr.u64 	%rd8538, %rd8537, 32;
	and.b64  	%rd8539, %rd8461, 4294967295;
	and.b64  	%rd8540, %rd8512, 4294967295;
	mad.lo.s64 	%rd8541, %rd8539, %rd8483, %rd8540;
	cvt.u32.u64 	%r1386, %rd8541;
	shr.u64 	%rd8542, %rd8541, 32;
	and.b64  	%rd8543, %rd8516, 4294967295;
	add.s64 	%rd8544, %rd8542, %rd8543;
	mad.lo.s64 	%rd8545, %rd8486, %rd8539, %rd8544;
	shr.u64 	%rd8546, %rd8545, 32;
	and.b64  	%rd8547, %rd8520, 4294967295;
	add.s64 	%rd8548, %rd8546, %rd8547;
	mad.lo.s64 	%rd8549, %rd8489, %rd8539, %rd8548;
	shr.u64 	%rd8550, %rd8549, 32;
	and.b64  	%rd8551, %rd8524, 4294967295;
	add.s64 	%rd8552, %rd8550, %rd8551;
	mad.lo.s64 	%rd8553, %rd8492, %rd8539, %rd8552;
	shr.u64 	%rd8554, %rd8553, 32;
	and.b64  	%rd8555, %rd8528, 4294967295;
	add.s64 	%rd8556, %rd8554, %rd8555;
	mad.lo.s64 	%rd8557, %rd8495, %rd8539, %rd8556;
	shr.u64 	%rd8558, %rd8557, 32;
	and.b64  	%rd8559, %rd8532, 4294967295;
	add.s64 	%rd8560, %rd8558, %rd8559;
	mad.lo.s64 	%rd8561, %rd8498, %rd8539, %rd8560;
	shr.u64 	%rd8562, %rd8561, 32;
	and.b64  	%rd8563, %rd8537, 4294967295;
	add.s64 	%rd8564, %rd8562, %rd8563;
	mad.lo.s64 	%rd8565, %rd8501, %rd8539, %rd8564;
	shr.u64 	%rd8566, %rd8565, 32;
	add.s64 	%rd8567, %rd8566, %rd8538;
	mad.lo.s64 	%rd8568, %rd8539, %rd8504, %rd8567;
	shr.u64 	%rd8569, %rd8568, 32;
	mul.lo.s32 	%r1387, %r14, %r1386;
	cvt.u64.u32 	%rd8570, %r1387;
	and.b64  	%rd8571, %rd8541, 4294967295;
	mad.lo.s64 	%rd8572, %rd3, %rd8570, %rd8571;
	shr.u64 	%rd8573, %rd8572, 32;
	and.b64  	%rd8574, %rd8545, 4294967295;
	add.s64 	%rd8575, %rd8573, %rd8574;
	mad.lo.s64 	%rd8576, %rd5, %rd8570, %rd8575;
	shr.u64 	%rd8577, %rd8576, 32;
	add.s64 	%rd8578, %rd8577, %rd8569;
	mad.lo.s64 	%rd8579, %rd7, %rd8570, %rd8578;
	shr.u64 	%rd8580, %rd8579, 32;
	and.b64  	%rd8581, %rd8553, 4294967295;
	add.s64 	%rd8582, %rd8580, %rd8581;
	mad.lo.s64 	%rd8583, %rd9, %rd8570, %rd8582;
	shr.u64 	%rd8584, %rd8583, 32;
	and.b64  	%rd8585, %rd8557, 4294967295;
	add.s64 	%rd8586, %rd8584, %rd8585;
	mad.lo.s64 	%rd8587, %rd11, %rd8570, %rd8586;
	shr.u64 	%rd8588, %rd8587, 32;
	and.b64  	%rd8589, %rd8561, 4294967295;
	add.s64 	%rd8590, %rd8588, %rd8589;
	mad.lo.s64 	%rd8591, %rd13, %rd8570, %rd8590;
	shr.u64 	%rd8592, %rd8591, 32;
	and.b64  	%rd8593, %rd8565, 4294967295;
	add.s64 	%rd8594, %rd8592, %rd8593;
	mad.lo.s64 	%rd8595, %rd15, %rd8570, %rd8594;
	shr.u64 	%rd8596, %rd8595, 32;
	mul.wide.u32 	%rd8597, %r13, %r1387;
	and.b64  	%rd8598, %rd8568, 4294967295;
	add.s64 	%rd8599, %rd8596, %rd8598;
	add.s64 	%rd8600, %rd8599, %rd8597;
	shr.u64 	%rd8601, %rd8600, 32;
	and.b64  	%rd8602, %rd8465, 4294967295;
	and.b64  	%rd8603, %rd8576, 4294967295;
	mad.lo.s64 	%rd8604, %rd8602, %rd8483, %rd8603;
	cvt.u32.u64 	%r1388, %rd8604;
	shr.u64 	%rd8605, %rd8604, 32;
	and.b64  	%rd8606, %rd8579, 4294967295;
	add.s64 	%rd8607, %rd8605, %rd8606;
	mad.lo.s64 	%rd8608, %rd8486, %rd8602, %rd8607;
	shr.u64 	%rd8609, %rd8608, 32;
	and.b64  	%rd8610, %rd8583, 4294967295;
	add.s64 	%rd8611, %rd8609, %rd8610;
	mad.lo.s64 	%rd8612, %rd8489, %rd8602, %rd8611;
	shr.u64 	%rd8613, %rd8612, 32;
	and.b64  	%rd8614, %rd8587, 4294967295;
	add.s64 	%rd8615, %rd8613, %rd8614;
	mad.lo.s64 	%rd8616, %rd8492, %rd8602, %rd8615;
	shr.u64 	%rd8617, %rd8616, 32;
	and.b64  	%rd8618, %rd8591, 4294967295;
	add.s64 	%rd8619, %rd8617, %rd8618;
	mad.lo.s64 	%rd8620, %rd8495, %rd8602, %rd8619;
	shr.u64 	%rd8621, %rd8620, 32;
	and.b64  	%rd8622, %rd8595, 4294967295;
	add.s64 	%rd8623, %rd8621, %rd8622;
	mad.lo.s64 	%rd8624, %rd8498, %rd8602, %rd8623;
	shr.u64 	%rd8625, %rd8624, 32;
	and.b64  	%rd8626, %rd8600, 4294967295;
	add.s64 	%rd8627, %rd8625, %rd8626;
	mad.lo.s64 	%rd8628, %rd8501, %rd8602, %rd8627;
	shr.u64 	%rd8629, %rd8628, 32;
	add.s64 	%rd8630, %rd8629, %rd8601;
	mad.lo.s64 	%rd8631, %rd8602, %rd8504, %rd8630;
	shr.u64 	%rd8632, %rd8631, 32;
	mul.lo.s32 	%r1389, %r14, %r1388;
	cvt.u64.u32 	%rd8633, %r1389;
	and.b64  	%rd8634, %rd8604, 4294967295;
	mad.lo.s64 	%rd8635, %rd3, %rd8633, %rd8634;
	shr.u64 	%rd8636, %rd8635, 32;
	and.b64  	%rd8637, %rd8608, 4294967295;
	add.s64 	%rd8638, %rd8636, %rd8637;
	mad.lo.s64 	%rd8639, %rd5, %rd8633, %rd8638;
	shr.u64 	%rd8640, %rd8639, 32;
	and.b64  	%rd8641, %rd8612, 4294967295;
	add.s64 	%rd8642, %rd8640, %rd8641;
	mad.lo.s64 	%rd8643, %rd7, %rd8633, %rd8642;
	shr.u64 	%rd8644, %rd8643, 32;
	add.s64 	%rd8645, %rd8644, %rd8632;
	mad.lo.s64 	%rd8646, %rd9, %rd8633, %rd8645;
	shr.u64 	%rd8647, %rd8646, 32;
	and.b64  	%rd8648, %rd8620, 4294967295;
	add.s64 	%rd8649, %rd8647, %rd8648;
	mad.lo.s64 	%rd8650, %rd11, %rd8633, %rd8649;
	shr.u64 	%rd8651, %rd8650, 32;
	and.b64  	%rd8652, %rd8624, 4294967295;
	add.s64 	%rd8653, %rd8651, %rd8652;
	mad.lo.s64 	%rd8654, %rd13, %rd8633, %rd8653;
	shr.u64 	%rd8655, %rd8654, 32;
	and.b64  	%rd8656, %rd8628, 4294967295;
	add.s64 	%rd8657, %rd8655, %rd8656;
	mad.lo.s64 	%rd8658, %rd15, %rd8633, %rd8657;
	shr.u64 	%rd8659, %rd8658, 32;
	mul.wide.u32 	%rd8660, %r13, %r1389;
	and.b64  	%rd8661, %rd8631, 4294967295;
	add.s64 	%rd8662, %rd8659, %rd8661;
	add.s64 	%rd8663, %rd8662, %rd8660;
	shr.u64 	%rd8664, %rd8663, 32;
	and.b64  	%rd8665, %rd8469, 4294967295;
	and.b64  	%rd8666, %rd8639, 4294967295;
	mad.lo.s64 	%rd8667, %rd8665, %rd8483, %rd8666;
	cvt.u32.u64 	%r1390, %rd8667;
	shr.u64 	%rd8668, %rd8667, 32;
	and.b64  	%rd8669, %rd8643, 4294967295;
	add.s64 	%rd8670, %rd8668, %rd8669;
	mad.lo.s64 	%rd8671, %rd8486, %rd8665, %rd8670;
	shr.u64 	%rd8672, %rd8671, 32;
	and.b64  	%rd8673, %rd8646, 4294967295;
	add.s64 	%rd8674, %rd8672, %rd8673;
	mad.lo.s64 	%rd8675, %rd8489, %rd8665, %rd8674;
	shr.u64 	%rd8676, %rd8675, 32;
	and.b64  	%rd8677, %rd8650, 4294967295;
	add.s64 	%rd8678, %rd8676, %rd8677;
	mad.lo.s64 	%rd8679, %rd8492, %rd8665, %rd8678;
	shr.u64 	%rd8680, %rd8679, 32;
	and.b64  	%rd8681, %rd8654, 4294967295;
	add.s64 	%rd8682, %rd8680, %rd8681;
	mad.lo.s64 	%rd8683, %rd8495, %rd8665, %rd8682;
	shr.u64 	%rd8684, %rd8683, 32;
	and.b64  	%rd8685, %rd8658, 4294967295;
	add.s64 	%rd8686, %rd8684, %rd8685;
	mad.lo.s64 	%rd8687, %rd8498, %rd8665, %rd8686;
	shr.u64 	%rd8688, %rd8687, 32;
	and.b64  	%rd8689, %rd8663, 4294967295;
	add.s64 	%rd8690, %rd8688, %rd8689;
	mad.lo.s64 	%rd8691, %rd8501, %rd8665, %rd8690;
	shr.u64 	%rd8692, %rd8691, 32;
	add.s64 	%rd8693, %rd8692, %rd8664;
	mad.lo.s64 	%rd8694, %rd8665, %rd8504, %rd8693;
	shr.u64 	%rd8695, %rd8694, 32;
	mul.lo.s32 	%r1391, %r14, %r1390;
	cvt.u64.u32 	%rd8696, %r1391;
	and.b64  	%rd8697, %rd8667, 4294967295;
	mad.lo.s64 	%rd8698, %rd3, %rd8696, %rd8697;
	shr.u64 	%rd8699, %rd8698, 32;
	and.b64  	%rd8700, %rd8671, 4294967295;
	add.s64 	%rd8701, %rd8699, %rd8700;
	mad.lo.s64 	%rd8702, %rd5, %rd8696, %rd8701;
	shr.u64 	%rd8703, %rd8702, 32;
	and.b64  	%rd8704, %rd8675, 4294967295;
	add.s64 	%rd8705, %rd8703, %rd8704;
	mad.lo.s64 	%rd8706, %rd7, %rd8696, %rd8705;
	shr.u64 	%rd8707, %rd8706, 32;
	and.b64  	%rd8708, %rd8679, 4294967295;
	add.s64 	%rd8709, %rd8707, %rd8708;
	mad.lo.s64 	%rd8710, %rd9, %rd8696, %rd8709;
	shr.u64 	%rd8711, %rd8710, 32;
	add.s64 	%rd8712, %rd8711, %rd8695;
	mad.lo.s64 	%rd8713, %rd11, %rd8696, %rd8712;
	shr.u64 	%rd8714, %rd8713, 32;
	and.b64  	%rd8715, %rd8687, 4294967295;
	add.s64 	%rd8716, %rd8714, %rd8715;
	mad.lo.s64 	%rd8717, %rd13, %rd8696, %rd8716;
	shr.u64 	%rd8718, %rd8717, 32;
	and.b64  	%rd8719, %rd8691, 4294967295;
	add.s64 	%rd8720, %rd8718, %rd8719;
	mad.lo.s64 	%rd8721, %rd15, %rd8696, %rd8720;
	shr.u64 	%rd8722, %rd8721, 32;
	mul.wide.u32 	%rd8723, %r13, %r1391;
	and.b64  	%rd8724, %rd8694, 4294967295;
	add.s64 	%rd8725, %rd8722, %rd8724;
	add.s64 	%rd8726, %rd8725, %rd8723;
	shr.u64 	%rd8727, %rd8726, 32;
	and.b64  	%rd8728, %rd8473, 4294967295;
	and.b64  	%rd8729, %rd8702, 4294967295;
	mad.lo.s64 	%rd8730, %rd8728, %rd8483, %rd8729;
	cvt.u32.u64 	%r1392, %rd8730;
	shr.u64 	%rd8731, %rd8730, 32;
	and.b64  	%rd8732, %rd8706, 4294967295;
	add.s64 	%rd8733, %rd8731, %rd8732;
	mad.lo.s64 	%rd8734, %rd8486, %rd8728, %rd8733;
	shr.u64 	%rd8735, %rd8734, 32;
	and.b64  	%rd8736, %rd8710, 4294967295;
	add.s64 	%rd8737, %rd8735, %rd8736;
	mad.lo.s64 	%rd8738, %rd8489, %rd8728, %rd8737;
	shr.u64 	%rd8739, %rd8738, 32;
	and.b64  	%rd8740, %rd8713, 4294967295;
	add.s64 	%rd8741, %rd8739, %rd8740;
	mad.lo.s64 	%rd8742, %rd8492, %rd8728, %rd8741;
	shr.u64 	%rd8743, %rd8742, 32;
	and.b64  	%rd8744, %rd8717, 4294967295;
	add.s64 	%rd8745, %rd8743, %rd8744;
	mad.lo.s64 	%rd8746, %rd8495, %rd8728, %rd8745;
	shr.u64 	%rd8747, %rd8746, 32;
	and.b64  	%rd8748, %rd8721, 4294967295;
	add.s64 	%rd8749, %rd8747, %rd8748;
	mad.lo.s64 	%rd8750, %rd8498, %rd8728, %rd8749;
	shr.u64 	%rd8751, %rd8750, 32;
	and.b64  	%rd8752, %rd8726, 4294967295;
	add.s64 	%rd8753, %rd8751, %rd8752;
	mad.lo.s64 	%rd8754, %rd8501, %rd8728, %rd8753;
	shr.u64 	%rd8755, %rd8754, 32;
	add.s64 	%rd8756, %rd8755, %rd8727;
	mad.lo.s64 	%rd8757, %rd8728, %rd8504, %rd8756;
	shr.u64 	%rd8758, %rd8757, 32;
	mul.lo.s32 	%r1393, %r14, %r1392;
	cvt.u64.u32 	%rd8759, %r1393;
	and.b64  	%rd8760, %rd8730, 4294967295;
	mad.lo.s64 	%rd8761, %rd3, %rd8759, %rd8760;
	shr.u64 	%rd8762, %rd8761, 32;
	and.b64  	%rd8763, %rd8734, 4294967295;
	add.s64 	%rd8764, %rd8762, %rd8763;
	mad.lo.s64 	%rd8765, %rd5, %rd8759, %rd8764;
	shr.u64 	%rd8766, %rd8765, 32;
	and.b64  	%rd8767, %rd8738, 4294967295;
	add.s64 	%rd8768, %rd8766, %rd8767;
	mad.lo.s64 	%rd8769, %rd7, %rd8759, %rd8768;
	shr.u64 	%rd8770, %rd8769, 32;
	and.b64  	%rd8771, %rd8742, 4294967295;
	add.s64 	%rd8772, %rd8770, %rd8771;
	mad.lo.s64 	%rd8773, %rd9, %rd8759, %rd8772;
	shr.u64 	%rd8774, %rd8773, 32;
	and.b64  	%rd8775, %rd8746, 4294967295;
	add.s64 	%rd8776, %rd8774, %rd8775;
	mad.lo.s64 	%rd8777, %rd11, %rd8759, %rd8776;
	shr.u64 	%rd8778, %rd8777, 32;
	add.s64 	%rd8779, %rd8778, %rd8758;
	mad.lo.s64 	%rd8780, %rd13, %rd8759, %rd8779;
	shr.u64 	%rd8781, %rd8780, 32;
	and.b64  	%rd8782, %rd8754, 4294967295;
	add.s64 	%rd8783, %rd8781, %rd8782;
	mad.lo.s64 	%rd8784, %rd15, %rd8759, %rd8783;
	shr.u64 	%rd8785, %rd8784, 32;
	mul.wide.u32 	%rd8786, %r13, %r1393;
	and.b64  	%rd8787, %rd8757, 4294967295;
	add.s64 	%rd8788, %rd8785, %rd8787;
	add.s64 	%rd8789, %rd8788, %rd8786;
	shr.u64 	%rd8790, %rd8789, 32;
	and.b64  	%rd8791, %rd8477, 4294967295;
	and.b64  	%rd8792, %rd8765, 4294967295;
	mad.lo.s64 	%rd8793, %rd8791, %rd8483, %rd8792;
	cvt.u32.u64 	%r1394, %rd8793;
	shr.u64 	%rd8794, %rd8793, 32;
	and.b64  	%rd8795, %rd8769, 4294967295;
	add.s64 	%rd8796, %rd8794, %rd8795;
	mad.lo.s64 	%rd8797, %rd8486, %rd8791, %rd8796;
	shr.u64 	%rd8798, %rd8797, 32;
	and.b64  	%rd8799, %rd8773, 4294967295;
	add.s64 	%rd8800, %rd8798, %rd8799;
	mad.lo.s64 	%rd8801, %rd8489, %rd8791, %rd8800;
	shr.u64 	%rd8802, %rd8801, 32;
	and.b64  	%rd8803, %rd8777, 4294967295;
	add.s64 	%rd8804, %rd8802, %rd8803;
	mad.lo.s64 	%rd8805, %rd8492, %rd8791, %rd8804;
	shr.u64 	%rd8806, %rd8805, 32;
	and.b64  	%rd8807, %rd8780, 4294967295;
	add.s64 	%rd8808, %rd8806, %rd8807;
	mad.lo.s64 	%rd8809, %rd8495, %rd8791, %rd8808;
	shr.u64 	%rd8810, %rd8809, 32;
	and.b64  	%rd8811, %rd8784, 4294967295;
	add.s64 	%rd8812, %rd8810, %rd8811;
	mad.lo.s64 	%rd8813, %rd8498, %rd8791, %rd8812;
	shr.u64 	%rd8814, %rd8813, 32;
	and.b64  	%rd8815, %rd8789, 4294967295;
	add.s64 	%rd8816, %rd8814, %rd8815;
	mad.lo.s64 	%rd8817, %rd8501, %rd8791, %rd8816;
	shr.u64 	%rd8818, %rd8817, 32;
	add.s64 	%rd8819, %rd8818, %rd8790;
	mad.lo.s64 	%rd8820, %rd8791, %rd8504, %rd8819;
	shr.u64 	%rd8821, %rd8820, 32;
	mul.lo.s32 	%r1395, %r14, %r1394;
	cvt.u64.u32 	%rd8822, %r1395;
	and.b64  	%rd8823, %rd8793, 4294967295;
	mad.lo.s64 	%rd8824, %rd3, %rd8822, %rd8823;
	shr.u64 	%rd8825, %rd8824, 32;
	and.b64  	%rd8826, %rd8797, 4294967295;
	add.s64 	%rd8827, %rd8825, %rd8826;
	mad.lo.s64 	%rd8828, %rd5, %rd8822, %rd8827;
	shr.u64 	%rd8829, %rd8828, 32;
	and.b64  	%rd8830, %rd8801, 4294967295;
	add.s64 	%rd8831, %rd8829, %rd8830;
	mad.lo.s64 	%rd8832, %rd7, %rd8822, %rd8831;
	shr.u64 	%rd8833, %rd8832, 32;
	and.b64  	%rd8834, %rd8805, 4294967295;
	add.s64 	%rd8835, %rd8833, %rd8834;
	mad.lo.s64 	%rd8836, %rd9, %rd8822, %rd8835;
	shr.u64 	%rd8837, %rd8836, 32;
	and.b64  	%rd8838, %rd8809, 4294967295;
	add.s64 	%rd8839, %rd8837, %rd8838;
	mad.lo.s64 	%rd8840, %rd11, %rd8822, %rd8839;
	shr.u64 	%rd8841, %rd8840, 32;
	and.b64  	%rd8842, %rd8813, 4294967295;
	add.s64 	%rd8843, %rd8841, %rd8842;
	mad.lo.s64 	%rd8844, %rd13, %rd8822, %rd8843;
	shr.u64 	%rd8845, %rd8844, 32;
	add.s64 	%rd8846, %rd8845, %rd8821;
	mad.lo.s64 	%rd8847, %rd15, %rd8822, %rd8846;
	shr.u64 	%rd8848, %rd8847, 32;
	mul.wide.u32 	%rd8849, %r13, %r1395;
	and.b64  	%rd8850, %rd8820, 4294967295;
	add.s64 	%rd8851, %rd8848, %rd8850;
	add.s64 	%rd8852, %rd8851, %rd8849;
	shr.u64 	%rd8853, %rd8852, 32;
	and.b64  	%rd8854, %rd8481, 4294967295;
	and.b64  	%rd8855, %rd8828, 4294967295;
	mad.lo.s64 	%rd8856, %rd8854, %rd8483, %rd8855;
	cvt.u32.u64 	%r1396, %rd8856;
	shr.u64 	%rd8857, %rd8856, 32;
	and.b64  	%rd8858, %rd8832, 4294967295;
	add.s64 	%rd8859, %rd8857, %rd8858;
	mad.lo.s64 	%rd8860, %rd8486, %rd8854, %rd8859;
	shr.u64 	%rd8861, %rd8860, 32;
	and.b64  	%rd8862, %rd8836, 4294967295;
	add.s64 	%rd8863, %rd8861, %rd8862;
	mad.lo.s64 	%rd8864, %rd8489, %rd8854, %rd8863;
	shr.u64 	%rd8865, %rd8864, 32;
	and.b64  	%rd8866, %rd8840, 4294967295;
	add.s64 	%rd8867, %rd8865, %rd8866;
	mad.lo.s64 	%rd8868, %rd8492, %rd8854, %rd8867;
	shr.u64 	%rd8869, %rd8868, 32;
	and.b64  	%rd8870, %rd8844, 4294967295;
	add.s64 	%rd8871, %rd8869, %rd8870;
	mad.lo.s64 	%rd8872, %rd8495, %rd8854, %rd8871;
	shr.u64 	%rd8873, %rd8872, 32;
	and.b64  	%rd8874, %rd8847, 4294967295;
	add.s64 	%rd8875, %rd8873, %rd8874;
	mad.lo.s64 	%rd8876, %rd8498, %rd8854, %rd8875;
	shr.u64 	%rd8877, %rd8876, 32;
	and.b64  	%rd8878, %rd8852, 4294967295;
	add.s64 	%rd8879, %rd8877, %rd8878;
	mad.lo.s64 	%rd8880, %rd8501, %rd8854, %rd8879;
	shr.u64 	%rd8881, %rd8880, 32;
	add.s64 	%rd8882, %rd8881, %rd8853;
	mad.lo.s64 	%rd8883, %rd8854, %rd8504, %rd8882;
	shr.u64 	%rd8884, %rd8883, 32;
	mul.lo.s32 	%r1397, %r14, %r1396;
	cvt.u64.u32 	%rd8885, %r1397;
	and.b64  	%rd8886, %rd8856, 4294967295;
	mad.lo.s64 	%rd8887, %rd3, %rd8885, %rd8886;
	shr.u64 	%rd8888, %rd8887, 32;
	and.b64  	%rd8889, %rd8860, 4294967295;
	add.s64 	%rd8890, %rd8888, %rd8889;
	mad.lo.s64 	%rd8891, %rd5, %rd8885, %rd8890;
	shr.u64 	%rd8892, %rd8891, 32;
	and.b64  	%rd8893, %rd8864, 4294967295;
	add.s64 	%rd8894, %rd8892, %rd8893;
	mad.lo.s64 	%rd8895, %rd7, %rd8885, %rd8894;
	shr.u64 	%rd8896, %rd8895, 32;
	and.b64  	%rd8897, %rd8868, 4294967295;
	add.s64 	%rd8898, %rd8896, %rd8897;
	mad.lo.s64 	%rd8899, %rd9, %rd8885, %rd8898;
	shr.u64 	%rd8900, %rd8899, 32;
	and.b64  	%rd8901, %rd8872, 4294967295;
	add.s64 	%rd8902, %rd8900, %rd8901;
	mad.lo.s64 	%rd8903, %rd11, %rd8885, %rd8902;
	shr.u64 	%rd8904, %rd8903, 32;
	and.b64  	%rd8905, %rd8876, 4294967295;
	add.s64 	%rd8906, %rd8904, %rd8905;
	mad.lo.s64 	%rd8907, %rd13, %rd8885, %rd8906;
	shr.u64 	%rd8908, %rd8907, 32;
	and.b64  	%rd8909, %rd8880, 4294967295;
	add.s64 	%rd8910, %rd8908, %rd8909;
	mad.lo.s64 	%rd8911, %rd15, %rd8885, %rd8910;
	shr.u64 	%rd8912, %rd8911, 32;
	mul.wide.u32 	%rd8913, %r13, %r1397;
	add.s64 	%rd8914, %rd8912, %rd8884;
	add.s64 	%rd8915, %rd8914, %rd8913;
	shr.u64 	%rd8916, %rd8915, 32;
	{ .reg .b32 tmp; mov.b64 {tmp, %r1398}, %rd8481; }
	and.b32  	%r1399, %r1398, 1;
	add.s32 	%r1400, %r1399, %r2134;
	sub.s32 	%r1401, %r2132, %r1400;
	cvt.u64.u32 	%rd8917, %r1401;
	mul.wide.u32 	%rd8918, %r452, %r1401;
	and.b64  	%rd8919, %rd8891, 4294967295;
	add.s64 	%rd8920, %rd8918, %rd8919;
	cvt.u32.u64 	%r1402, %rd8920;
	shr.u64 	%rd8921, %rd8920, 32;
	and.b64  	%rd8922, %rd8895, 4294967295;
	add.s64 	%rd8923, %rd8921, %rd8922;
	mad.lo.s64 	%rd8924, %rd8486, %rd8917, %rd8923;
	shr.u64 	%rd8925, %rd8924, 32;
	and.b64  	%rd8926, %rd8899, 4294967295;
	add.s64 	%rd8927, %rd8925, %rd8926;
	mad.lo.s64 	%rd8928, %rd8489, %rd8917, %rd8927;
	shr.u64 	%rd8929, %rd8928, 32;
	and.b64  	%rd8930, %rd8903, 4294967295;
	add.s64 	%rd8931, %rd8929, %rd8930;
	mad.lo.s64 	%rd8932, %rd8492, %rd8917, %rd8931;
	shr.u64 	%rd8933, %rd8932, 32;
	and.b64  	%rd8934, %rd8907, 4294967295;
	add.s64 	%rd8935, %rd8933, %rd8934;
	mad.lo.s64 	%rd8936, %rd8495, %rd8917, %rd8935;
	shr.u64 	%rd8937, %rd8936, 32;
	and.b64  	%rd8938, %rd8911, 4294967295;
	add.s64 	%rd8939, %rd8937, %rd8938;
	mad.lo.s64 	%rd8940, %rd8498, %rd8917, %rd8939;
	shr.u64 	%rd8941, %rd8940, 32;
	and.b64  	%rd8942, %rd8915, 4294967295;
	add.s64 	%rd8943, %rd8941, %rd8942;
	mad.lo.s64 	%rd8944, %rd8501, %rd8917, %rd8943;
	shr.u64 	%rd8945, %rd8944, 32;
	mul.wide.u32 	%rd8946, %r453, %r1401;
	add.s64 	%rd8947, %rd8945, %rd8916;
	add.s64 	%rd8948, %rd8947, %rd8946;
	mul.lo.s32 	%r1403, %r14, %r1402;
	cvt.u64.u32 	%rd8949, %r1403;
	and.b64  	%rd8950, %rd8920, 4294967295;
	mad.lo.s64 	%rd8951, %rd3, %rd8949, %rd8950;
	shr.u64 	%rd8952, %rd8951, 32;
	and.b64  	%rd8953, %rd8924, 4294967295;
	add.s64 	%rd8954, %rd8952, %rd8953;
	mad.lo.s64 	%rd363, %rd5, %rd8949, %rd8954;
	cvt.u32.u64 	%r2279, %rd363;
	shr.u64 	%rd8955, %rd363, 32;
	and.b64  	%rd8956, %rd8928, 4294967295;
	add.s64 	%rd8957, %rd8955, %rd8956;
	mad.lo.s64 	%rd364, %rd7, %rd8949, %rd8957;
	cvt.u32.u64 	%r2278, %rd364;
	shr.u64 	%rd8958, %rd364, 32;
	and.b64  	%rd8959, %rd8932, 4294967295;
	add.s64 	%rd8960, %rd8958, %rd8959;
	mad.lo.s64 	%rd365, %rd9, %rd8949, %rd8960;
	cvt.u32.u64 	%r2277, %rd365;
	shr.u64 	%rd8961, %rd365, 32;
	and.b64  	%rd8962, %rd8936, 4294967295;
	add.s64 	%rd8963, %rd8961, %rd8962;
	mad.lo.s64 	%rd366, %rd11, %rd8949, %rd8963;
	cvt.u32.u64 	%r2276, %rd366;
	shr.u64 	%rd8964, %rd366, 32;
	and.b64  	%rd8965, %rd8940, 4294967295;
	add.s64 	%rd8966, %rd8964, %rd8965;
	mad.lo.s64 	%rd367, %rd13, %rd8949, %rd8966;
	cvt.u32.u64 	%r2275, %rd367;
	shr.u64 	%rd8967, %rd367, 32;
	and.b64  	%rd8968, %rd8944, 4294967295;
	add.s64 	%rd8969, %rd8967, %rd8968;
	mad.lo.s64 	%rd368, %rd15, %rd8949, %rd8969;
	cvt.u32.u64 	%r2274, %rd368;
	shr.u64 	%rd8970, %rd368, 32;
	mul.wide.u32 	%rd8971, %r13, %r1403;
	and.b64  	%rd8972, %rd8948, 4294967295;
	add.s64 	%rd8973, %rd8970, %rd8972;
	add.s64 	%rd369, %rd8973, %rd8971;
	cvt.u32.u64 	%r2273, %rd369;
	{ .reg .b32 tmp; mov.b64 {tmp, %r2272}, %rd369; }
	setp.gt.u32 	%p321, %r13, %r2272;
	@%p321 bra 	$L__BB0_295;
	setp.lt.u32 	%p322, %r13, %r2272;
	@%p322 bra 	$L__BB0_294;
	setp.gt.u32 	%p323, %r12, %r2273;
	@%p323 bra 	$L__BB0_295;
	setp.lt.u32 	%p324, %r12, %r2273;
	@%p324 bra 	$L__BB0_294;
	setp.gt.u32 	%p325, %r11, %r2274;
	@%p325 bra 	$L__BB0_295;
	setp.lt.u32 	%p326, %r11, %r2274;
	@%p326 bra 	$L__BB0_294;
	setp.gt.u32 	%p327, %r10, %r2275;
	@%p327 bra 	$L__BB0_295;
	setp.lt.u32 	%p328, %r10, %r2275;
	@%p328 bra 	$L__BB0_294;
	setp.gt.u32 	%p329, %r9, %r2276;
	@%p329 bra 	$L__BB0_295;
	setp.lt.u32 	%p330, %r9, %r2276;
	@%p330 bra 	$L__BB0_294;
	setp.gt.u32 	%p331, %r8, %r2277;
	@%p331 bra 	$L__BB0_295;
	setp.lt.u32 	%p332, %r8, %r2277;
	@%p332 bra 	$L__BB0_294;
	setp.gt.u32 	%p333, %r7, %r2278;
	@%p333 bra 	$L__BB0_295;
	setp.ge.u32 	%p334, %r7, %r2278;
	setp.gt.u32 	%p335, %r6, %r2279;
	and.pred  	%p336, %p334, %p335;
	@%p336 bra 	$L__BB0_295;
$L__BB0_294:
	and.b64  	%rd8974, %rd363, 4294967295;
	sub.s64 	%rd8975, %rd8974, %rd3;
	cvt.u32.u64 	%r2279, %rd8975;
	shr.u64 	%rd8976, %rd8975, 32;
	and.b64  	%rd8977, %rd8976, 1;
	and.b64  	%rd8978, %rd364, 4294967295;
	add.s64 	%rd8979, %rd8977, %rd5;
	sub.s64 	%rd8980, %rd8978, %rd8979;
	cvt.u32.u64 	%r2278, %rd8980;
	shr.u64 	%rd8981, %rd8980, 32;
	and.b64  	%rd8982, %rd8981, 1;
	and.b64  	%rd8983, %rd365, 4294967295;
	add.s64 	%rd8984, %rd8982, %rd7;
	sub.s64 	%rd8985, %rd8983, %rd8984;
	cvt.u32.u64 	%r2277, %rd8985;
	shr.u64 	%rd8986, %rd8985, 32;
	and.b64  	%rd8987, %rd8986, 1;
	and.b64  	%rd8988, %rd366, 4294967295;
	add.s64 	%rd8989, %rd8987, %rd9;
	sub.s64 	%rd8990, %rd8988, %rd8989;
	cvt.u32.u64 	%r2276, %rd8990;
	shr.u64 	%rd8991, %rd8990, 32;
	and.b64  	%rd8992, %rd8991, 1;
	and.b64  	%rd8993, %rd367, 4294967295;
	add.s64 	%rd8994, %rd8992, %rd11;
	sub.s64 	%rd8995, %rd8993, %rd8994;
	cvt.u32.u64 	%r2275, %rd8995;
	shr.u64 	%rd8996, %rd8995, 32;
	and.b64  	%rd8997, %rd8996, 1;
	and.b64  	%rd8998, %rd368, 4294967295;
	add.s64 	%rd8999, %rd8997, %rd13;
	sub.s64 	%rd9000, %rd8998, %rd8999;
	cvt.u32.u64 	%r2274, %rd9000;
	shr.u64 	%rd9001, %rd9000, 32;
	and.b64  	%rd9002, %rd9001, 1;
	and.b64  	%rd9003, %rd369, 4294967295;
	add.s64 	%rd9004, %rd9002, %rd15;
	sub.s64 	%rd9005, %rd9003, %rd9004;
	cvt.u32.u64 	%r2273, %rd9005;
	{ .reg .b32 tmp; mov.b64 {tmp, %r1404}, %rd9005; }
	and.b32  	%r1405, %r1404, 1;
	add.s32 	%r1406, %r1405, %r13;
	sub.s32 	%r2272, %r2272, %r1406;
$L__BB0_295:
	cvt.u64.u32 	%rd370, %r2256;
	cvt.u64.u32 	%rd371, %r2264;
	mov.b32 	%r2185, 31;
$L__BB0_296:
	shr.u32 	%r1408, %r418, %r2185;
	and.b32  	%r1409, %r1408, 1;
	setp.eq.b32 	%p337, %r1409, 1;
	not.pred 	%p338, %p337;
	@%p338 bra 	$L__BB0_462;
	add.s32 	%r1410, %r2271, %r2263;
	setp.lt.u32 	%p339, %r1410, %r2271;
	selp.u64 	%rd9006, 1, 0, %p339;
	cvt.u64.u32 	%rd372, %r2270;
	cvt.u64.u32 	%rd373, %r2262;
	add.s64 	%rd9007, %rd9006, %rd372;
	add.s64 	%rd9008, %rd9007, %rd373;
	shr.u64 	%rd9009, %rd9008, 32;
	cvt.u64.u32 	%rd374, %r2269;
	cvt.u64.u32 	%rd375, %r2261;
	add.s64 	%rd9010, %rd9009, %rd374;
	add.s64 	%rd9011, %rd9010, %rd375;
	shr.u64 	%rd9012, %rd9011, 32;
	cvt.u64.u32 	%rd376, %r2268;
	cvt.u64.u32 	%rd377, %r2260;
	add.s64 	%rd9013, %rd9012, %rd376;
	add.s64 	%rd9014, %rd9013, %rd377;
	shr.u64 	%rd9015, %rd9014, 32;
	cvt.u64.u32 	%rd378, %r2267;
	cvt.u64.u32 	%rd379, %r2259;
	add.s64 	%rd9016, %rd9015, %rd378;
	add.s64 	%rd9017, %rd9016, %rd379;
	shr.u64 	%rd9018, %rd9017, 32;
	cvt.u64.u32 	%rd380, %r2266;
	cvt.u64.u32 	%rd381, %r2258;
	add.s64 	%rd9019, %rd9018, %rd380;
	add.s64 	%rd9020, %rd9019, %rd381;
	shr.u64 	%rd9021, %rd9020, 32;
	cvt.u64.u32 	%rd382, %r2265;
	cvt.u64.u32 	%rd383, %r2257;
	add.s64 	%rd9022, %rd9021, %rd382;
	add.s64 	%rd9023, %rd9022, %rd383;
	{ .reg .b32 tmp; mov.b64 {tmp, %r1411}, %rd9023; }
	add.s32 	%r1412, %r2264, %r1411;
	add.s32 	%r1413, %r1412, %r2256;
	cvt.u64.u32 	%rd9024, %r2287;
	cvt.u64.u32 	%rd9025, %r2279;
	sub.s64 	%rd9026, %rd9024, %rd9025;
	shr.u64 	%rd9027, %rd9026, 32;
	and.b64  	%rd9028, %rd9027, 1;
	cvt.u64.u32 	%rd384, %r2286;
	cvt.u64.u32 	%rd385, %r2278;
	add.s64 	%rd9029, %rd9028, %rd385;
	sub.s64 	%rd9030, %rd384, %rd9029;
	shr.u64 	%rd9031, %rd9030, 32;
	and.b64  	%rd9032, %rd9031, 1;
	cvt.u64.u32 	%rd386, %r2285;
	cvt.u64.u32 	%rd387, %r2277;
	add.s64 	%rd9033, %rd9032, %rd387;
	sub.s64 	%rd9034, %rd386, %rd9033;
	shr.u64 	%rd9035, %rd9034, 32;
	and.b64  	%rd9036, %rd9035, 1;
	cvt.u64.u32 	%rd388, %r2284;
	cvt.u64.u32 	%rd389, %r2276;
	add.s64 	%rd9037, %rd9036, %rd389;
	sub.s64 	%rd9038, %rd388, %rd9037;
	shr.u64 	%rd9039, %rd9038, 32;
	and.b64  	%rd9040, %rd9039, 1;
	cvt.u64.u32 	%rd390, %r2283;
	cvt.u64.u32 	%rd391, %r2275;
	add.s64 	%rd9041, %rd9040, %rd391;
	sub.s64 	%rd9042, %rd390, %rd9041;
	shr.u64 	%rd9043, %rd9042, 32;
	and.b64  	%rd9044, %rd9043, 1;
	cvt.u64.u32 	%rd392, %r2282;
	cvt.u64.u32 	%rd393, %r2274;
	add.s64 	%rd9045, %rd9044, %rd393;
	sub.s64 	%rd9046, %rd392, %rd9045;
	shr.u64 	%rd9047, %rd9046, 32;
	and.b64  	%rd9048, %rd9047, 1;
	cvt.u64.u32 	%rd394, %r2281;
	cvt.u64.u32 	%rd395, %r2273;
	add.s64 	%rd9049, %rd9048, %rd395;
	sub.s64 	%rd9050, %rd394, %rd9049;
	{ .reg .b32 tmp; mov.b64 {tmp, %r1414}, %rd9050; }
	and.b32  	%r1415, %r1414, 1;
	add.s32 	%r1416, %r1415, %r2272;
	sub.s32 	%r1417, %r2280, %r1416;
	cvt.u64.u32 	%rd396, %r1410;
	and.b64  	%rd9051, %rd9026, 4294967295;
	mul.lo.s64 	%rd9052, %rd9051, %rd396;
	cvt.u32.u64 	%r1418, %rd9052;
	shr.u64 	%rd9053, %rd9052, 32;
	and.b64  	%rd9054, %rd9030, 4294967295;
	mad.lo.s64 	%rd9055, %rd9054, %rd396, %rd9053;
	shr.u64 	%rd9056, %rd9055, 32;
	and.b64  	%rd9057, %rd9034, 4294967295;
	mad.lo.s64 	%rd9058, %rd9057, %rd396, %rd9056;
	shr.u64 	%rd9059, %rd9058, 32;
	and.b64  	%rd9060, %rd9038, 4294967295;
	mad.lo.s64 	%rd9061, %rd9060, %rd396, %rd9059;
	shr.u64 	%rd9062, %rd9061, 32;
	and.b64  	%rd9063, %rd9042, 4294967295;
	mad.lo.s64 	%rd9064, %rd9063, %rd396, %rd9062;
	shr.u64 	%rd9065, %rd9064, 32;
	and.b64  	%rd9066, %rd9046, 4294967295;
	mad.lo.s64 	%rd9067, %rd9066, %rd396, %rd9065;
	shr.u64 	%rd9068, %rd9067, 32;
	and.b64  	%rd9069, %rd9050, 4294967295;
	mad.lo.s64 	%rd9070, %rd9069, %rd396, %rd9068;
	shr.u64 	%rd9071, %rd9070, 32;
	cvt.u64.u32 	%rd9072, %r1417;
	mul.wide.u32 	%rd9073, %r1417, %r1410;
	add.s64 	%rd9074, %rd9071, %rd9073;
	shr.u64 	%rd9075, %rd9074, 32;
	mul.lo.s32 	%r1419, %r14, %r1418;
	cvt.u64.u32 	%rd9076, %r1419;
	and.b64  	%rd9077, %rd9052, 4294967295;
	mad.lo.s64 	%rd9078, %rd3, %rd9076, %rd9077;
	shr.u64 	%rd9079, %rd9078, 32;
	add.s64 	%rd9080, %rd9079, %rd9075;
	mad.lo.s64 	%rd9081, %rd5, %rd9076, %rd9080;
	shr.u64 	%rd9082, %rd9081, 32;
	and.b64  	%rd9083, %rd9058, 4294967295;
	add.s64 	%rd9084, %rd9082, %rd9083;
	mad.lo.s64 	%rd9085, %rd7, %rd9076, %rd9084;
	shr.u64 	%rd9086, %rd9085, 32;
	and.b64  	%rd9087, %rd9061, 4294967295;
	add.s64 	%rd9088, %rd9086, %rd9087;
	mad.lo.s64 	%rd9089, %rd9, %rd9076, %rd9088;
	shr.u64 	%rd9090, %rd9089, 32;
	and.b64  	%rd9091, %rd9064, 4294967295;
	add.s64 	%rd9092, %rd9090, %rd9091;
	mad.lo.s64 	%rd9093, %rd11, %rd9076, %rd9092;
	shr.u64 	%rd9094, %rd9093, 32;
	and.b64  	%rd9095, %rd9067, 4294967295;
	add.s64 	%rd9096, %rd9094, %rd9095;
	mad.lo.s64 	%rd9097, %rd13, %rd9076, %rd9096;
	shr.u64 	%rd9098, %rd9097, 32;
	and.b64  	%rd9099, %rd9070, 4294967295;
	add.s64 	%rd9100, %rd9098, %rd9099;
	mad.lo.s64 	%rd9101, %rd15, %rd9076, %rd9100;
	shr.u64 	%rd9102, %rd9101, 32;
	mul.wide.u32 	%rd9103, %r13, %r1419;
	and.b64  	%rd9104, %rd9074, 4294967295;
	add.s64 	%rd9105, %rd9102, %rd9104;
	add.s64 	%rd9106, %rd9105, %rd9103;
	shr.u64 	%rd9107, %rd9106, 32;
	and.b64  	%rd397, %rd9008, 4294967295;
	and.b64  	%rd9108, %rd9081, 4294967295;
	mad.lo.s64 	%rd9109, %rd9051, %rd397, %rd9108;
	cvt.u32.u64 	%r1420, %rd9109;
	shr.u64 	%rd9110, %rd9109, 32;
	and.b64  	%rd9111, %rd9085, 4294967295;
	add.s64 	%rd9112, %rd9110, %rd9111;
	mad.lo.s64 	%rd9113, %rd9054, %rd397, %rd9112;
	shr.u64 	%rd9114, %rd9113, 32;
	and.b64  	%rd9115, %rd9089, 4294967295;
	add.s64 	%rd9116, %rd9114, %rd9115;
	mad.lo.s64 	%rd9117, %rd9057, %rd397, %rd9116;
	shr.u64 	%rd9118, %rd9117, 32;
	and.b64  	%rd9119, %rd9093, 4294967295;
	add.s64 	%rd9120, %rd9118, %rd9119;
	mad.lo.s64 	%rd9121, %rd9060, %rd397, %rd9120;
	shr.u64 	%rd9122, %rd9121, 32;
	and.b64  	%rd9123, %rd9097, 4294967295;
	add.s64 	%rd9124, %rd9122, %rd9123;
	mad.lo.s64 	%rd9125, %rd9063, %rd397, %rd9124;
	shr.u64 	%rd9126, %rd9125, 32;
	and.b64  	%rd9127, %rd9101, 4294967295;
	add.s64 	%rd9128, %rd9126, %rd9127;
	mad.lo.s64 	%rd9129, %rd9066, %rd397, %rd9128;
	shr.u64 	%rd9130, %rd9129, 32;
	and.b64  	%rd9131, %rd9106, 4294967295;
	add.s64 	%rd9132, %rd9130, %rd9131;
	mad.lo.s64 	%rd9133, %rd9069, %rd397, %rd9132;
	shr.u64 	%rd9134, %rd9133, 32;
	add.s64 	%rd9135, %rd9134, %rd9107;
	mad.lo.s64 	%rd9136, %rd397, %rd9072, %rd9135;
	shr.u64 	%rd9137, %rd9136, 32;
	mul.lo.s32 	%r1421, %r14, %r1420;
	cvt.u64.u32 	%rd9138, %r1421;
	and.b64  	%rd9139, %rd9109, 4294967295;
	mad.lo.s64 	%rd9140, %rd3, %rd9138, %rd9139;
	shr.u64 	%rd9141, %rd9140, 32;
	and.b64  	%rd9142, %rd9113, 4294967295;
	add.s64 	%rd9143, %rd9141, %rd9142;
	mad.lo.s64 	%rd9144, %rd5, %rd9138, %rd9143;
	shr.u64 	%rd9145, %rd9144, 32;
	add.s64 	%rd9146, %rd9145, %rd9137;
	mad.lo.s64 	%rd9147, %rd7, %rd9138, %rd9146;
	shr.u64 	%rd9148, %rd9147, 32;
	and.b64  	%rd9149, %rd9121, 4294967295;
	add.s64 	%rd9150, %rd9148, %rd9149;
	mad.lo.s64 	%rd9151, %rd9, %rd9138, %rd9150;
	shr.u64 	%rd9152, %rd9151, 32;
	and.b64  	%rd9153, %rd9125, 4294967295;
	add.s64 	%rd9154, %rd9152, %rd9153;
	mad.lo.s64 	%rd9155, %rd11, %rd9138, %rd9154;
	shr.u64 	%rd9156, %rd9155, 32;
	and.b64  	%rd9157, %rd9129, 4294967295;
	add.s64 	%rd9158, %rd9156, %rd9157;
	mad.lo.s64 	%rd9159, %rd13, %rd9138, %rd9158;
	shr.u64 	%rd9160, %rd9159, 32;
	and.b64  	%rd9161, %rd9133, 4294967295;
	add.s64 	%rd9162, %rd9160, %rd9161;
	mad.lo.s64 	%rd9163, %rd15, %rd9138, %rd9162;
	shr.u64 	%rd9164, %rd9163, 32;
	mul.wide.u32 	%rd9165, %r13, %r1421;
	and.b64  	%rd9166, %rd9136, 4294967295;
	add.s64 	%rd9167, %rd9164, %rd9166;
	add.s64 	%rd9168, %rd9167, %rd9165;
	shr.u64 	%rd9169, %rd9168, 32;
	and.b64  	%rd398, %rd9011, 4294967295;
	and.b64  	%rd9170, %rd9144, 4294967295;
	mad.lo.s64 	%rd9171, %rd9051, %rd398, %rd9170;
	cvt.u32.u64 	%r1422, %rd9171;
	shr.u64 	%rd9172, %rd9171, 32;
	and.b64  	%rd9173, %rd9147, 4294967295;
	add.s64 	%rd9174, %rd9172, %rd9173;
	mad.lo.s64 	%rd9175, %rd9054, %rd398, %rd9174;
	shr.u64 	%rd9176, %rd9175, 32;
	and.b64  	%rd9177, %rd9151, 4294967295;
	add.s64 	%rd9178, %rd9176, %rd9177;
	mad.lo.s64 	%rd9179, %rd9057, %rd398, %rd9178;
	shr.u64 	%rd9180, %rd9179, 32;
	and.b64  	%rd9181, %rd9155, 4294967295;
	add.s64 	%rd9182, %rd9180, %rd9181;
	mad.lo.s64 	%rd9183, %rd9060, %rd398, %rd9182;
	shr.u64 	%rd9184, %rd9183, 32;
	and.b64  	%rd9185, %rd9159, 4294967295;
	add.s64 	%rd9186, %rd9184, %rd9185;
	mad.lo.s64 	%rd9187, %rd9063, %rd398, %rd9186;
	shr.u64 	%rd9188, %rd9187, 32;
	and.b64  	%rd9189, %rd9163, 4294967295;
	add.s64 	%rd9190, %rd9188, %rd9189;
	mad.lo.s64 	%rd9191, %rd9066, %rd398, %rd9190;
	shr.u64 	%rd9192, %rd9191, 32;
	and.b64  	%rd9193, %rd9168, 4294967295;
	add.s64 	%rd9194, %rd9192, %rd9193;
	mad.lo.s64 	%rd9195, %rd9069, %rd398, %rd9194;
	shr.u64 	%rd9196, %rd9195, 32;
	add.s64 	%rd9197, %rd9196, %rd9169;
	mad.lo.s64 	%rd9198, %rd398, %rd9072, %rd9197;
	shr.u64 	%rd9199, %rd9198, 32;
	mul.lo.s32 	%r1423, %r14, %r1422;
	cvt.u64.u32 	%rd9200, %r1423;
	and.b64  	%rd9201, %rd9171, 4294967295;
	mad.lo.s64 	%rd9202, %rd3, %rd9200, %rd9201;
	shr.u64 	%rd9203, %rd9202, 32;
	and.b64  	%rd9204, %rd9175, 4294967295;
	add.s64 	%rd9205, %rd9203, %rd9204;
	mad.lo.s64 	%rd9206, %rd5, %rd9200, %rd9205;
	shr.u64 	%rd9207, %rd9206, 32;
	and.b64  	%rd9208, %rd9179, 4294967295;
	add.s64 	%rd9209, %rd9207, %rd9208;
	mad.lo.s64 	%rd9210, %rd7, %rd9200, %rd9209;
	shr.u64 	%rd9211, %rd9210, 32;
	add.s64 	%rd9212, %rd9211, %rd9199;
	mad.lo.s64 	%rd9213, %rd9, %rd9200, %rd9212;
	shr.u64 	%rd9214, %rd9213, 32;
	and.b64  	%rd9215, %rd9187, 4294967295;
	add.s64 	%rd9216, %rd9214, %rd9215;
	mad.lo.s64 	%rd9217, %rd11, %rd9200, %rd9216;
	shr.u64 	%rd9218, %rd9217, 32;
	and.b64  	%rd9219, %rd9191, 4294967295;
	add.s64 	%rd9220, %rd9218, %rd9219;
	mad.lo.s64 	%rd9221, %rd13, %rd9200, %rd9220;
	shr.u64 	%rd9222, %rd9221, 32;
	and.b64  	%rd9223, %rd9195, 4294967295;
	add.s64 	%rd9224, %rd9222, %rd9223;
	mad.lo.s64 	%rd9225, %rd15, %rd9200, %rd9224;
	shr.u64 	%rd9226, %rd9225, 32;
	mul.wide.u32 	%rd9227, %r13, %r1423;
	and.b64  	%rd9228, %rd9198, 4294967295;
	add.s64 	%rd9229, %rd9226, %rd9228;
	add.s64 	%rd9230, %rd9229, %rd9227;
	shr.u64 	%rd9231, %rd9230, 32;
	and.b64  	%rd399, %rd9014, 4294967295;
	and.b64  	%rd9232, %rd9206, 4294967295;
	mad.lo.s64 	%rd9233, %rd9051, %rd399, %rd9232;
	cvt.u32.u64 	%r1424, %rd9233;
	shr.u64 	%rd9234, %rd9233, 32;
	and.b64  	%rd9235, %rd9210, 4294967295;
	add.s64 	%rd9236, %rd9234, %rd9235;
	mad.lo.s64 	%rd9237, %rd9054, %rd399, %rd9236;
	shr.u64 	%rd9238, %rd9237, 32;
	and.b64  	%rd9239, %rd9213, 4294967295;
	add.s64 	%rd9240, %rd9238, %rd9239;
	mad.lo.s64 	%rd9241, %rd9057, %rd399, %rd9240;
	shr.u64 	%rd9242, %rd9241, 32;
	and.b64  	%rd9243, %rd9217, 4294967295;
	add.s64 	%rd9244, %rd9242, %rd9243;
	mad.lo.s64 	%rd9245, %rd9060, %rd399, %rd9244;
	shr.u64 	%rd9246, %rd9245, 32;
	and.b64  	%rd9247, %rd9221, 4294967295;
	add.s64 	%rd9248, %rd9246, %rd9247;
	mad.lo.s64 	%rd9249, %rd9063, %rd399, %rd9248;
	shr.u64 	%rd9250, %rd9249, 32;
	and.b64  	%rd9251, %rd9225, 4294967295;
	add.s64 	%rd9252, %rd9250, %rd9251;
	mad.lo.s64 	%rd9253, %rd9066, %rd399, %rd9252;
	shr.u64 	%rd9254, %rd9253, 32;
	and.b64  	%rd9255, %rd9230, 4294967295;
	add.s64 	%rd9256, %rd9254, %rd9255;
	mad.lo.s64 	%rd9257, %rd9069, %rd399, %rd9256;
	shr.u64 	%rd9258, %rd9257, 32;
	add.s64 	%rd9259, %rd9258, %rd9231;
	mad.lo.s64 	%rd9260, %rd399, %rd9072, %rd9259;
	shr.u64 	%rd9261, %rd9260, 32;
	mul.lo.s32 	%r1425, %r14, %r1424;
	cvt.u64.u32 	%rd9262, %r1425;
	and.b64  	%rd9263, %rd9233, 4294967295;
	mad.lo.s64 	%rd9264, %rd3, %rd9262, %rd9263;
	shr.u64 	%rd9265, %rd9264, 32;
	and.b64  	%rd9266, %rd9237, 4294967295;
	add.s64 	%rd9267, %rd9265, %rd9266;
	mad.lo.s64 	%rd9268, %rd5, %rd9262, %rd9267;
	shr.u64 	%rd9269, %rd9268, 32;
	and.b64  	%rd9270, %rd9241, 4294967295;
	add.s64 	%rd9271, %rd9269, %rd9270;
	mad.lo.s64 	%rd9272, %rd7, %rd9262, %rd9271;
	shr.u64 	%rd9273, %rd9272, 32;
	and.b64  	%rd9274, %rd9245, 4294967295;
	add.s64 	%rd9275, %rd9273, %rd9274;
	mad.lo.s64 	%rd9276, %rd9, %rd9262, %rd9275;
	shr.u64 	%rd9277, %rd9276, 32;
	add.s64 	%rd9278, %rd9277, %rd9261;
	mad.lo.s64 	%rd9279, %rd11, %rd9262, %rd9278;
	shr.u64 	%rd9280, %rd9279, 32;
	and.b64  	%rd9281, %rd9253, 4294967295;
	add.s64 	%rd9282, %rd9280, %rd9281;
	mad.lo.s64 	%rd9283, %rd13, %rd9262, %rd9282;
	shr.u64 	%rd9284, %rd9283, 32;
	and.b64  	%rd9285, %rd9257, 4294967295;
	add.s64 	%rd9286, %rd9284, %rd9285;
	mad.lo.s64 	%rd9287, %rd15, %rd9262, %rd9286;
	shr.u64 	%rd9288, %rd9287, 32;
	mul.wide.u32 	%rd9289, %r13, %r1425;
	and.b64  	%rd9290, %rd9260, 4294967295;
	add.s64 	%rd9291, %rd9288, %rd9290;
	add.s64 	%rd9292, %rd9291, %rd9289;
	shr.u64 	%rd9293, %rd9292, 32;
	and.b64  	%rd400, %rd9017, 4294967295;
	and.b64  	%rd9294, %rd9268, 4294967295;
	mad.lo.s64 	%rd9295, %rd9051, %rd400, %rd9294;
	cvt.u32.u64 	%r1426, %rd9295;
	shr.u64 	%rd9296, %rd9295, 32;
	and.b64  	%rd9297, %rd9272, 4294967295;
	add.s64 	%rd9298, %rd9296, %rd9297;
	mad.lo.s64 	%rd9299, %rd9054, %rd400, %rd9298;
	shr.u64 	%rd9300, %rd9299, 32;
	and.b64  	%rd9301, %rd9276, 4294967295;
	add.s64 	%rd9302, %rd9300, %rd9301;
	mad.lo.s64 	%rd9303, %rd9057, %rd400, %rd9302;
	shr.u64 	%rd9304, %rd9303, 32;
	and.b64  	%rd9305, %rd9279, 4294967295;
	add.s64 	%rd9306, %rd9304, %rd9305;
	mad.lo.s64 	%rd9307, %rd9060, %rd400, %rd9306;
	shr.u64 	%rd9308, %rd9307, 32;
	and.b64  	%rd9309, %rd9283, 4294967295;
	add.s64 	%rd9310, %rd9308, %rd9309;
	mad.lo.s64 	%rd9311, %rd9063, %rd400, %rd9310;
	shr.u64 	%rd9312, %rd9311, 32;
	and.b64  	%rd9313, %rd9287, 4294967295;
	add.s64 	%rd9314, %rd9312, %rd9313;
	mad.lo.s64 	%rd9315, %rd9066, %rd400, %rd9314;
	shr.u64 	%rd9316, %rd9315, 32;
	and.b64  	%rd9317, %rd9292, 4294967295;
	add.s64 	%rd9318, %rd9316, %rd9317;
	mad.lo.s64 	%rd9319, %rd9069, %rd400, %rd9318;
	shr.u64 	%rd9320, %rd9319, 32;
	add.s64 	%rd9321, %rd9320, %rd9293;
	mad.lo.s64 	%rd9322, %rd400, %rd9072, %rd9321;
	shr.u64 	%rd9323, %rd9322, 32;
	mul.lo.s32 	%r1427, %r14, %r1426;
	cvt.u64.u32 	%rd9324, %r1427;
	and.b64  	%rd9325, %rd9295, 4294967295;
	mad.lo.s64 	%rd9326, %rd3, %rd9324, %rd9325;
	shr.u64 	%rd9327, %rd9326, 32;
	and.b64  	%rd9328, %rd9299, 4294967295;
	add.s64 	%rd9329, %rd9327, %rd9328;
	mad.lo.s64 	%rd9330, %rd5, %rd9324, %rd9329;
	shr.u64 	%rd9331, %rd9330, 32;
	and.b64  	%rd9332, %rd9303, 4294967295;
	add.s64 	%rd9333, %rd9331, %rd9332;
	mad.lo.s64 	%rd9334, %rd7, %rd9324, %rd9333;
	shr.u64 	%rd9335, %rd9334, 32;
	and.b64  	%rd9336, %rd9307, 4294967295;
	add.s64 	%rd9337, %rd9335, %rd9336;
	mad.lo.s64 	%rd9338, %rd9, %rd9324, %rd9337;
	shr.u64 	%rd9339, %rd9338, 32;
	and.b64  	%rd9340, %rd9311, 4294967295;
	add.s64 	%rd9341, %rd9339, %rd9340;
	mad.lo.s64 	%rd9342, %rd11, %rd9324, %rd9341;
	shr.u64 	%rd9343, %rd9342, 32;
	add.s64 	%rd9344, %rd9343, %rd9323;
	mad.lo.s64 	%rd9345, %rd13, %rd9324, %rd9344;
	shr.u64 	%rd9346, %rd9345, 32;
	and.b64  	%rd9347, %rd9319, 4294967295;
	add.s64 	%rd9348, %rd9346, %rd9347;
	mad.lo.s64 	%rd9349, %rd15, %rd9324, %rd9348;
	shr.u64 	%rd9350, %rd9349, 32;
	mul.wide.u32 	%rd9351, %r13, %r1427;
	and.b64  	%rd9352, %rd9322, 4294967295;
	add.s64 	%rd9353, %rd9350, %rd9352;
	add.s64 	%rd9354, %rd9353, %rd9351;
	shr.u64 	%rd9355, %rd9354, 32;
	and.b64  	%rd401, %rd9020, 4294967295;
	and.b64  	%rd9356, %rd9330, 4294967295;
	mad.lo.s64 	%rd9357, %rd9051, %rd401, %rd9356;
	cvt.u32.u64 	%r1428, %rd9357;
	shr.u64 	%rd9358, %rd9357, 32;
	and.b64  	%rd9359, %rd9334, 4294967295;
	add.s64 	%rd9360, %rd9358, %rd9359;
	mad.lo.s64 	%rd9361, %rd9054, %rd401, %rd9360;
	shr.u64 	%rd9362, %rd9361, 32;
	and.b64  	%rd9363, %rd9338, 4294967295;
	add.s64 	%rd9364, %rd9362, %rd9363;
	mad.lo.s64 	%rd9365, %rd9057, %rd401, %rd9364;
	shr.u64 	%rd9366, %rd9365, 32;
	and.b64  	%rd9367, %rd9342, 4294967295;
	add.s64 	%rd9368, %rd9366, %rd9367;
	mad.lo.s64 	%rd9369, %rd9060, %rd401, %rd9368;
	shr.u64 	%rd9370, %rd9369, 32;
	and.b64  	%rd9371, %rd9345, 4294967295;
	add.s64 	%rd9372, %rd9370, %rd9371;
	mad.lo.s64 	%rd9373, %rd9063, %rd401, %rd9372;
	shr.u64 	%rd9374, %rd9373, 32;
	and.b64  	%rd9375, %rd9349, 4294967295;
	add.s64 	%rd9376, %rd9374, %rd9375;
	mad.lo.s64 	%rd9377, %rd9066, %rd401, %rd9376;
	shr.u64 	%rd9378, %rd9377, 32;
	and.b64  	%rd9379, %rd9354, 4294967295;
	add.s64 	%rd9380, %rd9378, %rd9379;
	mad.lo.s64 	%rd9381, %rd9069, %rd401, %rd9380;
	shr.u64 	%rd9382, %rd9381, 32;
	add.s64 	%rd9383, %rd9382, %rd9355;
	mad.lo.s64 	%rd9384, %rd401, %rd9072, %rd9383;
	shr.u64 	%rd9385, %rd9384, 32;
	mul.lo.s32 	%r1429, %r14, %r1428;
	cvt.u64.u32 	%rd9386, %r1429;
	and.b64  	%rd9387, %rd9357, 4294967295;
	mad.lo.s64 	%rd9388, %rd3, %rd9386, %rd9387;
	shr.u64 	%rd9389, %rd9388, 32;
	and.b64  	%rd9390, %rd9361, 4294967295;
	add.s64 	%rd9391, %rd9389, %rd9390;
	mad.lo.s64 	%rd9392, %rd5, %rd9386, %rd9391;
	shr.u64 	%rd9393, %rd9392, 32;
	and.b64  	%rd9394, %rd9365, 4294967295;
	add.s64 	%rd9395, %rd9393, %rd9394;
	mad.lo.s64 	%rd9396, %rd7, %rd9386, %rd9395;
	shr.u64 	%rd9397, %rd9396, 32;
	and.b64  	%rd9398, %rd9369, 4294967295;
	add.s64 	%rd9399, %rd9397, %rd9398;
	mad.lo.s64 	%rd9400, %rd9, %rd9386, %rd9399;
	shr.u64 	%rd9401, %rd9400, 32;
	and.b64  	%rd9402, %rd9373, 4294967295;
	add.s64 	%rd9403, %rd9401, %rd9402;
	mad.lo.s64 	%rd9404, %rd11, %rd9386, %rd9403;
	shr.u64 	%rd9405, %rd9404, 32;
	and.b64  	%rd9406, %rd9377, 4294967295;
	add.s64 	%rd9407, %rd9405, %rd9406;
	mad.lo.s64 	%rd9408, %rd13, %rd9386, %rd9407;
	shr.u64 	%rd9409, %rd9408, 32;
	add.s64 	%rd9410, %rd9409, %rd9385;
	mad.lo.s64 	%rd9411, %rd15, %rd9386, %rd9410;
	shr.u64 	%rd9412, %rd9411, 32;
	mul.wide.u32 	%rd9413, %r13, %r1429;
	and.b64  	%rd9414, %rd9384, 4294967295;
	add.s64 	%rd9415, %rd9412, %rd9414;
	add.s64 	%rd9416, %rd9415, %rd9413;
	shr.u64 	%rd9417, %rd9416, 32;
	and.b64  	%rd402, %rd9023, 4294967295;
	and.b64  	%rd9418, %rd9392, 4294967295;
	mad.lo.s64 	%rd9419, %rd9051, %rd402, %rd9418;
	cvt.u32.u64 	%r1430, %rd9419;
	shr.u64 	%rd9420, %rd9419, 32;
	and.b64  	%rd9421, %rd9396, 4294967295;
	add.s64 	%rd9422, %rd9420, %rd9421;
	mad.lo.s64 	%rd9423, %rd9054, %rd402, %rd9422;
	shr.u64 	%rd9424, %rd9423, 32;
	and.b64  	%rd9425, %rd9400, 4294967295;
	add.s64 	%rd9426, %rd9424, %rd9425;
	mad.lo.s64 	%rd9427, %rd9057, %rd402, %rd9426;
	shr.u64 	%rd9428, %rd9427, 32;
	and.b64  	%rd9429, %rd9404, 4294967295;
	add.s64 	%rd9430, %rd9428, %rd9429;
	mad.lo.s64 	%rd9431, %rd9060, %rd402, %rd9430;
	shr.u64 	%rd9432, %rd9431, 32;
	and.b64  	%rd9433, %rd9408, 4294967295;
	add.s64 	%rd9434, %rd9432, %rd9433;
	mad.lo.s64 	%rd9435, %rd9063, %rd402, %rd9434;
	shr.u64 	%rd9436, %rd9435, 32;
	and.b64  	%rd9437, %rd9411, 4294967295;
	add.s64 	%rd9438, %rd9436, %rd9437;
	mad.lo.s64 	%rd9439, %rd9066, %rd402, %rd9438;
	shr.u64 	%rd9440, %rd9439, 32;
	and.b64  	%rd9441, %rd9416, 4294967295;
	add.s64 	%rd9442, %rd9440, %rd9441;
	mad.lo.s64 	%rd9443, %rd9069, %rd402, %rd9442;
	shr.u64 	%rd9444, %rd9443, 32;
	add.s64 	%rd9445, %rd9444, %rd9417;
	mad.lo.s64 	%rd9446, %rd402, %rd9072, %rd9445;
	shr.u64 	%rd9447, %rd9446, 32;
	mul.lo.s32 	%r1431, %r14, %r1430;
	cvt.u64.u32 	%rd9448, %r1431;
	and.b64  	%rd9449, %rd9419, 4294967295;
	mad.lo.s64 	%rd9450, %rd3, %rd9448, %rd9449;
	shr.u64 	%rd9451, %rd9450, 32;
	and.b64  	%rd9452, %rd9423, 4294967295;
	add.s64 	%rd9453, %rd9451, %rd9452;
	mad.lo.s64 	%rd9454, %rd5, %rd9448, %rd9453;
	shr.u64 	%rd9455, %rd9454, 32;
	and.b64  	%rd9456, %rd9427, 4294967295;
	add.s64 	%rd9457, %rd9455, %rd9456;
	mad.lo.s64 	%rd9458, %rd7, %rd9448, %rd9457;
	shr.u64 	%rd9459, %rd9458, 32;
	and.b64  	%rd9460, %rd9431, 4294967295;
	add.s64 	%rd9461, %rd9459, %rd9460;
	mad.lo.s64 	%rd9462, %rd9, %rd9448, %rd9461;
	shr.u64 	%rd9463, %rd9462, 32;
	and.b64  	%rd9464, %rd9435, 4294967295;
	add.s64 	%rd9465, %rd9463, %rd9464;
	mad.lo.s64 	%rd9466, %rd11, %rd9448, %rd9465;
	shr.u64 	%rd9467, %rd9466, 32;
	and.b64  	%rd9468, %rd9439, 4294967295;
	add.s64 	%rd9469, %rd9467, %rd9468;
	mad.lo.s64 	%rd9470, %rd13, %rd9448, %rd9469;
	shr.u64 	%rd9471, %rd9470, 32;
	and.b64  	%rd9472, %rd9443, 4294967295;
	add.s64 	%rd9473, %rd9471, %rd9472;
	mad.lo.s64 	%rd9474, %rd15, %rd9448, %rd9473;
	shr.u64 	%rd9475, %rd9474, 32;
	mul.wide.u32 	%rd9476, %r13, %r1431;
	add.s64 	%rd9477, %rd9475, %rd9447;
	add.s64 	%rd9478, %rd9477, %rd9476;
	shr.u64 	%rd9479, %rd9478, 32;
	cvt.u64.u32 	%rd403, %r1413;
	and.b64  	%rd9480, %rd9454, 4294967295;
	mad.lo.s64 	%rd9481, %rd9051, %rd403, %rd9480;
	cvt.u32.u64 	%r1432, %rd9481;
	shr.u64 	%rd9482, %rd9481, 32;
	and.b64  	%rd9483, %rd9458, 4294967295;
	add.s64 	%rd9484, %rd9482, %rd9483;
	mad.lo.s64 	%rd9485, %rd9054, %rd403, %rd9484;
	shr.u64 	%rd9486, %rd9485, 32;
	and.b64  	%rd9487, %rd9462, 4294967295;
	add.s64 	%rd9488, %rd9486, %rd9487;
	mad.lo.s64 	%rd9489, %rd9057, %rd403, %rd9488;
	shr.u64 	%rd9490, %rd9489, 32;
	and.b64  	%rd9491, %rd9466, 4294967295;
	add.s64 	%rd9492, %rd9490, %rd9491;
	mad.lo.s64 	%rd9493, %rd9060, %rd403, %rd9492;
	shr.u64 	%rd9494, %rd9493, 32;
	and.b64  	%rd9495, %rd9470, 4294967295;
	add.s64 	%rd9496, %rd9494, %rd9495;
	mad.lo.s64 	%rd9497, %rd9063, %rd403, %rd9496;
	shr.u64 	%rd9498, %rd9497, 32;
	and.b64  	%rd9499, %rd9474, 4294967295;
	add.s64 	%rd9500, %rd9498, %rd9499;
	mad.lo.s64 	%rd9501, %rd9066, %rd403, %rd9500;
	shr.u64 	%rd9502, %rd9501, 32;
	and.b64  	%rd9503, %rd9478, 4294967295;
	add.s64 	%rd9504, %rd9502, %rd9503;
	mad.lo.s64 	%rd9505, %rd9069, %rd403, %rd9504;
	shr.u64 	%rd9506, %rd9505, 32;
	mul.wide.u32 	%rd9507, %r1417, %r1413;
	add.s64 	%rd9508, %rd9506, %rd9479;
	add.s64 	%rd9509, %rd9508, %rd9507;
	mul.lo.s32 	%r1433, %r14, %r1432;
	cvt.u64.u32 	%rd9510, %r1433;
	and.b64  	%rd9511, %rd9481, 4294967295;
	mad.lo.s64 	%rd9512, %rd3, %rd9510, %rd9511;
	shr.u64 	%rd9513, %rd9512, 32;
	and.b64  	%rd9514, %rd9485, 4294967295;
	add.s64 	%rd9515, %rd9513, %rd9514;
	mad.lo.s64 	%rd404, %rd5, %rd9510, %rd9515;
	cvt.u32.u64 	%r2187, %rd404;
	shr.u64 	%rd9516, %rd404, 32;
	and.b64  	%rd9517, %rd9489, 4294967295;
	add.s64 	%rd9518, %rd9516, %rd9517;
	mad.lo.s64 	%rd21464, %rd7, %rd9510, %rd9518;
	cvt.u32.u64 	%r536, %rd21464;
	shr.u64 	%rd9519, %rd21464, 32;
	and.b64  	%rd9520, %rd9493, 4294967295;
	add.s64 	%rd9521, %rd9519, %rd9520;
	mad.lo.s64 	%rd21463, %rd9, %rd9510, %rd9521;
	cvt.u32.u64 	%r537, %rd21463;
	shr.u64 	%rd9522, %rd21463, 32;
	and.b64  	%rd9523, %rd9497, 4294967295;
	add.s64 	%rd9524, %rd9522, %rd9523;
	mad.lo.s64 	%rd21462, %rd11, %rd9510, %rd9524;
	cvt.u32.u64 	%r538, %rd21462;
	shr.u64 	%rd9525, %rd21462, 32;
	and.b64  	%rd9526, %rd9501, 4294967295;
	add.s64 	%rd9527, %rd9525, %rd9526;
	mad.lo.s64 	%rd21461, %rd13, %rd9510, %rd9527;
	cvt.u32.u64 	%r539, %rd21461;
	shr.u64 	%rd9528, %rd21461, 32;
	and.b64  	%rd9529, %rd9505, 4294967295;
	add.s64 	%rd9530, %rd9528, %rd9529;
	mad.lo.s64 	%rd21460, %rd15, %rd9510, %rd9530;
	cvt.u32.u64 	%r540, %rd21460;
	shr.u64 	%rd9531, %rd21460, 32;
	mul.wide.u32 	%rd9532, %r13, %r1433;
	and.b64  	%rd9533, %rd9509, 4294967295;
	add.s64 	%rd9534, %rd9531, %rd9533;
	add.s64 	%rd21459, %rd9534, %rd9532;
	cvt.u32.u64 	%r541, %rd21459;
	{ .reg .b32 tmp; mov.b64 {tmp, %r2186}, %rd21459; }
	setp.gt.u32 	%p340, %r13, %r2186;
	@%p340 bra 	$L__BB0_312;
	setp.lt.u32 	%p341, %r13, %r2186;
	@%p341 bra 	$L__BB0_311;
	setp.gt.u32 	%p342, %r12, %r541;
	@%p342 bra 	$L__BB0_312;
	setp.lt.u32 	%p343, %r12, %r541;
	@%p343 bra 	$L__BB0_311;
	setp.gt.u32 	%p344, %r11, %r540;
	@%p344 bra 	$L__BB0_312;
	setp.lt.u32 	%p345, %r11, %r540;
	@%p345 bra 	$L__BB0_311;
	setp.gt.u32 	%p346, %r10, %r539;
	@%p346 bra 	$L__BB0_312;
	setp.lt.u32 	%p347, %r10, %r539;
	@%p347 bra 	$L__BB0_311;
	setp.gt.u32 	%p348, %r9, %r538;
	@%p348 bra 	$L__BB0_312;
	setp.lt.u32 	%p349, %r9, %r538;
	@%p349 bra 	$L__BB0_311;
	setp.gt.u32 	%p350, %r8, %r537;
	@%p350 bra 	$L__BB0_312;
	setp.lt.u32 	%p351, %r8, %r537;
	@%p351 bra 	$L__BB0_311;
	setp.gt.u32 	%p352, %r7, %r536;
	@%p352 bra 	$L__BB0_312;
	setp.ge.u32 	%p353, %r7, %r536;
	setp.gt.u32 	%p354, %r6, %r2187;
	and.pred  	%p355, %p353, %p354;
	@%p355 bra 	$L__BB0_312;
$L__BB0_311:
	and.b64  	%rd9535, %rd404, 4294967295;
	sub.s64 	%rd9536, %rd9535, %rd3;
	cvt.u32.u64 	%r2187, %rd9536;
	shr.u64 	%rd9537, %rd9536, 32;
	and.b64  	%rd9538, %rd9537, 1;
	and.b64  	%rd9539, %rd21464, 4294967295;
	add.s64 	%rd9540, %rd9538, %rd5;
	sub.s64 	%rd21464, %rd9539, %rd9540;
	shr.u64 	%rd9541, %rd21464, 32;
	and.b64  	%rd9542, %rd9541, 1;
	and.b64  	%rd9543, %rd21463, 4294967295;
	add.s64 	%rd9544, %rd9542, %rd7;
	sub.s64 	%rd21463, %rd9543, %rd9544;
	shr.u64 	%rd9545, %rd21463, 32;
	and.b64  	%rd9546, %rd9545, 1;
	and.b64  	%rd9547, %rd21462, 4294967295;
	add.s64 	%rd9548, %rd9546, %rd9;
	sub.s64 	%rd21462, %rd9547, %rd9548;
	shr.u64 	%rd9549, %rd21462, 32;
	and.b64  	%rd9550, %rd9549, 1;
	and.b64  	%rd9551, %rd21461, 4294967295;
	add.s64 	%rd9552, %rd9550, %rd11;
	sub.s64 	%rd21461, %rd9551, %rd9552;
	shr.u64 	%rd9553, %rd21461, 32;
	and.b64  	%rd9554, %rd9553, 1;
	and.b64  	%rd9555, %rd21460, 4294967295;
	add.s64 	%rd9556, %rd9554, %rd13;
	sub.s64 	%rd21460, %rd9555, %rd9556;
	shr.u64 	%rd9557, %rd21460, 32;
	and.b64  	%rd9558, %rd9557, 1;
	and.b64  	%rd9559, %rd21459, 4294967295;
	add.s64 	%rd9560, %rd9558, %rd15;
	sub.s64 	%rd21459, %rd9559, %rd9560;
	{ .reg .b32 tmp; mov.b64 {tmp, %r1434}, %rd21459; }
	and.b32  	%r1435, %r1434, 1;
	add.s32 	%r1436, %r1435, %r13;
	sub.s32 	%r2186, %r2186, %r1436;
$L__BB0_312:
	cvt.u64.u32 	%rd9561, %r2271;
	cvt.u64.u32 	%rd9562, %r2263;
	sub.s64 	%rd9563, %rd9561, %rd9562;
	shr.u64 	%rd9564, %rd9563, 32;
	and.b64  	%rd9565, %rd9564, 1;
	add.s64 	%rd9566, %rd9565, %rd373;
	sub.s64 	%rd9567, %rd372, %rd9566;
	shr.u64 	%rd9568, %rd9567, 32;
	and.b64  	%rd9569, %rd9568, 1;
	add.s64 	%rd9570, %rd9569, %rd375;
	sub.s64 	%rd9571, %rd374, %rd9570;
	shr.u64 	%rd9572, %rd9571, 32;
	and.b64  	%rd9573, %rd9572, 1;
	add.s64 	%rd9574, %rd9573, %rd377;
	sub.s64 	%rd9575, %rd376, %rd9574;
	shr.u64 	%rd9576, %rd9575, 32;
	and.b64  	%rd9577, %rd9576, 1;
	add.s64 	%rd9578, %rd9577, %rd379;
	sub.s64 	%rd9579, %rd378, %rd9578;
	shr.u64 	%rd9580, %rd9579, 32;
	and.b64  	%rd9581, %rd9580, 1;
	add.s64 	%rd9582, %rd9581, %rd381;
	sub.s64 	%rd9583, %rd380, %rd9582;
	shr.u64 	%rd9584, %rd9583, 32;
	and.b64  	%rd9585, %rd9584, 1;
	add.s64 	%rd9586, %rd9585, %rd383;
	sub.s64 	%rd9587, %rd382, %rd9586;
	{ .reg .b32 tmp; mov.b64 {tmp, %r1437}, %rd9587; }
	and.b32  	%r1438, %r1437, 1;
	add.s32 	%r1439, %r1438, %r2256;
	sub.s32 	%r1440, %r2264, %r1439;
	add.s32 	%r1441, %r2287, %r2279;
	setp.lt.u32 	%p356, %r1441, %r2287;
	selp.u64 	%rd9588, 1, 0, %p356;
	add.s64 	%rd9589, %rd9588, %rd384;
	add.s64 	%rd9590, %rd9589, %rd385;
	shr.u64 	%rd9591, %rd9590, 32;
	add.s64 	%rd9592, %rd9591, %rd386;
	add.s64 	%rd9593, %rd9592, %rd387;
	shr.u64 	%rd9594, %rd9593, 32;
	add.s64 	%rd9595, %rd9594, %rd388;
	add.s64 	%rd9596, %rd9595, %rd389;
	shr.u64 	%rd9597, %rd9596, 32;
	add.s64 	%rd9598, %rd9597, %rd390;
	add.s64 	%rd9599, %rd9598, %rd391;
	shr.u64 	%rd9600, %rd9599, 32;
	add.s64 	%rd9601, %rd9600, %rd392;
	add.s64 	%rd9602, %rd9601, %rd393;
	shr.u64 	%rd9603, %rd9602, 32;
	add.s64 	%rd9604, %rd9603, %rd394;
	add.s64 	%rd9605, %rd9604, %rd395;
	{ .reg .b32 tmp; mov.b64 {tmp, %r1442}, %rd9605; }
	add.s32 	%r1443, %r2280, %r1442;
	add.s32 	%r1444, %r1443, %r2272;
	and.b64  	%rd423, %rd9563, 4294967295;
	cvt.u64.u32 	%rd9606, %r1441;
	mul.lo.s64 	%rd9607, %rd423, %rd9606;
	cvt.u32.u64 	%r1445, %rd9607;
	shr.u64 	%rd9608, %rd9607, 32;
	and.b64  	%rd9609, %rd9590, 4294967295;
	mad.lo.s64 	%rd9610, %rd9609, %rd423, %rd9608;
	shr.u64 	%rd9611, %rd9610, 32;
	and.b64  	%rd9612, %rd9593, 4294967295;
	mad.lo.s64 	%rd9613, %rd9612, %rd423, %rd9611;
	shr.u64 	%rd9614, %rd9613, 32;
	and.b64  	%rd9615, %rd9596, 4294967295;
	mad.lo.s64 	%rd9616, %rd9615, %rd423, %rd9614;
	shr.u64 	%rd9617, %rd9616, 32;
	and.b64  	%rd9618, %rd9599, 4294967295;
	mad.lo.s64 	%rd9619, %rd9618, %rd423, %rd9617;
	shr.u64 	%rd9620, %rd9619, 32;
	and.b64  	%rd9621, %rd9602, 4294967295;
	mad.lo.s64 	%rd9622, %rd9621, %rd423, %rd9620;
	shr.u64 	%rd9623, %rd9622, 32;
	and.b64  	%rd9624, %rd9605, 4294967295;
	mad.lo.s64 	%rd9625, %rd9624, %rd423, %rd9623;
	shr.u64 	%rd9626, %rd9625, 32;
	cvt.u64.u32 	%rd9627, %r1444;
	mad.lo.s64 	%rd9628, %rd423, %rd9627, %rd9626;
	shr.u64 	%rd9629, %rd9628, 32;
	mul.lo.s32 	%r1446, %r14, %r1445;
	cvt.u64.u32 	%rd9630, %r1446;
	and.b64  	%rd9631, %rd9607, 4294967295;
	mad.lo.s64 	%rd9632, %rd3, %rd9630, %rd9631;
	shr.u64 	%rd9633, %rd9632, 32;
	add.s64 	%rd9634, %rd9633, %rd9629;
	mad.lo.s64 	%rd9635, %rd5, %rd9630, %rd9634;
	shr.u64 	%rd9636, %rd9635, 32;
	and.b64  	%rd9637, %rd9613, 4294967295;
	add.s64 	%rd9638, %rd9636, %rd9637;
	mad.lo.s64 	%rd9639, %rd7, %rd9630, %rd9638;
	shr.u64 	%rd9640, %rd9639, 32;
	and.b64  	%rd9641, %rd9616, 4294967295;
	add.s64 	%rd9642, %rd9640, %rd9641;
	mad.lo.s64 	%rd9643, %rd9, %rd9630, %rd9642;
	shr.u64 	%rd9644, %rd9643, 32;
	and.b64  	%rd9645, %rd9619, 4294967295;
	add.s64 	%rd9646, %rd9644, %rd9645;
	mad.lo.s64 	%rd9647, %rd11, %rd9630, %rd9646;
	shr.u64 	%rd9648, %rd9647, 32;
	and.b64  	%rd9649, %rd9622, 4294967295;
	add.s64 	%rd9650, %rd9648, %rd9649;
	mad.lo.s64 	%rd9651, %rd13, %rd9630, %rd9650;
	shr.u64 	%rd9652, %rd9651, 32;
	and.b64  	%rd9653, %rd9625, 4294967295;
	add.s64 	%rd9654, %rd9652, %rd9653;
	mad.lo.s64 	%rd9655, %rd15, %rd9630, %rd9654;
	shr.u64 	%rd9656, %rd9655, 32;
	mul.wide.u32 	%rd9657, %r13, %r1446;
	and.b64  	%rd9658, %rd9628, 4294967295;
	add.s64 	%rd9659, %rd9656, %rd9658;
	add.s64 	%rd9660, %rd9659, %rd9657;
	shr.u64 	%rd9661, %rd9660, 32;
	and.b64  	%rd424, %rd9567, 4294967295;
	and.b64  	%rd9662, %rd9635, 4294967295;
	mad.lo.s64 	%rd9663, %rd424, %rd9606, %rd9662;
	cvt.u32.u64 	%r1447, %rd9663;
	shr.u64 	%rd9664, %rd9663, 32;
	and.b64  	%rd9665, %rd9639, 4294967295;
	add.s64 	%rd9666, %rd9664, %rd9665;
	mad.lo.s64 	%rd9667, %rd9609, %rd424, %rd9666;
	shr.u64 	%rd9668, %rd9667, 32;
	and.b64  	%rd9669, %rd9643, 4294967295;
	add.s64 	%rd9670, %rd9668, %rd9669;
	mad.lo.s64 	%rd9671, %rd9612, %rd424, %rd9670;
	shr.u64 	%rd9672, %rd9671, 32;
	and.b64  	%rd9673, %rd9647, 4294967295;
	add.s64 	%rd9674, %rd9672, %rd9673;
	mad.lo.s64 	%rd9675, %rd9615, %rd424, %rd9674;
	shr.u64 	%rd9676, %rd9675, 32;
	and.b64  	%rd9677, %rd9651, 4294967295;
	add.s64 	%rd9678, %rd9676, %rd9677;
	mad.lo.s64 	%rd9679, %rd9618, %rd424, %rd9678;
	shr.u64 	%rd9680, %rd9679, 32;
	and.b64  	%rd9681, %rd9655, 4294967295;
	add.s64 	%rd9682, %rd9680, %rd9681;
	mad.lo.s64 	%rd9683, %rd9621, %rd424, %rd9682;
	shr.u64 	%rd9684, %rd9683, 32;
	and.b64  	%rd9685, %rd9660, 4294967295;
	add.s64 	%rd9686, %rd9684, %rd9685;
	mad.lo.s64 	%rd9687, %rd9624, %rd424, %rd9686;
	shr.u64 	%rd9688, %rd9687, 32;
	add.s64 	%rd9689, %rd9688, %rd9661;
	mad.lo.s64 	%rd9690, %rd424, %rd9627, %rd9689;
	shr.u64 	%rd9691, %rd9690, 32;
	mul.lo.s32 	%r1448, %r14, %r1447;
	cvt.u64.u32 	%rd9692, %r1448;
	and.b64  	%rd9693, %rd9663, 4294967295;
	mad.lo.s64 	%rd9694, %rd3, %rd9692, %rd9693;
	shr.u64 	%rd9695, %rd9694, 32;
	and.b64  	%rd9696, %rd9667, 4294967295;
	add.s64 	%rd9697, %rd9695, %rd9696;
	mad.lo.s64 	%rd9698, %rd5, %rd9692, %rd9697;
	shr.u64 	%rd9699, %rd9698, 32;
	add.s64 	%rd9700, %rd9699, %rd9691;
	mad.lo.s64 	%rd9701, %rd7, %rd9692, %rd9700;
	shr.u64 	%rd9702, %rd9701, 32;
	and.b64  	%rd9703, %rd9675, 4294967295;
	add.s64 	%rd9704, %rd9702, %rd9703;
	mad.lo.s64 	%rd9705, %rd9, %rd9692, %rd9704;
	shr.u64 	%rd9706, %rd9705, 32;
	and.b64  	%rd9707, %rd9679, 4294967295;
	add.s64 	%rd9708, %rd9706, %rd9707;
	mad.lo.s64 	%rd9709, %rd11, %rd9692, %rd9708;
	shr.u64 	%rd9710, %rd9709, 32;
	and.b64  	%rd9711, %rd9683, 4294967295;
	add.s64 	%rd9712, %rd9710, %rd9711;
	mad.lo.s64 	%rd9713, %rd13, %rd9692, %rd9712;
	shr.u64 	%rd9714, %rd9713, 32;
	and.b64  	%rd9715, %rd9687, 4294967295;
	add.s64 	%rd9716, %rd9714, %rd9715;
	mad.lo.s64 	%rd9717, %rd15, %rd9692, %rd9716;
	shr.u64 	%rd9718, %rd9717, 32;
	mul.wide.u32 	%rd9719, %r13, %r1448;
	and.b64  	%rd9720, %rd9690, 4294967295;
	add.s64 	%rd9721, %rd9718, %rd9720;
	add.s64 	%rd9722, %rd9721, %rd9719;
	shr.u64 	%rd9723, %rd9722, 32;
	and.b64  	%rd425, %rd9571, 4294967295;
	and.b64  	%rd9724, %rd9698, 4294967295;
	mad.lo.s64 	%rd9725, %rd425, %rd9606, %rd9724;
	cvt.u32.u64 	%r1449, %rd9725;
	shr.u64 	%rd9726, %rd9725, 32;
	and.b64  	%rd9727, %rd9701, 4294967295;
	add.s64 	%rd9728, %rd9726, %rd9727;
	mad.lo.s64 	%rd9729, %rd9609, %rd425, %rd9728;
	shr.u64 	%rd9730, %rd9729, 32;
	and.b64  	%rd9731, %rd9705, 4294967295;
	add.s64 	%rd9732, %rd9730, %rd9731;
	mad.lo.s64 	%rd9733, %rd9612, %rd425, %rd9732;
	shr.u64 	%rd9734, %rd9733, 32;
	and.b64  	%rd9735, %rd9709, 4294967295;
	add.s64 	%rd9736, %rd9734, %rd9735;
	mad.lo.s64 	%rd9737, %rd9615, %rd425, %rd9736;
	shr.u64 	%rd9738, %rd9737, 32;
	and.b64  	%rd9739, %rd9713, 4294967295;
	add.s64 	%rd9740, %rd9738, %rd9739;
	mad.lo.s64 	%rd9741, %rd9618, %rd425, %rd9740;
	shr.u64 	%rd9742, %rd9741, 32;
	and.b64  	%rd9743, %rd9717, 4294967295;
	add.s64 	%rd9744, %rd9742, %rd9743;
	mad.lo.s64 	%rd9745, %rd9621, %rd425, %rd9744;
	shr.u64 	%rd9746, %rd9745, 32;
	and.b64  	%rd9747, %rd9722, 4294967295;
	add.s64 	%rd9748, %rd9746, %rd9747;
	mad.lo.s64 	%rd9749, %rd9624, %rd425, %rd9748;
	shr.u64 	%rd9750, %rd9749, 32;
	add.s64 	%rd9751, %rd9750, %rd9723;
	mad.lo.s64 	%rd9752, %rd425, %rd9627, %rd9751;
	shr.u64 	%rd9753, %rd9752, 32;
	mul.lo.s32 	%r1450, %r14, %r1449;
	cvt.u64.u32 	%rd9754, %r1450;
	and.b64  	%rd9755, %rd9725, 4294967295;
	mad.lo.s64 	%rd9756, %rd3, %rd9754, %rd9755;
	shr.u64 	%rd9757, %rd9756, 32;
	and.b64  	%rd9758, %rd9729, 4294967295;
	add.s64 	%rd9759, %rd9757, %rd9758;
	mad.lo.s64 	%rd9760, %rd5, %rd9754, %rd9759;
	shr.u64 	%rd9761, %rd9760, 32;
	and.b64  	%rd9762, %rd9733, 4294967295;
	add.s64 	%rd9763, %rd9761, %rd9762;
	mad.lo.s64 	%rd9764, %rd7, %rd9754, %rd9763;
	shr.u64 	%rd9765, %rd9764, 32;
	add.s64 	%rd9766, %rd9765, %rd9753;
	mad.lo.s64 	%rd9767, %rd9, %rd9754, %rd9766;
	shr.u64 	%rd9768, %rd9767, 32;
	and.b64  	%rd9769, %rd9741, 4294967295;
	add.s64 	%rd9770, %rd9768, %rd9769;
	mad.lo.s64 	%rd9771, %rd11, %rd9754, %rd9770;
	shr.u64 	%rd9772, %rd9771, 32;
	and.b64  	%rd9773, %rd9745, 4294967295;
	add.s64 	%rd9774, %rd9772, %rd9773;
	mad.lo.s64 	%rd9775, %rd13, %rd9754, %rd9774;
	shr.u64 	%rd9776, %rd9775, 32;
	and.b64  	%rd9777, %rd9749, 4294967295;
	add.s64 	%rd9778, %rd9776, %rd9777;
	mad.lo.s64 	%rd9779, %rd15, %rd9754, %rd9778;
	shr.u64 	%rd9780, %rd9779, 32;
	mul.wide.u32 	%rd9781, %r13, %r1450;
	and.b64  	%rd9782, %rd9752, 4294967295;
	add.s64 	%rd9783, %rd9780, %rd9782;
	add.s64 	%rd9784, %rd9783, %rd9781;
	shr.u64 	%rd9785, %rd9784, 32;
	and.b64  	%rd426, %rd9575, 4294967295;
	and.b64  	%rd9786, %rd9760, 4294967295;
	mad.lo.s64 	%rd9787, %rd426, %rd9606, %rd9786;
	cvt.u32.u64 	%r1451, %rd9787;
	shr.u64 	%rd9788, %rd9787, 32;
	and.b64  	%rd9789, %rd9764, 4294967295;
	add.s64 	%rd9790, %rd9788, %rd9789;
	mad.lo.s64 	%rd9791, %rd9609, %rd426, %rd9790;
	shr.u64 	%rd9792, %rd9791, 32;
	and.b64  	%rd9793, %rd9767, 4294967295;
	add.s64 	%rd9794, %rd9792, %rd9793;
	mad.lo.s64 	%rd9795, %rd9612, %rd426, %rd9794;
	shr.u64 	%rd9796, %rd9795, 32;
	and.b64  	%rd9797, %rd9771, 4294967295;
	add.s64 	%rd9798, %rd9796, %rd9797;
	mad.lo.s64 	%rd9799, %rd9615, %rd426, %rd9798;
	shr.u64 	%rd9800, %rd9799, 32;
	and.b64  	%rd9801, %rd9775, 4294967295;
	add.s64 	%rd9802, %rd9800, %rd9801;
	mad.lo.s64 	%rd9803, %rd9618, %rd426, %rd9802;
	shr.u64 	%rd9804, %rd9803, 32;
	and.b64  	%rd9805, %rd9779, 4294967295;
	add.s64 	%rd9806, %rd9804, %rd9805;
	mad.lo.s64 	%rd9807, %rd9621, %rd426, %rd9806;
	shr.u64 	%rd9808, %rd9807, 32;
	and.b64  	%rd9809, %rd9784, 4294967295;
	add.s64 	%rd9810, %rd9808, %rd9809;
	mad.lo.s64 	%rd9811, %rd9624, %rd426, %rd9810;
	shr.u64 	%rd9812, %rd9811, 32;
	add.s64 	%rd9813, %rd9812, %rd9785;
	mad.lo.s64 	%rd9814, %rd426, %rd9627, %rd9813;
	shr.u64 	%rd9815, %rd9814, 32;
	mul.lo.s32 	%r1452, %r14, %r1451;
	cvt.u64.u32 	%rd9816, %r1452;
	and.b64  	%rd9817, %rd9787, 4294967295;
	mad.lo.s64 	%rd9818, %rd3, %rd9816, %rd9817;
	shr.u64 	%rd9819, %rd9818, 32;
	and.b64  	%rd9820, %rd9791, 4294967295;
	add.s64 	%rd9821, %rd9819, %rd9820;
	mad.lo.s64 	%rd9822, %rd5, %rd9816, %rd9821;
	shr.u64 	%rd9823, %rd9822, 32;
	and.b64  	%rd9824, %rd9795, 4294967295;
	add.s64 	%rd9825, %rd9823, %rd9824;
	mad.lo.s64 	%rd9826, %rd7, %rd9816, %rd9825;
	shr.u64 	%rd9827, %rd9826, 32;
	and.b64  	%rd9828, %rd9799, 4294967295;
	add.s64 	%rd9829, %rd9827, %rd9828;
	mad.lo.s64 	%rd9830, %rd9, %rd9816, %rd9829;
	shr.u64 	%rd9831, %rd9830, 32;
	add.s64 	%rd9832, %rd9831, %rd9815;
	mad.lo.s64 	%rd9833, %rd11, %rd9816, %rd9832;
	shr.u64 	%rd9834, %rd9833, 32;
	and.b64  	%rd9835, %rd9807, 4294967295;
	add.s64 	%rd9836, %rd9834, %rd9835;
	mad.lo.s64 	%rd9837, %rd13, %rd9816, %rd9836;
	shr.u64 	%rd9838, %rd9837, 32;
	and.b64  	%rd9839, %rd9811, 4294967295;
	add.s64 	%rd9840, %rd9838, %rd9839;
	mad.lo.s64 	%rd9841, %rd15, %rd9816, %rd9840;
	shr.u64 	%rd9842, %rd9841, 32;
	mul.wide.u32 	%rd9843, %r13, %r1452;
	and.b64  	%rd9844, %rd9814, 4294967295;
	add.s64 	%rd9845, %rd9842, %rd9844;
	add.s64 	%rd9846, %rd9845, %rd9843;
	shr.u64 	%rd9847, %rd9846, 32;
	and.b64  	%rd427, %rd9579, 4294967295;
	and.b64  	%rd9848, %rd9822, 4294967295;
	mad.lo.s64 	%rd9849, %rd427, %rd9606, %rd9848;
	cvt.u32.u64 	%r1453, %rd9849;
	shr.u64 	%rd9850, %rd9849, 32;
	and.b64  	%rd9851, %rd9826, 4294967295;
	add.s64 	%rd9852, %rd9850, %rd9851;
	mad.lo.s64 	%rd9853, %rd9609, %rd427, %rd9852;
	shr.u64 	%rd9854, %rd9853, 32;
	and.b64  	%rd9855, %rd9830, 4294967295;
	add.s64 	%rd9856, %rd9854, %rd9855;
	mad.lo.s64 	%rd9857, %rd9612, %rd427, %rd9856;
	shr.u64 	%rd9858, %rd9857, 32;
	and.b64  	%rd9859, %rd9833, 4294967295;
	add.s64 	%rd9860, %rd9858, %rd9859;
	mad.lo.s64 	%rd9861, %rd9615, %rd427, %rd9860;
	shr.u64 	%rd9862, %rd9861, 32;
	and.b64  	%rd9863, %rd9837, 4294967295;
	add.s64 	%rd9864, %rd9862, %rd9863;
	mad.lo.s64 	%rd9865, %rd9618, %rd427, %rd9864;
	shr.u64 	%rd9866, %rd9865, 32;
	and.b64  	%rd9867, %rd9841, 4294967295;
	add.s64 	%rd9868, %rd9866, %rd9867;
	mad.lo.s64 	%rd9869, %rd9621, %rd427, %rd9868;
	shr.u64 	%rd9870, %rd9869, 32;
	and.b64  	%rd9871, %rd9846, 4294967295;
	add.s64 	%rd9872, %rd9870, %rd9871;
	mad.lo.s64 	%rd9873, %rd9624, %rd427, %rd9872;
	shr.u64 	%rd9874, %rd9873, 32;
	add.s64 	%rd9875, %rd9874, %rd9847;
	mad.lo.s64 	%rd9876, %rd427, %rd9627, %rd9875;
	shr.u64 	%rd9877, %rd9876, 32;
	mul.lo.s32 	%r1454, %r14, %r1453;
	cvt.u64.u32 	%rd9878, %r1454;
	and.b64  	%rd9879, %rd9849, 4294967295;
	mad.lo.s64 	%rd9880, %rd3, %rd9878, %rd9879;
	shr.u64 	%rd9881, %rd9880, 32;
	and.b64  	%rd9882, %rd9853, 4294967295;
	add.s64 	%rd9883, %rd9881, %rd9882;
	mad.lo.s64 	%rd9884, %rd5, %rd9878, %rd9883;
	shr.u64 	%rd9885, %rd9884, 32;
	and.b64  	%rd9886, %rd9857, 4294967295;
	add.s64 	%rd9887, %rd9885, %rd9886;
	mad.lo.s64 	%rd9888, %rd7, %rd9878, %rd9887;
	shr.u64 	%rd9889, %rd9888, 32;
	and.b64  	%rd9890, %rd9861, 4294967295;
	add.s64 	%rd9891, %rd9889, %rd9890;
	mad.lo.s64 	%rd9892, %rd9, %rd9878, %rd9891;
	shr.u64 	%rd9893, %rd9892, 32;
	and.b64  	%rd9894, %rd9865, 4294967295;
	add.s64 	%rd9895, %rd9893, %rd9894;
	mad.lo.s64 	%rd9896, %rd11, %rd9878, %rd9895;
	shr.u64 	%rd9897, %rd9896, 32;
	add.s64 	%rd9898, %rd9897, %rd9877;
	mad.lo.s64 	%rd9899, %rd13, %rd9878, %rd9898;
	shr.u64 	%rd9900, %rd9899, 32;
	and.b64  	%rd9901, %rd9873, 4294967295;
	add.s64 	%rd9902, %rd9900, %rd9901;
	mad.lo.s64 	%rd9903, %rd15, %rd9878, %rd9902;
	shr.u64 	%rd9904, %rd9903, 32;
	mul.wide.u32 	%rd9905, %r13, %r1454;
	and.b64  	%rd9906, %rd9876, 4294967295;
	add.s64 	%rd9907, %rd9904, %rd9906;
	add.s64 	%rd9908, %rd9907, %rd9905;
	shr.u64 	%rd9909, %rd9908, 32;
	and.b64  	%rd428, %rd9583, 4294967295;
	and.b64  	%rd9910, %rd9884, 4294967295;
	mad.lo.s64 	%rd9911, %rd428, %rd9606, %rd9910;
	cvt.u32.u64 	%r1455, %rd9911;
	shr.u64 	%rd9912, %rd9911, 32;
	and.b64  	%rd9913, %rd9888, 4294967295;
	add.s64 	%rd9914, %rd9912, %rd9913;
	mad.lo.s64 	%rd9915, %rd9609, %rd428, %rd9914;
	shr.u64 	%rd9916, %rd9915, 32;
	and.b64  	%rd9917, %rd9892, 4294967295;
	add.s64 	%rd9918, %rd9916, %rd9917;
	mad.lo.s64 	%rd9919, %rd9612, %rd428, %rd9918;
	shr.u64 	%rd9920, %rd9919, 32;
	and.b64  	%rd9921, %rd9896, 4294967295;
	add.s64 	%rd9922, %rd9920, %rd9921;
	mad.lo.s64 	%rd9923, %rd9615, %rd428, %rd9922;
	shr.u64 	%rd9924, %rd9923, 32;
	and.b64  	%rd9925, %rd9899, 4294967295;
	add.s64 	%rd9926, %rd9924, %rd9925;
	mad.lo.s64 	%rd9927, %rd9618, %rd428, %rd9926;
	shr.u64 	%rd9928, %rd9927, 32;
	and.b64  	%rd9929, %rd9903, 4294967295;
	add.s64 	%rd9930, %rd9928, %rd9929;
	mad.lo.s64 	%rd9931, %rd9621, %rd428, %rd9930;
	shr.u64 	%rd9932, %rd9931, 32;
	and.b64  	%rd9933, %rd9908, 4294967295;
	add.s64 	%rd9934, %rd9932, %rd9933;
	mad.lo.s64 	%rd9935, %rd9624, %rd428, %rd9934;
	shr.u64 	%rd9936, %rd9935, 32;
	add.s64 	%rd9937, %rd9936, %rd9909;
	mad.lo.s64 	%rd9938, %rd428, %rd9627, %rd9937;
	shr.u64 	%rd9939, %rd9938, 32;
	mul.lo.s32 	%r1456, %r14, %r1455;
	cvt.u64.u32 	%rd9940, %r1456;
	and.b64  	%rd9941, %rd9911, 4294967295;
	mad.lo.s64 	%rd9942, %rd3, %rd9940, %rd9941;
	shr.u64 	%rd9943, %rd9942, 32;
	and.b64  	%rd9944, %rd9915, 4294967295;
	add.s64 	%rd9945, %rd9943, %rd9944;
	mad.lo.s64 	%rd9946, %rd5, %rd9940, %rd9945;
	shr.u64 	%rd9947, %rd9946, 32;
	and.b64  	%rd9948, %rd9919, 4294967295;
	add.s64 	%rd9949, %rd9947, %rd9948;
	mad.lo.s64 	%rd9950, %rd7, %rd9940, %rd9949;
	shr.u64 	%rd9951, %rd9950, 32;
	and.b64  	%rd9952, %rd9923, 4294967295;
	add.s64 	%rd9953, %rd9951, %rd9952;
	mad.lo.s64 	%rd9954, %rd9, %rd9940, %rd9953;
	shr.u64 	%rd9955, %rd9954, 32;
	and.b64  	%rd9956, %rd9927, 4294967295;
	add.s64 	%rd9957, %rd9955, %rd9956;
	mad.lo.s64 	%rd9958, %rd11, %rd9940, %rd9957;
	shr.u64 	%rd9959, %rd9958, 32;
	and.b64  	%rd9960, %rd9931, 4294967295;
	add.s64 	%rd9961, %rd9959, %rd9960;
	mad.lo.s64 	%rd9962, %rd13, %rd9940, %rd9961;
	shr.u64 	%rd9963, %rd9962, 32;
	add.s64 	%rd9964, %rd9963, %rd9939;
	mad.lo.s64 	%rd9965, %rd15, %rd9940, %rd9964;
	shr.u64 	%rd9966, %rd9965, 32;
	mul.wide.u32 	%rd9967, %r13, %r1456;
	and.b64  	%rd9968, %rd9938, 4294967295;
	add.s64 	%rd9969, %rd9966, %rd9968;
	add.s64 	%rd9970, %rd9969, %rd9967;
	shr.u64 	%rd9971, %rd9970, 32;
	and.b64  	%rd429, %rd9587, 4294967295;
	and.b64  	%rd9972, %rd9946, 4294967295;
	mad.lo.s64 	%rd9973, %rd429, %rd9606, %rd9972;
	cvt.u32.u64 	%r1457, %rd9973;
	shr.u64 	%rd9974, %rd9973, 32;
	and.b64  	%rd9975, %rd9950, 4294967295;
	add.s64 	%rd9976, %rd9974, %rd9975;
	mad.lo.s64 	%rd9977, %rd9609, %rd429, %rd9976;
	shr.u64 	%rd9978, %rd9977, 32;
	and.b64  	%rd9979, %rd9954, 4294967295;
	add.s64 	%rd9980, %rd9978, %rd9979;
	mad.lo.s64 	%rd9981, %rd9612, %rd429, %rd9980;
	shr.u64 	%rd9982, %rd9981, 32;
	and.b64  	%rd9983, %rd9958, 4294967295;
	add.s64 	%rd9984, %rd9982, %rd9983;
	mad.lo.s64 	%rd9985, %rd9615, %rd429, %rd9984;
	shr.u64 	%rd9986, %rd9985, 32;
	and.b64  	%rd9987, %rd9962, 4294967295;
	add.s64 	%rd9988, %rd9986, %rd9987;
	mad.lo.s64 	%rd9989, %rd9618, %rd429, %rd9988;
	shr.u64 	%rd9990, %rd9989, 32;
	and.b64  	%rd9991, %rd9965, 4294967295;
	add.s64 	%rd9992, %rd9990, %rd9991;
	mad.lo.s64 	%rd9993, %rd9621, %rd429, %rd9992;
	shr.u64 	%rd9994, %rd9993, 32;
	and.b64  	%rd9995, %rd9970, 4294967295;
	add.s64 	%rd9996, %rd9994, %rd9995;
	mad.lo.s64 	%rd9997, %rd9624, %rd429, %rd9996;
	shr.u64 	%rd9998, %rd9997, 32;
	add.s64 	%rd9999, %rd9998, %rd9971;
	mad.lo.s64 	%rd10000, %rd429, %rd9627, %rd9999;
	shr.u64 	%rd10001, %rd10000, 32;
	mul.lo.s32 	%r1458, %r14, %r1457;
	cvt.u64.u32 	%rd10002, %r1458;
	and.b64  	%rd10003, %rd9973, 4294967295;
	mad.lo.s64 	%rd10004, %rd3, %rd10002, %rd10003;
	shr.u64 	%rd10005, %rd10004, 32;
	and.b64  	%rd10006, %rd9977, 4294967295;
	add.s64 	%rd10007, %rd10005, %rd10006;
	mad.lo.s64 	%rd10008, %rd5, %rd10002, %rd10007;
	shr.u64 	%rd10009, %rd10008, 32;
	and.b64  	%rd10010, %rd9981, 4294967295;
	add.s64 	%rd10011, %rd10009, %rd10010;
	mad.lo.s64 	%rd10012, %rd7, %rd10002, %rd10011;
	shr.u64 	%rd10013, %rd10012, 32;
	and.b64  	%rd10014, %rd9985, 4294967295;
	add.s64 	%rd10015, %rd10013, %rd10014;
	mad.lo.s64 	%rd10016, %rd9, %rd10002, %rd10015;
	shr.u64 	%rd10017, %rd10016, 32;
	and.b64  	%rd10018, %rd9989, 4294967295;
	add.s64 	%rd10019, %rd10017, %rd10018;
	mad.lo.s64 	%rd10020, %rd11, %rd10002, %rd10019;
	shr.u64 	%rd10021, %rd10020, 32;
	and.b64  	%rd10022, %rd9993, 4294967295;
	add.s64 	%rd10023, %rd10021, %rd10022;
	mad.lo.s64 	%rd10024, %rd13, %rd10002, %rd10023;
	shr.u64 	%rd10025, %rd10024, 32;
	and.b64  	%rd10026, %rd9997, 4294967295;
	add.s64 	%rd10027, %rd10025, %rd10026;
	mad.lo.s64 	%rd10028, %rd15, %rd10002, %rd10027;
	shr.u64 	%rd10029, %rd10028, 32;
	mul.wide.u32 	%rd10030, %r13, %r1458;
	add.s64 	%rd10031, %rd10029, %rd10001;
	add.s64 	%rd10032, %rd10031, %rd10030;
	shr.u64 	%rd10033, %rd10032, 32;
	cvt.u64.u32 	%rd430, %r1440;
	mul.wide.u32 	%rd10034, %r1441, %r1440;
	and.b64  	%rd10035, %rd10008, 4294967295;
	add.s64 	%rd10036, %rd10034, %rd10035;
	cvt.u32.u64 	%r1459, %rd10036;
	shr.u64 	%rd10037, %rd10036, 32;
	and.b64  	%rd10038, %rd10012, 4294967295;
	add.s64 	%rd10039, %rd10037, %rd10038;
	mad.lo.s64 	%rd10040, %rd9609, %rd430, %rd10039;
	shr.u64 	%rd10041, %rd10040, 32;
	and.b64  	%rd10042, %rd10016, 4294967295;
	add.s64 	%rd10043, %rd10041, %rd10042;
	mad.lo.s64 	%rd10044, %rd9612, %rd430, %rd10043;
	shr.u64 	%rd10045, %rd10044, 32;
	and.b64  	%rd10046, %rd10020, 4294967295;
	add.s64 	%rd10047, %rd10045, %rd10046;
	mad.lo.s64 	%rd10048, %rd9615, %rd430, %rd10047;
	shr.u64 	%rd10049, %rd10048, 32;
	and.b64  	%rd10050, %rd10024, 4294967295;
	add.s64 	%rd10051, %rd10049, %rd10050;
	mad.lo.s64 	%rd10052, %rd9618, %rd430, %rd10051;
	shr.u64 	%rd10053, %rd10052, 32;
	and.b64  	%rd10054, %rd10028, 4294967295;
	add.s64 	%rd10055, %rd10053, %rd10054;
	mad.lo.s64 	%rd10056, %rd9621, %rd430, %rd10055;
	shr.u64 	%rd10057, %rd10056, 32;
	and.b64  	%rd10058, %rd10032, 4294967295;
	add.s64 	%rd10059, %rd10057, %rd10058;
	mad.lo.s64 	%rd10060, %rd9624, %rd430, %rd10059;
	shr.u64 	%rd10061, %rd10060, 32;
	mul.wide.u32 	%rd10062, %r1444, %r1440;
	add.s64 	%rd10063, %rd10061, %rd10033;
	add.s64 	%rd10064, %rd10063, %rd10062;
	mul.lo.s32 	%r1460, %r14, %r1459;
	cvt.u64.u32 	%rd10065, %r1460;
	and.b64  	%rd10066, %rd10036, 4294967295;
	mad.lo.s64 	%rd10067, %rd3, %rd10065, %rd10066;
	shr.u64 	%rd10068, %rd10067, 32;
	and.b64  	%rd10069, %rd10040, 4294967295;
	add.s64 	%rd10070, %rd10068, %rd10069;
	mad.lo.s64 	%rd431, %rd5, %rd10065, %rd10070;
	cvt.u32.u64 	%r2189, %rd431;
	shr.u64 	%rd10071, %rd431, 32;
	and.b64  	%rd10072, %rd10044, 4294967295;
	add.s64 	%rd10073, %rd10071, %rd10072;
	mad.lo.s64 	%rd21470, %rd7, %rd10065, %rd10073;
	cvt.u32.u64 	%r548, %rd21470;
	shr.u64 	%rd10074, %rd21470, 32;
	and.b64  	%rd10075, %rd10048, 4294967295;
	add.s64 	%rd10076, %rd10074, %rd10075;
	mad.lo.s64 	%rd21469, %rd9, %rd10065, %rd10076;
	cvt.u32.u64 	%r549, %rd21469;
	shr.u64 	%rd10077, %rd21469, 32;
	and.b64  	%rd10078, %rd10052, 4294967295;
	add.s64 	%rd10079, %rd10077, %rd10078;
	mad.lo.s64 	%rd21468, %rd11, %rd10065, %rd10079;
	cvt.u32.u64 	%r550, %rd21468;
	shr.u64 	%rd10080, %rd21468, 32;
	and.b64  	%rd10081, %rd10056, 4294967295;
	add.s64 	%rd10082, %rd10080, %rd10081;
	mad.lo.s64 	%rd21467, %rd13, %rd10065, %rd10082;
	cvt.u32.u64 	%r551, %rd21467;
	shr.u64 	%rd10083, %rd21467, 32;
	and.b64  	%rd10084, %rd10060, 4294967295;
	add.s64 	%rd10085, %rd10083, %rd10084;
	mad.lo.s64 	%rd21466, %rd15, %rd10065, %rd10085;
	cvt.u32.u64 	%r552, %rd21466;
	shr.u64 	%rd10086, %rd21466, 32;
	mul.wide.u32 	%rd10087, %r13, %r1460;
	and.b64  	%rd10088, %rd10064, 4294967295;
	add.s64 	%rd10089, %rd10086, %rd10088;
	add.s64 	%rd21465, %rd10089, %rd10087;
	cvt.u32.u64 	%r553, %rd21465;
	{ .reg .b32 tmp; mov.b64 {tmp, %r2188}, %rd21465; }
	setp.gt.u32 	%p357, %r13, %r2188;
	@%p357 bra 	$L__BB0_327;
	setp.lt.u32 	%p358, %r13, %r2188;
	@%p358 bra 	$L__BB0_326;
	setp.gt.u32 	%p359, %r12, %r553;
	@%p359 bra 	$L__BB0_327;
	setp.lt.u32 	%p360, %r12, %r553;
	@%p360 bra 	$L__BB0_326;
	setp.gt.u32 	%p361, %r11, %r552;
	@%p361 bra 	$L__BB0_327;
	setp.lt.u32 	%p362, %r11, %r552;
	@%p362 bra 	$L__BB0_326;
	setp.gt.u32 	%p363, %r10, %r551;
	@%p363 bra 	$L__BB0_327;
	setp.lt.u32 	%p364, %r10, %r551;
	@%p364 bra 	$L__BB0_326;
	setp.gt.u32 	%p365, %r9, %r550;
	@%p365 bra 	$L__BB0_327;
	setp.lt.u32 	%p366, %r9, %r550;
	@%p366 bra 	$L__BB0_326;
	setp.gt.u32 	%p367, %r8, %r549;
	@%p367 bra 	$L__BB0_327;
	setp.lt.u32 	%p368, %r8, %r549;
	@%p368 bra 	$L__BB0_326;
	setp.gt.u32 	%p369, %r7, %r548;
	@%p369 bra 	$L__BB0_327;
	setp.ge.u32 	%p370, %r7, %r548;
	setp.gt.u32 	%p371, %r6, %r2189;
	and.pred  	%p372, %p370, %p371;
	@%p372 bra 	$L__BB0_327;
$L__BB0_326:
	and.b64  	%rd10090, %rd431, 4294967295;
	sub.s64 	%rd10091, %rd10090, %rd3;
	cvt.u32.u64 	%r2189, %rd10091;
	shr.u64 	%rd10092, %rd10091, 32;
	and.b64  	%rd10093, %rd10092, 1;
	and.b64  	%rd10094, %rd21470, 4294967295;
	add.s64 	%rd10095, %rd10093, %rd5;
	sub.s64 	%rd21470, %rd10094, %rd10095;
	shr.u64 	%rd10096, %rd21470, 32;
	and.b64  	%rd10097, %rd10096, 1;
	and.b64  	%rd10098, %rd21469, 4294967295;
	add.s64 	%rd10099, %rd10097, %rd7;
	sub.s64 	%rd21469, %rd10098, %rd10099;
	shr.u64 	%rd10100, %rd21469, 32;
	and.b64  	%rd10101, %rd10100, 1;
	and.b64  	%rd10102, %rd21468, 4294967295;
	add.s64 	%rd10103, %rd10101, %rd9;
	sub.s64 	%rd21468, %rd10102, %rd10103;
	shr.u64 	%rd10104, %rd21468, 32;
	and.b64  	%rd10105, %rd10104, 1;
	and.b64  	%rd10106, %rd21467, 4294967295;
	add.s64 	%rd10107, %rd10105, %rd11;
	sub.s64 	%rd21467, %rd10106, %rd10107;
	shr.u64 	%rd10108, %rd21467, 32;
	and.b64  	%rd10109, %rd10108, 1;
	and.b64  	%rd10110, %rd21466, 4294967295;
	add.s64 	%rd10111, %rd10109, %rd13;
	sub.s64 	%rd21466, %rd10110, %rd10111;
	shr.u64 	%rd10112, %rd21466, 32;
	and.b64  	%rd10113, %rd10112, 1;
	and.b64  	%rd10114, %rd21465, 4294967295;
	add.s64 	%rd10115, %rd10113, %rd15;
	sub.s64 	%rd21465, %rd10114, %rd10115;
	{ .reg .b32 tmp; mov.b64 {tmp, %r1461}, %rd21465; }
	and.b32  	%r1462, %r1461, 1;
	add.s32 	%r1463, %r1462, %r13;
	sub.s32 	%r2188, %r2188, %r1463;
$L__BB0_327:
	add.s32 	%r1464, %r2187, %r2189;
	setp.lt.u32 	%p373, %r1464, %r2187;
	selp.u64 	%rd10116, 1, 0, %p373;
	and.b64  	%rd10117, %rd21464, 4294967295;
	and.b64  	%rd10118, %rd21470, 4294967295;
	add.s64 	%rd10119, %rd10117, %rd10116;
	add.s64 	%rd10120, %rd10119, %rd10118;
	shr.u64 	%rd10121, %rd10120, 32;
	and.b64  	%rd10122, %rd21463, 4294967295;
	and.b64  	%rd10123, %rd21469, 4294967295;
	add.s64 	%rd10124, %rd10121, %rd10122;
	add.s64 	%rd10125, %rd10124, %rd10123;
	shr.u64 	%rd10126, %rd10125, 32;
	and.b64  	%rd10127, %rd21462, 4294967295;
	and.b64  	%rd10128, %rd21468, 4294967295;
	add.s64 	%rd10129, %rd10126, %rd10127;
	add.s64 	%rd10130, %rd10129, %rd10128;
	shr.u64 	%rd10131, %rd10130, 32;
	and.b64  	%rd10132, %rd21461, 4294967295;
	and.b64  	%rd10133, %rd21467, 4294967295;
	add.s64 	%rd10134, %rd10131, %rd10132;
	add.s64 	%rd10135, %rd10134, %rd10133;
	shr.u64 	%rd10136, %rd10135, 32;
	and.b64  	%rd10137, %rd21460, 4294967295;
	and.b64  	%rd10138, %rd21466, 4294967295;
	add.s64 	%rd10139, %rd10136, %rd10137;
	add.s64 	%rd10140, %rd10139, %rd10138;
	shr.u64 	%rd10141, %rd10140, 32;
	and.b64  	%rd10142, %rd21459, 4294967295;
	and.b64  	%rd10143, %rd21465, 4294967295;
	add.s64 	%rd10144, %rd10141, %rd10142;
	add.s64 	%rd10145, %rd10144, %rd10143;
	{ .reg .b32 tmp; mov.b64 {tmp, %r1465}, %rd10145; }
	add.s32 	%r1466, %r2186, %r1465;
	add.s32 	%r1467, %r1466, %r2188;
	cvt.u64.u32 	%rd10146, %r2187;
	cvt.u64.u32 	%rd10147, %r2189;
	sub.s64 	%rd450, %rd10146, %rd10147;
	shr.u64 	%rd10148, %rd450, 32;
	and.b64  	%rd10149, %rd10148, 1;
	add.s64 	%rd10150, %rd10149, %rd10118;
	sub.s64 	%rd451, %rd10117, %rd10150;
	shr.u64 	%rd10151, %rd451, 32;
	and.b64  	%rd10152, %rd10151, 1;
	add.s64 	%rd10153, %rd10152, %rd10123;
	sub.s64 	%rd452, %rd10122, %rd10153;
	shr.u64 	%rd10154, %rd452, 32;
	and.b64  	%rd10155, %rd10154, 1;
	add.s64 	%rd10156, %rd10155, %rd10128;
	sub.s64 	%rd453, %rd10127, %rd10156;
	shr.u64 	%rd10157, %rd453, 32;
	and.b64  	%rd10158, %rd10157, 1;
	add.s64 	%rd10159, %rd10158, %rd10133;
	sub.s64 	%rd454, %rd10132, %rd10159;
	shr.u64 	%rd10160, %rd454, 32;
	and.b64  	%rd10161, %rd10160, 1;
	add.s64 	%rd10162, %rd10161, %rd10138;
	sub.s64 	%rd455, %rd10137, %rd10162;
	shr.u64 	%rd10163, %rd455, 32;
	and.b64  	%rd10164, %rd10163, 1;
	add.s64 	%rd10165, %rd10164, %rd10143;
	sub.s64 	%rd456, %rd10142, %rd10165;
	{ .reg .b32 tmp; mov.b64 {tmp, %r1468}, %rd456; }
	and.b32  	%r1469, %r1468, 1;
	add.s32 	%r1470, %r1469, %r2188;
	sub.s32 	%r559, %r2186, %r1470;
	cvt.u64.u32 	%rd10166, %r1464;
	mul.wide.u32 	%rd10167, %r1464, %r1464;
	cvt.u32.u64 	%r1471, %rd10167;
	shr.u64 	%rd10168, %rd10167, 32;
	and.b64  	%rd10169, %rd10120, 4294967295;
	mul.lo.s64 	%rd10170, %rd10169, %rd10166;
	add.s64 	%rd10171, %rd10168, %rd10170;
	shr.u64 	%rd10172, %rd10171, 32;
	and.b64  	%rd10173, %rd10125, 4294967295;
	mul.lo.s64 	%rd10174, %rd10173, %rd10166;
	add.s64 	%rd10175, %rd10172, %rd10174;
	shr.u64 	%rd10176, %rd10175, 32;
	and.b64  	%rd10177, %rd10130, 4294967295;
	mul.lo.s64 	%rd10178, %rd10177, %rd10166;
	add.s64 	%rd10179, %rd10176, %rd10178;
	shr.u64 	%rd10180, %rd10179, 32;
	and.b64  	%rd10181, %rd10135, 4294967295;
	mul.lo.s64 	%rd10182, %rd10181, %rd10166;
	add.s64 	%rd10183, %rd10180, %rd10182;
	shr.u64 	%rd10184, %rd10183, 32;
	and.b64  	%rd10185, %rd10140, 4294967295;
	mul.lo.s64 	%rd10186, %rd10185, %rd10166;
	add.s64 	%rd10187, %rd10184, %rd10186;
	shr.u64 	%rd10188, %rd10187, 32;
	and.b64  	%rd10189, %rd10145, 4294967295;
	mul.lo.s64 	%rd10190, %rd10189, %rd10166;
	add.s64 	%rd10191, %rd10188, %rd10190;
	shr.u64 	%rd10192, %rd10191, 32;
	cvt.u64.u32 	%rd10193, %r1467;
	mul.wide.u32 	%rd10194, %r1467, %r1464;
	add.s64 	%rd10195, %rd10192, %rd10194;
	shr.u64 	%rd10196, %rd10195, 32;
	mul.lo.s32 	%r1472, %r14, %r1471;
	cvt.u64.u32 	%rd10197, %r1472;
	and.b64  	%rd10198, %rd10167, 4294967295;
	mad.lo.s64 	%rd10199, %rd3, %rd10197, %rd10198;
	shr.u64 	%rd10200, %rd10199, 32;
	add.s64 	%rd10201, %rd10200, %rd10196;
	mad.lo.s64 	%rd10202, %rd5, %rd10197, %rd10201;
	shr.u64 	%rd10203, %rd10202, 32;
	and.b64  	%rd10204, %rd10175, 4294967295;
	add.s64 	%rd10205, %rd10203, %rd10204;
	mad.lo.s64 	%rd10206, %rd7, %rd10197, %rd10205;
	shr.u64 	%rd10207, %rd10206, 32;
	and.b64  	%rd10208, %rd10179, 4294967295;
	add.s64 	%rd10209, %rd10207, %rd10208;
	mad.lo.s64 	%rd10210, %rd9, %rd10197, %rd10209;
	shr.u64 	%rd10211, %rd10210, 32;
	and.b64  	%rd10212, %rd10183, 4294967295;
	add.s64 	%rd10213, %rd10211, %rd10212;
	mad.lo.s64 	%rd10214, %rd11, %rd10197, %rd10213;
	shr.u64 	%rd10215, %rd10214, 32;
	and.b64  	%rd10216, %rd10187, 4294967295;
	add.s64 	%rd10217, %rd10215, %rd10216;
	mad.lo.s64 	%rd10218, %rd13, %rd10197, %rd10217;
	shr.u64 	%rd10219, %rd10218, 32;
	and.b64  	%rd10220, %rd10191, 4294967295;
	add.s64 	%rd10221, %rd10219, %rd10220;
	mad.lo.s64 	%rd10222, %rd15, %rd10197, %rd10221;
	shr.u64 	%rd10223, %rd10222, 32;
	mul.wide.u32 	%rd10224, %r13, %r1472;
	and.b64  	%rd10225, %rd10195, 4294967295;
	add.s64 	%rd10226, %rd10223, %rd10225;
	add.s64 	%rd10227, %rd10226, %rd10224;
	shr.u64 	%rd10228, %rd10227, 32;
	and.b64  	%rd10229, %rd10202, 4294967295;
	add.s64 	%rd10230, %rd10170, %rd10229;
	cvt.u32.u64 	%r1473, %rd10230;
	shr.u64 	%rd10231, %rd10230, 32;
	and.b64  	%rd10232, %rd10206, 4294967295;
	add.s64 	%rd10233, %rd10231, %rd10232;
	mad.lo.s64 	%rd10234, %rd10169, %rd10169, %rd10233;
	shr.u64 	%rd10235, %rd10234, 32;
	mul.lo.s64 	%rd10236, %rd10173, %rd10169;
	and.b64  	%rd10237, %rd10210, 4294967295;
	add.s64 	%rd10238, %rd10235, %rd10237;
	add.s64 	%rd10239, %rd10238, %rd10236;
	shr.u64 	%rd10240, %rd10239, 32;
	mul.lo.s64 	%rd10241, %rd10177, %rd10169;
	and.b64  	%rd10242, %rd10214, 4294967295;
	add.s64 	%rd10243, %rd10240, %rd10242;
	add.s64 	%rd10244, %rd10243, %rd10241;
	shr.u64 	%rd10245, %rd10244, 32;
	mul.lo.s64 	%rd10246, %rd10181, %rd10169;
	and.b64  	%rd10247, %rd10218, 4294967295;
	add.s64 	%rd10248, %rd10245, %rd10247;
	add.s64 	%rd10249, %rd10248, %rd10246;
	shr.u64 	%rd10250, %rd10249, 32;
	mul.lo.s64 	%rd10251, %rd10185, %rd10169;
	and.b64  	%rd10252, %rd10222, 4294967295;
	add.s64 	%rd10253, %rd10250, %rd10252;
	add.s64 	%rd10254, %rd10253, %rd10251;
	shr.u64 	%rd10255, %rd10254, 32;
	mul.lo.s64 	%rd10256, %rd10189, %rd10169;
	and.b64  	%rd10257, %rd10227, 4294967295;
	add.s64 	%rd10258, %rd10255, %rd10257;
	add.s64 	%rd10259, %rd10258, %rd10256;
	shr.u64 	%rd10260, %rd10259, 32;
	mul.lo.s64 	%rd10261, %rd10169, %rd10193;
	add.s64 	%rd10262, %rd10260, %rd10228;
	add.s64 	%rd10263, %rd10262, %rd10261;
	shr.u64 	%rd10264, %rd10263, 32;
	mul.lo.s32 	%r1474, %r14, %r1473;
	cvt.u64.u32 	%rd10265, %r1474;
	and.b64  	%rd10266, %rd10230, 4294967295;
	mad.lo.s64 	%rd10267, %rd3, %rd10265, %rd10266;
	shr.u64 	%rd10268, %rd10267, 32;
	and.b64  	%rd10269, %rd10234, 4294967295;
	add.s64 	%rd10270, %rd10268, %rd10269;
	mad.lo.s64 	%rd10271, %rd5, %rd10265, %rd10270;
	shr.u64 	%rd10272, %rd10271, 32;
	add.s64 	%rd10273, %rd10272, %rd10264;
	mad.lo.s64 	%rd10274, %rd7, %rd10265, %rd10273;
	shr.u64 	%rd10275, %rd10274, 32;
	and.b64  	%rd10276, %rd10244, 4294967295;
	add.s64 	%rd10277, %rd10275, %rd10276;
	mad.lo.s64 	%rd10278, %rd9, %rd10265, %rd10277;
	shr.u64 	%rd10279, %rd10278, 32;
	and.b64  	%rd10280, %rd10249, 4294967295;
	add.s64 	%rd10281, %rd10279, %rd10280;
	mad.lo.s64 	%rd10282, %rd11, %rd10265, %rd10281;
	shr.u64 	%rd10283, %rd10282, 32;
	and.b64  	%rd10284, %rd10254, 4294967295;
	add.s64 	%rd10285, %rd10283, %rd10284;
	mad.lo.s64 	%rd10286, %rd13, %rd10265, %rd10285;
	shr.u64 	%rd10287, %rd10286, 32;
	and.b64  	%rd10288, %rd10259, 4294967295;
	add.s64 	%rd10289, %rd10287, %rd10288;
	mad.lo.s64 	%rd10290, %rd15, %rd10265, %rd10289;
	shr.u64 	%rd10291, %rd10290, 32;
	mul.wide.u32 	%rd10292, %r13, %r1474;
	and.b64  	%rd10293, %rd10263, 4294967295;
	add.s64 	%rd10294, %rd10291, %rd10293;
	add.s64 	%rd10295, %rd10294, %rd10292;
	shr.u64 	%rd10296, %rd10295, 32;
	and.b64  	%rd10297, %rd10271, 4294967295;
	add.s64 	%rd10298, %rd10174, %rd10297;
	cvt.u32.u64 	%r1475, %rd10298;
	shr.u64 	%rd10299, %rd10298, 32;
	and.b64  	%rd10300, %rd10274, 4294967295;
	add.s64 	%rd10301, %rd10299, %rd10300;
	add.s64 	%rd10302, %rd10301, %rd10236;
	shr.u64 	%rd10303, %rd10302, 32;
	and.b64  	%rd10304, %rd10278, 4294967295;
	add.s64 	%rd10305, %rd10303, %rd10304;
	mad.lo.s64 	%rd10306, %rd10173, %rd10173, %rd10305;
	shr.u64 	%rd10307, %rd10306, 32;
	mul.lo.s64 	%rd10308, %rd10177, %rd10173;
	and.b64  	%rd10309, %rd10282, 4294967295;
	add.s64 	%rd10310, %rd10307, %rd10309;
	add.s64 	%rd10311, %rd10310, %rd10308;
	shr.u64 	%rd10312, %rd10311, 32;
	mul.lo.s64 	%rd10313, %rd10181, %rd10173;
	and.b64  	%rd10314, %rd10286, 4294967295;
	add.s64 	%rd10315, %rd10312, %rd10314;
	add.s64 	%rd10316, %rd10315, %rd10313;
	shr.u64 	%rd10317, %rd10316, 32;
	mul.lo.s64 	%rd10318, %rd10185, %rd10173;
	and.b64  	%rd10319, %rd10290, 4294967295;
	add.s64 	%rd10320, %rd10317, %rd10319;
	add.s64 	%rd10321, %rd10320, %rd10318;
	shr.u64 	%rd10322, %rd10321, 32;
	mul.lo.s64 	%rd10323, %rd10189, %rd10173;
	and.b64  	%rd10324, %rd10295, 4294967295;
	add.s64 	%rd10325, %rd10322, %rd10324;
	add.s64 	%rd10326, %rd10325, %rd10323;
	shr.u64 	%rd10327, %rd10326, 32;
	mul.lo.s64 	%rd10328, %rd10173, %rd10193;
	add.s64 	%rd10329, %rd10327, %rd10296;
	add.s64 	%rd10330, %rd10329, %rd10328;
	shr.u64 	%rd10331, %rd10330, 32;
	mul.lo.s32 	%r1476, %r14, %r1475;
	cvt.u64.u32 	%rd10332, %r1476;
	and.b64  	%rd10333, %rd10298, 4294967295;
	mad.lo.s64 	%rd10334, %rd3, %rd10332, %rd10333;
	shr.u64 	%rd10335, %rd10334, 32;
	and.b64  	%rd10336, %rd10302, 4294967295;
	add.s64 	%rd10337, %rd10335, %rd10336;
	mad.lo.s64 	%rd10338, %rd5, %rd10332, %rd10337;
	shr.u64 	%rd10339, %rd10338, 32;
	and.b64  	%rd10340, %rd10306, 4294967295;
	add.s64 	%rd10341, %rd10339, %rd10340;
	mad.lo.s64 	%rd10342, %rd7, %rd10332, %rd10341;
	shr.u64 	%rd10343, %rd10342, 32;
	add.s64 	%rd10344, %rd10343, %rd10331;
	mad.lo.s64 	%rd10345, %rd9, %rd10332, %rd10344;
	shr.u64 	%rd10346, %rd10345, 32;
	and.b64  	%rd10347, %rd10316, 4294967295;
	add.s64 	%rd10348, %rd10346, %rd10347;
	mad.lo.s64 	%rd10349, %rd11, %rd10332, %rd10348;
	shr.u64 	%rd10350, %rd10349, 32;
	and.b64  	%rd10351, %rd10321, 4294967295;
	add.s64 	%rd10352, %rd10350, %rd10351;
	mad.lo.s64 	%rd10353, %rd13, %rd10332, %rd10352;
	shr.u64 	%rd10354, %rd10353, 32;
	and.b64  	%rd10355, %rd10326, 4294967295;
	add.s64 	%rd10356, %rd10354, %rd10355;
	mad.lo.s64 	%rd10357, %rd15, %rd10332, %rd10356;
	shr.u64 	%rd10358, %rd10357, 32;
	mul.wide.u32 	%rd10359, %r13, %r1476;
	and.b64  	%rd10360, %rd10330, 4294967295;
	add.s64 	%rd10361, %rd10358, %rd10360;
	add.s64 	%rd10362, %rd10361, %rd10359;
	shr.u64 	%rd10363, %rd10362, 32;
	and.b64  	%rd10364, %rd10338, 4294967295;
	add.s64 	%rd10365, %rd10178, %rd10364;
	cvt.u32.u64 	%r1477, %rd10365;
	shr.u64 	%rd10366, %rd10365, 32;
	and.b64  	%rd10367, %rd10342, 4294967295;
	add.s64 	%rd10368, %rd10366, %rd10367;
	add.s64 	%rd10369, %rd10368, %rd10241;
	shr.u64 	%rd10370, %rd10369, 32;
	and.b64  	%rd10371, %rd10345, 4294967295;
	add.s64 	%rd10372, %rd10370, %rd10371;
	add.s64 	%rd10373, %rd10372, %rd10308;
	shr.u64 	%rd10374, %rd10373, 32;
	and.b64  	%rd10375, %rd10349, 4294967295;
	add.s64 	%rd10376, %rd10374, %rd10375;
	mad.lo.s64 	%rd10377, %rd10177, %rd10177, %rd10376;
	shr.u64 	%rd10378, %rd10377, 32;
	mul.lo.s64 	%rd10379, %rd10181, %rd10177;
	and.b64  	%rd10380, %rd10353, 4294967295;
	add.s64 	%rd10381, %rd10378, %rd10380;
	add.s64 	%rd10382, %rd10381, %rd10379;
	shr.u64 	%rd10383, %rd10382, 32;
	mul.lo.s64 	%rd10384, %rd10185, %rd10177;
	and.b64  	%rd10385, %rd10357, 4294967295;
	add.s64 	%rd10386, %rd10383, %rd10385;
	add.s64 	%rd10387, %rd10386, %rd10384;
	shr.u64 	%rd10388, %rd10387, 32;
	mul.lo.s64 	%rd10389, %rd10189, %rd10177;
	and.b64  	%rd10390, %rd10362, 4294967295;
	add.s64 	%rd10391, %rd10388, %rd10390;
	add.s64 	%rd10392, %rd10391, %rd10389;
	shr.u64 	%rd10393, %rd10392, 32;
	mul.lo.s64 	%rd10394, %rd10177, %rd10193;
	add.s64 	%rd10395, %rd10393, %rd10363;
	add.s64 	%rd10396, %rd10395, %rd10394;
	shr.u64 	%rd10397, %rd10396, 32;
	mul.lo.s32 	%r1478, %r14, %r1477;
	cvt.u64.u32 	%rd10398, %r1478;
	and.b64  	%rd10399, %rd10365, 4294967295;
	mad.lo.s64 	%rd10400, %rd3, %rd10398, %rd10399;
	shr.u64 	%rd10401, %rd10400, 32;
	and.b64  	%rd10402, %rd10369, 4294967295;
	add.s64 	%rd10403, %rd10401, %rd10402;
	mad.lo.s64 	%rd10404, %rd5, %rd10398, %rd10403;
	shr.u64 	%rd10405, %rd10404, 32;
	and.b64  	%rd10406, %rd10373, 4294967295;
	add.s64 	%rd10407, %rd10405, %rd10406;
	mad.lo.s64 	%rd10408, %rd7, %rd10398, %rd10407;
	shr.u64 	%rd10409, %rd10408, 32;
	and.b64  	%rd10410, %rd10377, 4294967295;
	add.s64 	%rd10411, %rd10409, %rd10410;
	mad.lo.s64 	%rd10412, %rd9, %rd10398, %rd10411;
	shr.u64 	%rd10413, %rd10412, 32;
	add.s64 	%rd10414, %rd10413, %rd10397;
	mad.lo.s64 	%rd10415, %rd11, %rd10398, %rd10414;
	shr.u64 	%rd10416, %rd10415, 32;
	and.b64  	%rd10417, %rd10387, 4294967295;
	add.s64 	%rd10418, %rd10416, %rd10417;
	mad.lo.s64 	%rd10419, %rd13, %rd10398, %rd10418;
	shr.u64 	%rd10420, %rd10419, 32;
	and.b64  	%rd10421, %rd10392, 4294967295;
	add.s64 	%rd10422, %rd10420, %rd10421;
	mad.lo.s64 	%rd10423, %rd15, %rd10398, %rd10422;
	shr.u64 	%rd10424, %rd10423, 32;
	mul.wide.u32 	%rd10425, %r13, %r1478;
	and.b64  	%rd10426, %rd10396, 4294967295;
	add.s64 	%rd10427, %rd10424, %rd10426;
	add.s64 	%rd10428, %rd10427, %rd10425;
	shr.u64 	%rd10429, %rd10428, 32;
	and.b64  	%rd10430, %rd10404, 4294967295;
	add.s64 	%rd10431, %rd10182, %rd10430;
	cvt.u32.u64 	%r1479, %rd10431;
	shr.u64 	%rd10432, %rd10431, 32;
	and.b64  	%rd10433, %rd10408, 4294967295;
	add.s64 	%rd10434, %rd10432, %rd10433;
	add.s64 	%rd10435, %rd10434, %rd10246;
	shr.u64 	%rd10436, %rd10435, 32;
	and.b64  	%rd10437, %rd10412, 4294967295;
	add.s64 	%rd10438, %rd10436, %rd10437;
	add.s64 	%rd10439, %rd10438, %rd10313;
	shr.u64 	%rd10440, %rd10439, 32;
	and.b64  	%rd10441, %rd10415, 4294967295;
	add.s64 	%rd10442, %rd10440, %rd10441;
	add.s64 	%rd10443, %rd10442, %rd10379;
	shr.u64 	%rd10444, %rd10443, 32;
	and.b64  	%rd10445, %rd10419, 4294967295;
	add.s64 	%rd10446, %rd10444, %rd10445;
	mad.lo.s64 	%rd10447, %rd10181, %rd10181, %rd10446;
	shr.u64 	%rd10448, %rd10447, 32;
	mul.lo.s64 	%rd10449, %rd10185, %rd10181;
	and.b64  	%rd10450, %rd10423, 4294967295;
	add.s64 	%rd10451, %rd10448, %rd10450;
	add.s64 	%rd10452, %rd10451, %rd10449;
	shr.u64 	%rd10453, %rd10452, 32;
	mul.lo.s64 	%rd10454, %rd10189, %rd10181;
	and.b64  	%rd10455, %rd10428, 4294967295;
	add.s64 	%rd10456, %rd10453, %rd10455;
	add.s64 	%rd10457, %rd10456, %rd10454;
	shr.u64 	%rd10458, %rd10457, 32;
	mul.lo.s64 	%rd10459, %rd10181, %rd10193;
	add.s64 	%rd10460, %rd10458, %rd10429;
	add.s64 	%rd10461, %rd10460, %rd10459;
	shr.u64 	%rd10462, %rd10461, 32;
	mul.lo.s32 	%r1480, %r14, %r1479;
	cvt.u64.u32 	%rd10463, %r1480;
	and.b64  	%rd10464, %rd10431, 4294967295;
	mad.lo.s64 	%rd10465, %rd3, %rd10463, %rd10464;
	shr.u64 	%rd10466, %rd10465, 32;
	and.b64  	%rd10467, %rd10435, 4294967295;
	add.s64 	%rd10468, %rd10466, %rd10467;
	mad.lo.s64 	%rd10469, %rd5, %rd10463, %rd10468;
	shr.u64 	%rd10470, %rd10469, 32;
	and.b64  	%rd10471, %rd10439, 4294967295;
	add.s64 	%rd10472, %rd10470, %rd10471;
	mad.lo.s64 	%rd10473, %rd7, %rd10463, %rd10472;
	shr.u64 	%rd10474, %rd10473, 32;
	and.b64  	%rd10475, %rd10443, 4294967295;
	add.s64 	%rd10476, %rd10474, %rd10475;
	mad.lo.s64 	%rd10477, %rd9, %rd10463, %rd10476;
	shr.u64 	%rd10478, %rd10477, 32;
	and.b64  	%rd10479, %rd10447, 4294967295;
	add.s64 	%rd10480, %rd10478, %rd10479;
	mad.lo.s64 	%rd10481, %rd11, %rd10463, %rd10480;
	shr.u64 	%rd10482, %rd10481, 32;
	add.s64 	%rd10483, %rd10482, %rd10462;
	mad.lo.s64 	%rd10484, %rd13, %rd10463, %rd10483;
	shr.u64 	%rd10485, %rd10484, 32;
	and.b64  	%rd10486, %rd10457, 4294967295;
	add.s64 	%rd10487, %rd10485, %rd10486;
	mad.lo.s64 	%rd10488, %rd15, %rd10463, %rd10487;
	shr.u64 	%rd10489, %rd10488, 32;
	mul.wide.u32 	%rd10490, %r13, %r1480;
	and.b64  	%rd10491, %rd10461, 4294967295;
	add.s64 	%rd10492, %rd10489, %rd10491;
	add.s64 	%rd10493, %rd10492, %rd10490;
	shr.u64 	%rd10494, %rd10493, 32;
	and.b64  	%rd10495, %rd10469, 4294967295;
	add.s64 	%rd10496, %rd10186, %rd10495;
	cvt.u32.u64 	%r1481, %rd10496;
	shr.u64 	%rd10497, %rd10496, 32;
	and.b64  	%rd10498, %rd10473, 4294967295;
	add.s64 	%rd10499, %rd10497, %rd10498;
	add.s64 	%rd10500, %rd10499, %rd10251;
	shr.u64 	%rd10501, %rd10500, 32;
	and.b64  	%rd10502, %rd10477, 4294967295;
	add.s64 	%rd10503, %rd10501, %rd10502;
	add.s64 	%rd10504, %rd10503, %rd10318;
	shr.u64 	%rd10505, %rd10504, 32;
	and.b64  	%rd10506, %rd10481, 4294967295;
	add.s64 	%rd10507, %rd10505, %rd10506;
	add.s64 	%rd10508, %rd10507, %rd10384;
	shr.u64 	%rd10509, %rd10508, 32;
	and.b64  	%rd10510, %rd10484, 4294967295;
	add.s64 	%rd10511, %rd10509, %rd10510;
	add.s64 	%rd10512, %rd10511, %rd10449;
	shr.u64 	%rd10513, %rd10512, 32;
	and.b64  	%rd10514, %rd10488, 4294967295;
	add.s64 	%rd10515, %rd10513, %rd10514;
	mad.lo.s64 	%rd10516, %rd10185, %rd10185, %rd10515;
	shr.u64 	%rd10517, %rd10516, 32;
	mul.lo.s64 	%rd10518, %rd10189, %rd10185;
	and.b64  	%rd10519, %rd10493, 4294967295;
	add.s64 	%rd10520, %rd10517, %rd10519;
	add.s64 	%rd10521, %rd10520, %rd10518;
	shr.u64 	%rd10522, %rd10521, 32;
	mul.lo.s64 	%rd10523, %rd10185, %rd10193;
	add.s64 	%rd10524, %rd10522, %rd10494;
	add.s64 	%rd10525, %rd10524, %rd10523;
	shr.u64 	%rd10526, %rd10525, 32;
	mul.lo.s32 	%r1482, %r14, %r1481;
	cvt.u64.u32 	%rd10527, %r1482;
	and.b64  	%rd10528, %rd10496, 4294967295;
	mad.lo.s64 	%rd10529, %rd3, %rd10527, %rd10528;
	shr.u64 	%rd10530, %rd10529, 32;
	and.b64  	%rd10531, %rd10500, 4294967295;
	add.s64 	%rd10532, %rd10530, %rd10531;
	mad.lo.s64 	%rd10533, %rd5, %rd10527, %rd10532;
	shr.u64 	%rd10534, %rd10533, 32;
	and.b64  	%rd10535, %rd10504, 4294967295;
	add.s64 	%rd10536, %rd10534, %rd10535;
	mad.lo.s64 	%rd10537, %rd7, %rd10527, %rd10536;
	shr.u64 	%rd10538, %rd10537, 32;
	and.b64  	%rd10539, %rd10508, 4294967295;
	add.s64 	%rd10540, %rd10538, %rd10539;
	mad.lo.s64 	%rd10541, %rd9, %rd10527, %rd10540;
	shr.u64 	%rd10542, %rd10541, 32;
	and.b64  	%rd10543, %rd10512, 4294967295;
	add.s64 	%rd10544, %rd10542, %rd10543;
	mad.lo.s64 	%rd10545, %rd11, %rd10527, %rd10544;
	shr.u64 	%rd10546, %rd10545, 32;
	and.b64  	%rd10547, %rd10516, 4294967295;
	add.s64 	%rd10548, %rd10546, %rd10547;
	mad.lo.s64 	%rd10549, %rd13, %rd10527, %rd10548;
	shr.u64 	%rd10550, %rd10549, 32;
	add.s64 	%rd10551, %rd10550, %rd10526;
	mad.lo.s64 	%rd10552, %rd15, %rd10527, %rd10551;
	shr.u64 	%rd10553, %rd10552, 32;
	mul.wide.u32 	%rd10554, %r13, %r1482;
	and.b64  	%rd10555, %rd10525, 4294967295;
	add.s64 	%rd10556, %rd10553, %rd10555;
	add.s64 	%rd10557, %rd10556, %rd10554;
	shr.u64 	%rd10558, %rd10557, 32;
	and.b64  	%rd10559, %rd10533, 4294967295;
	add.s64 	%rd10560, %rd10190, %rd10559;
	cvt.u32.u64 	%r1483, %rd10560;
	shr.u64 	%rd10561, %rd10560, 32;
	and.b64  	%rd10562, %rd10537, 4294967295;
	add.s64 	%rd10563, %rd10561, %rd10562;
	add.s64 	%rd10564, %rd10563, %rd10256;
	shr.u64 	%rd10565, %rd10564, 32;
	and.b64  	%rd10566, %rd10541, 4294967295;
	add.s64 	%rd10567, %rd10565, %rd10566;
	add.s64 	%rd10568, %rd10567, %rd10323;
	shr.u64 	%rd10569, %rd10568, 32;
	and.b64  	%rd10570, %rd10545, 4294967295;
	add.s64 	%rd10571, %rd10569, %rd10570;
	add.s64 	%rd10572, %rd10571, %rd10389;
	shr.u64 	%rd10573, %rd10572, 32;
	and.b64  	%rd10574, %rd10549, 4294967295;
	add.s64 	%rd10575, %rd10573, %rd10574;
	add.s64 	%rd10576, %rd10575, %rd10454;
	shr.u64 	%rd10577, %rd10576, 32;
	and.b64  	%rd10578, %rd10552, 4294967295;
	add.s64 	%rd10579, %rd10577, %rd10578;
	add.s64 	%rd10580, %rd10579, %rd10518;
	shr.u64 	%rd10581, %rd10580, 32;
	and.b64  	%rd10582, %rd10557, 4294967295;
	add.s64 	%rd10583, %rd10581, %rd10582;
	mad.lo.s64 	%rd10584, %rd10189, %rd10189, %rd10583;
	shr.u64 	%rd10585, %rd10584, 32;
	mul.lo.s64 	%rd10586, %rd10189, %rd10193;
	add.s64 	%rd10587, %rd10585, %rd10558;
	add.s64 	%rd10588, %rd10587, %rd10586;
	shr.u64 	%rd10589, %rd10588, 32;
	mul.lo.s32 	%r1484, %r14, %r1483;
	cvt.u64.u32 	%rd10590, %r1484;
	and.b64  	%rd10591, %rd10560, 4294967295;
	mad.lo.s64 	%rd10592, %rd3, %rd10590, %rd10591;
	shr.u64 	%rd10593, %rd10592, 32;
	and.b64  	%rd10594, %rd10564, 4294967295;
	add.s64 	%rd10595, %rd10593, %rd10594;
	mad.lo.s64 	%rd10596, %rd5, %rd10590, %rd10595;
	shr.u64 	%rd10597, %rd10596, 32;
	and.b64  	%rd10598, %rd10568, 4294967295;
	add.s64 	%rd10599, %rd10597, %rd10598;
	mad.lo.s64 	%rd10600, %rd7, %rd10590, %rd10599;
	shr.u64 	%rd10601, %rd10600, 32;
	and.b64  	%rd10602, %rd10572, 4294967295;
	add.s64 	%rd10603, %rd10601, %rd10602;
	mad.lo.s64 	%rd10604, %rd9, %rd10590, %rd10603;
	shr.u64 	%rd10605, %rd10604, 32;
	and.b64  	%rd10606, %rd10576, 4294967295;
	add.s64 	%rd10607, %rd10605, %rd10606;
	mad.lo.s64 	%rd10608, %rd11, %rd10590, %rd10607;
	shr.u64 	%rd10609, %rd10608, 32;
	and.b64  	%rd10610, %rd10580, 4294967295;
	add.s64 	%rd10611, %rd10609, %rd10610;
	mad.lo.s64 	%rd10612, %rd13, %rd10590, %rd10611;
	shr.u64 	%rd10613, %rd10612, 32;
	and.b64  	%rd10614, %rd10584, 4294967295;
	add.s64 	%rd10615, %rd10613, %rd10614;
	mad.lo.s64 	%rd10616, %rd15, %rd10590, %rd10615;
	shr.u64 	%rd10617, %rd10616, 32;
	mul.wide.u32 	%rd10618, %r13, %r1484;
	add.s64 	%rd10619, %rd10617, %rd10589;
	add.s64 	%rd10620, %rd10619, %rd10618;
	shr.u64 	%rd10621, %rd10620, 32;
	and.b64  	%rd10622, %rd10596, 4294967295;
	add.s64 	%rd10623, %rd10194, %rd10622;
	cvt.u32.u64 	%r1485, %rd10623;
	shr.u64 	%rd10624, %rd10623, 32;
	and.b64  	%rd10625, %rd10600, 4294967295;
	add.s64 	%rd10626, %rd10624, %rd10625;
	add.s64 	%rd10627, %rd10626, %rd10261;
	shr.u64 	%rd10628, %rd10627, 32;
	and.b64  	%rd10629, %rd10604, 4294967295;
	add.s64 	%rd10630, %rd10628, %rd10629;
	add.s64 	%rd10631, %rd10630, %rd10328;
	shr.u64 	%rd10632, %rd10631, 32;
	and.b64  	%rd10633, %rd10608, 4294967295;
	add.s64 	%rd10634, %rd10632, %rd10633;
	add.s64 	%rd10635, %rd10634, %rd10394;
	shr.u64 	%rd10636, %rd10635, 32;
	and.b64  	%rd10637, %rd10612, 4294967295;
	add.s64 	%rd10638, %rd10636, %rd10637;
	add.s64 	%rd10639, %rd10638, %rd10459;
	shr.u64 	%rd10640, %rd10639, 32;
	and.b64  	%rd10641, %rd10616, 4294967295;
	add.s64 	%rd10642, %rd10640, %rd10641;
	add.s64 	%rd10643, %rd10642, %rd10523;
	shr.u64 	%rd10644, %rd10643, 32;
	and.b64  	%rd10645, %rd10620, 4294967295;
	add.s64 	%rd10646, %rd10644, %rd10645;
	add.s64 	%rd10647, %rd10646, %rd10586;
	shr.u64 	%rd10648, %rd10647, 32;
	mul.wide.u32 	%rd10649, %r1467, %r1467;
	add.s64 	%rd10650, %rd10648, %rd10621;
	add.s64 	%rd10651, %rd10650, %rd10649;
	mul.lo.s32 	%r1486, %r14, %r1485;
	cvt.u64.u32 	%rd10652, %r1486;
	and.b64  	%rd10653, %rd10623, 4294967295;
	mad.lo.s64 	%rd10654, %rd3, %rd10652, %rd10653;
	shr.u64 	%rd10655, %rd10654, 32;
	and.b64  	%rd10656, %rd10627, 4294967295;
	add.s64 	%rd10657, %rd10655, %rd10656;
	mad.lo.s64 	%rd21477, %rd5, %rd10652, %rd10657;
	shr.u64 	%rd10658, %rd21477, 32;
	and.b64  	%rd10659, %rd10631, 4294967295;
	add.s64 	%rd10660, %rd10658, %rd10659;
	mad.lo.s64 	%rd21476, %rd7, %rd10652, %rd10660;
	cvt.u32.u64 	%r560, %rd21476;
	shr.u64 	%rd10661, %rd21476, 32;
	and.b64  	%rd10662, %rd10635, 4294967295;
	add.s64 	%rd10663, %rd10661, %rd10662;
	mad.lo.s64 	%rd21475, %rd9, %rd10652, %rd10663;
	cvt.u32.u64 	%r561, %rd21475;
	shr.u64 	%rd10664, %rd21475, 32;
	and.b64  	%rd10665, %rd10639, 4294967295;
	add.s64 	%rd10666, %rd10664, %rd10665;
	mad.lo.s64 	%rd21474, %rd11, %rd10652, %rd10666;
	cvt.u32.u64 	%r562, %rd21474;
	shr.u64 	%rd10667, %rd21474, 32;
	and.b64  	%rd10668, %rd10643, 4294967295;
	add.s64 	%rd10669, %rd10667, %rd10668;
	mad.lo.s64 	%rd21473, %rd13, %rd10652, %rd10669;
	cvt.u32.u64 	%r563, %rd21473;
	shr.u64 	%rd10670, %rd21473, 32;
	and.b64  	%rd10671, %rd10647, 4294967295;
	add.s64 	%rd10672, %rd10670, %rd10671;
	mad.lo.s64 	%rd21472, %rd15, %rd10652, %rd10672;
	cvt.u32.u64 	%r564, %rd21472;
	shr.u64 	%rd10673, %rd21472, 32;
	mul.wide.u32 	%rd10674, %r13, %r1486;
	and.b64  	%rd10675, %rd10651, 4294967295;
	add.s64 	%rd10676, %rd10673, %rd10675;
	add.s64 	%rd21471, %rd10676, %rd10674;
	cvt.u32.u64 	%r565, %rd21471;
	{ .reg .b32 tmp; mov.b64 {tmp, %r2190}, %rd21471; }
	setp.gt.u32 	%p374, %r13, %r2190;
	@%p374 bra 	$L__BB0_342;
	setp.lt.u32 	%p375, %r13, %r2190;
	@%p375 bra 	$L__BB0_341;
	setp.gt.u32 	%p376, %r12, %r565;
	@%p376 bra 	$L__BB0_342;
	setp.lt.u32 	%p377, %r12, %r565;
	@%p377 bra 	$L__BB0_341;
	setp.gt.u32 	%p378, %r11, %r564;
	@%p378 bra 	$L__BB0_342;
	setp.lt.u32 	%p379, %r11, %r564;
	@%p379 bra 	$L__BB0_341;
	setp.gt.u32 	%p380, %r10, %r563;
	@%p380 bra 	$L__BB0_342;
	setp.lt.u32 	%p381, %r10, %r563;
	@%p381 bra 	$L__BB0_341;
	setp.gt.u32 	%p382, %r9, %r562;
	@%p382 bra 	$L__BB0_342;
	setp.lt.u32 	%p383, %r9, %r562;
	@%p383 bra 	$L__BB0_341;
	setp.gt.u32 	%p384, %r8, %r561;
	@%p384 bra 	$L__BB0_342;
	setp.lt.u32 	%p385, %r8, %r561;
	@%p385 bra 	$L__BB0_341;
	setp.gt.u32 	%p386, %r7, %r560;
	@%p386 bra 	$L__BB0_342;
	setp.ge.u32 	%p387, %r7, %r560;
	cvt.u32.u64 	%r1487, %rd21477;
	setp.gt.u32 	%p388, %r6, %r1487;
	and.pred  	%p389, %p387, %p388;
	@%p389 bra 	$L__BB0_342;
$L__BB0_341:
	and.b64  	%rd10677, %rd21477, 4294967295;
	sub.s64 	%rd21477, %rd10677, %rd3;
	shr.u64 	%rd10678, %rd21477, 32;
	and.b64  	%rd10679, %rd10678, 1;
	and.b64  	%rd10680, %rd21476, 4294967295;
	add.s64 	%rd10681, %rd10679, %rd5;
	sub.s64 	%rd21476, %rd10680, %rd10681;
	shr.u64 	%rd10682, %rd21476, 32;
	and.b64  	%rd10683, %rd10682, 1;
	and.b64  	%rd10684, %rd21475, 4294967295;
	add.s64 	%rd10685, %rd10683, %rd7;
	sub.s64 	%rd21475, %rd10684, %rd10685;
	shr.u64 	%rd10686, %rd21475, 32;
	and.b64  	%rd10687, %rd10686, 1;
	and.b64  	%rd10688, %rd21474, 4294967295;
	add.s64 	%rd10689, %rd10687, %rd9;
	sub.s64 	%rd21474, %rd10688, %rd10689;
	shr.u64 	%rd10690, %rd21474, 32;
	and.b64  	%rd10691, %rd10690, 1;
	and.b64  	%rd10692, %rd21473, 4294967295;
	add.s64 	%rd10693, %rd10691, %rd11;
	sub.s64 	%rd21473, %rd10692, %rd10693;
	shr.u64 	%rd10694, %rd21473, 32;
	and.b64  	%rd10695, %rd10694, 1;
	and.b64  	%rd10696, %rd21472, 4294967295;
	add.s64 	%rd10697, %rd10695, %rd13;
	sub.s64 	%rd21472, %rd10696, %rd10697;
	shr.u64 	%rd10698, %rd21472, 32;
	and.b64  	%rd10699, %rd10698, 1;
	and.b64  	%rd10700, %rd21471, 4294967295;
	add.s64 	%rd10701, %rd10699, %rd15;
	sub.s64 	%rd21471, %rd10700, %rd10701;
	{ .reg .b32 tmp; mov.b64 {tmp, %r1488}, %rd21471; }
	and.b32  	%r1489, %r1488, 1;
	add.s32 	%r1490, %r1489, %r13;
	sub.s32 	%r2190, %r2190, %r1490;
$L__BB0_342:
	and.b64  	%rd10702, %rd21477, 4294967295;
	mul.lo.s64 	%rd10703, %rd10702, %rd294;
	cvt.u32.u64 	%r1491, %rd10703;
	shr.u64 	%rd10704, %rd10703, 32;
	and.b64  	%rd10705, %rd21476, 4294967295;
	mad.lo.s64 	%rd10706, %rd10705, %rd294, %rd10704;
	shr.u64 	%rd10707, %rd10706, 32;
	and.b64  	%rd10708, %rd21475, 4294967295;
	mad.lo.s64 	%rd10709, %rd10708, %rd294, %rd10707;
	shr.u64 	%rd10710, %rd10709, 32;
	and.b64  	%rd10711, %rd21474, 4294967295;
	mad.lo.s64 	%rd10712, %rd10711, %rd294, %rd10710;
	shr.u64 	%rd10713, %rd10712, 32;
	and.b64  	%rd10714, %rd21473, 4294967295;
	mad.lo.s64 	%rd10715, %rd10714, %rd294, %rd10713;
	shr.u64 	%rd10716, %rd10715, 32;
	and.b64  	%rd10717, %rd21472, 4294967295;
	mad.lo.s64 	%rd10718, %rd10717, %rd294, %rd10716;
	shr.u64 	%rd10719, %rd10718, 32;
	and.b64  	%rd10720, %rd21471, 4294967295;
	mad.lo.s64 	%rd10721, %rd10720, %rd294, %rd10719;
	shr.u64 	%rd10722, %rd10721, 32;
	cvt.u64.u32 	%rd10723, %r2190;
	mad.lo.s64 	%rd10724, %rd10723, %rd294, %rd10722;
	shr.u64 	%rd10725, %rd10724, 32;
	mul.lo.s32 	%r1492, %r14, %r1491;
	cvt.u64.u32 	%rd10726, %r1492;
	and.b64  	%rd10727, %rd10703, 4294967295;
	mad.lo.s64 	%rd10728, %rd3, %rd10726, %rd10727;
	shr.u64 	%rd10729, %rd10728, 32;
	add.s64 	%rd10730, %rd10729, %rd10725;
	mad.lo.s64 	%rd10731, %rd5, %rd10726, %rd10730;
	shr.u64 	%rd10732, %rd10731, 32;
	and.b64  	%rd10733, %rd10709, 4294967295;
	add.s64 	%rd10734, %rd10732, %rd10733;
	mad.lo.s64 	%rd10735, %rd7, %rd10726, %rd10734;
	shr.u64 	%rd10736, %rd10735, 32;
	and.b64  	%rd10737, %rd10712, 4294967295;
	add.s64 	%rd10738, %rd10736, %rd10737;
	mad.lo.s64 	%rd10739, %rd9, %rd10726, %rd10738;
	shr.u64 	%rd10740, %rd10739, 32;
	and.b64  	%rd10741, %rd10715, 4294967295;
	add.s64 	%rd10742, %rd10740, %rd10741;
	mad.lo.s64 	%rd10743, %rd11, %rd10726, %rd10742;
	shr.u64 	%rd10744, %rd10743, 32;
	and.b64  	%rd10745, %rd10718, 4294967295;
	add.s64 	%rd10746, %rd10744, %rd10745;
	mad.lo.s64 	%rd10747, %rd13, %rd10726, %rd10746;
	shr.u64 	%rd10748, %rd10747, 32;
	and.b64  	%rd10749, %rd10721, 4294967295;
	add.s64 	%rd10750, %rd10748, %rd10749;
	mad.lo.s64 	%rd10751, %rd15, %rd10726, %rd10750;
	shr.u64 	%rd10752, %rd10751, 32;
	mul.wide.u32 	%rd10753, %r13, %r1492;
	and.b64  	%rd10754, %rd10724, 4294967295;
	add.s64 	%rd10755, %rd10752, %rd10754;
	add.s64 	%rd10756, %rd10755, %rd10753;
	shr.u64 	%rd10757, %rd10756, 32;
	and.b64  	%rd10758, %rd10731, 4294967295;
	mad.lo.s64 	%rd10759, %rd10702, %rd263, %rd10758;
	cvt.u32.u64 	%r1493, %rd10759;
	shr.u64 	%rd10760, %rd10759, 32;
	and.b64  	%rd10761, %rd10735, 4294967295;
	add.s64 	%rd10762, %rd10760, %rd10761;
	mad.lo.s64 	%rd10763, %rd10705, %rd263, %rd10762;
	shr.u64 	%rd10764, %rd10763, 32;
	and.b64  	%rd10765, %rd10739, 4294967295;
	add.s64 	%rd10766, %rd10764, %rd10765;
	mad.lo.s64 	%rd10767, %rd10708, %rd263, %rd10766;
	shr.u64 	%rd10768, %rd10767, 32;
	and.b64  	%rd10769, %rd10743, 4294967295;
	add.s64 	%rd10770, %rd10768, %rd10769;
	mad.lo.s64 	%rd10771, %rd10711, %rd263, %rd10770;
	shr.u64 	%rd10772, %rd10771, 32;
	and.b64  	%rd10773, %rd10747, 4294967295;
	add.s64 	%rd10774, %rd10772, %rd10773;
	mad.lo.s64 	%rd10775, %rd10714, %rd263, %rd10774;
	shr.u64 	%rd10776, %rd10775, 32;
	and.b64  	%rd10777, %rd10751, 4294967295;
	add.s64 	%rd10778, %rd10776, %rd10777;
	mad.lo.s64 	%rd10779, %rd10717, %rd263, %rd10778;
	shr.u64 	%rd10780, %rd10779, 32;
	and.b64  	%rd10781, %rd10756, 4294967295;
	add.s64 	%rd10782, %rd10780, %rd10781;
	mad.lo.s64 	%rd10783, %rd10720, %rd263, %rd10782;
	shr.u64 	%rd10784, %rd10783, 32;
	add.s64 	%rd10785, %rd10784, %rd10757;
	mad.lo.s64 	%rd10786, %rd10723, %rd263, %rd10785;
	shr.u64 	%rd10787, %rd10786, 32;
	mul.lo.s32 	%r1494, %r14, %r1493;
	cvt.u64.u32 	%rd10788, %r1494;
	and.b64  	%rd10789, %rd10759, 4294967295;
	mad.lo.s64 	%rd10790, %rd3, %rd10788, %rd10789;
	shr.u64 	%rd10791, %rd10790, 32;
	and.b64  	%rd10792, %rd10763, 4294967295;
	add.s64 	%rd10793, %rd10791, %rd10792;
	mad.lo.s64 	%rd10794, %rd5, %rd10788, %rd10793;
	shr.u64 	%rd10795, %rd10794, 32;
	add.s64 	%rd10796, %rd10795, %rd10787;
	mad.lo.s64 	%rd10797, %rd7, %rd10788, %rd10796;
	shr.u64 	%rd10798, %rd10797, 32;
	and.b64  	%rd10799, %rd10771, 4294967295;
	add.s64 	%rd10800, %rd10798, %rd10799;
	mad.lo.s64 	%rd10801, %rd9, %rd10788, %rd10800;
	shr.u64 	%rd10802, %rd10801, 32;
	and.b64  	%rd10803, %rd10775, 4294967295;
	add.s64 	%rd10804, %rd10802, %rd10803;
	mad.lo.s64 	%rd10805, %rd11, %rd10788, %rd10804;
	shr.u64 	%rd10806, %rd10805, 32;
	and.b64  	%rd10807, %rd10779, 4294967295;
	add.s64 	%rd10808, %rd10806, %rd10807;
	mad.lo.s64 	%rd10809, %rd13, %rd10788, %rd10808;
	shr.u64 	%rd10810, %rd10809, 32;
	and.b64  	%rd10811, %rd10783, 4294967295;
	add.s64 	%rd10812, %rd10810, %rd10811;
	mad.lo.s64 	%rd10813, %rd15, %rd10788, %rd10812;
	shr.u64 	%rd10814, %rd10813, 32;
	mul.wide.u32 	%rd10815, %r13, %r1494;
	and.b64  	%rd10816, %rd10786, 4294967295;
	add.s64 	%rd10817, %rd10814, %rd10816;
	add.s64 	%rd10818, %rd10817, %rd10815;
	shr.u64 	%rd10819, %rd10818, 32;
	and.b64  	%rd10820, %rd10794, 4294967295;
	mad.lo.s64 	%rd10821, %rd10702, %rd265, %rd10820;
	cvt.u32.u64 	%r1495, %rd10821;
	shr.u64 	%rd10822, %rd10821, 32;
	and.b64  	%rd10823, %rd10797, 4294967295;
	add.s64 	%rd10824, %rd10822, %rd10823;
	mad.lo.s64 	%rd10825, %rd10705, %rd265, %rd10824;
	shr.u64 	%rd10826, %rd10825, 32;
	and.b64  	%rd10827, %rd10801, 4294967295;
	add.s64 	%rd10828, %rd10826, %rd10827;
	mad.lo.s64 	%rd10829, %rd10708, %rd265, %rd10828;
	shr.u64 	%rd10830, %rd10829, 32;
	and.b64  	%rd10831, %rd10805, 4294967295;
	add.s64 	%rd10832, %rd10830, %rd10831;
	mad.lo.s64 	%rd10833, %rd10711, %rd265, %rd10832;
	shr.u64 	%rd10834, %rd10833, 32;
	and.b64  	%rd10835, %rd10809, 4294967295;
	add.s64 	%rd10836, %rd10834, %rd10835;
	mad.lo.s64 	%rd10837, %rd10714, %rd265, %rd10836;
	shr.u64 	%rd10838, %rd10837, 32;
	and.b64  	%rd10839, %rd10813, 4294967295;
	add.s64 	%rd10840, %rd10838, %rd10839;
	mad.lo.s64 	%rd10841, %rd10717, %rd265, %rd10840;
	shr.u64 	%rd10842, %rd10841, 32;
	and.b64  	%rd10843, %rd10818, 4294967295;
	add.s64 	%rd10844, %rd10842, %rd10843;
	mad.lo.s64 	%rd10845, %rd10720, %rd265, %rd10844;
	shr.u64 	%rd10846, %rd10845, 32;
	add.s64 	%rd10847, %rd10846, %rd10819;
	mad.lo.s64 	%rd10848, %rd10723, %rd265, %rd10847;
	shr.u64 	%rd10849, %rd10848, 32;
	mul.lo.s32 	%r1496, %r14, %r1495;
	cvt.u64.u32 	%rd10850, %r1496;
	and.b64  	%rd10851, %rd10821, 4294967295;
	mad.lo.s64 	%rd10852, %rd3, %rd10850, %rd10851;
	shr.u64 	%rd10853, %rd10852, 32;
	and.b64  	%rd10854, %rd10825, 4294967295;
	add.s64 	%rd10855, %rd10853, %rd10854;
	mad.lo.s64 	%rd10856, %rd5, %rd10850, %rd10855;
	shr.u64 	%rd10857, %rd10856, 32;
	and.b64  	%rd10858, %rd10829, 4294967295;
	add.s64 	%rd10859, %rd10857, %rd10858;
	mad.lo.s64 	%rd10860, %rd7, %rd10850, %rd10859;
	shr.u64 	%rd10861, %rd10860, 32;
	add.s64 	%rd10862, %rd10861, %rd10849;
	mad.lo.s64 	%rd10863, %rd9, %rd10850, %rd10862;
	shr.u64 	%rd10864, %rd10863, 32;
	and.b64  	%rd10865, %rd10837, 4294967295;
	add.s64 	%rd10866, %rd10864, %rd10865;
	mad.lo.s64 	%rd10867, %rd11, %rd10850, %rd10866;
	shr.u64 	%rd10868, %rd10867, 32;
	and.b64  	%rd10869, %rd10841, 4294967295;
	add.s64 	%rd10870, %rd10868, %rd10869;
	mad.lo.s64 	%rd10871, %rd13, %rd10850, %rd10870;
	shr.u64 	%rd10872, %rd10871, 32;
	and.b64  	%rd10873, %rd10845, 4294967295;
	add.s64 	%rd10874, %rd10872, %rd10873;
	mad.lo.s64 	%rd10875, %rd15, %rd10850, %rd10874;
	shr.u64 	%rd10876, %rd10875, 32;
	mul.wide.u32 	%rd10877, %r13, %r1496;
	and.b64  	%rd10878, %rd10848, 4294967295;
	add.s64 	%rd10879, %rd10876, %rd10878;
	add.s64 	%rd10880, %rd10879, %rd10877;
	shr.u64 	%rd10881, %rd10880, 32;
	and.b64  	%rd10882, %rd10856, 4294967295;
	mad.lo.s64 	%rd10883, %rd10702, %rd267, %rd10882;
	cvt.u32.u64 	%r1497, %rd10883;
	shr.u64 	%rd10884, %rd10883, 32;
	and.b64  	%rd10885, %rd10860, 4294967295;
	add.s64 	%rd10886, %rd10884, %rd10885;
	mad.lo.s64 	%rd10887, %rd10705, %rd267, %rd10886;
	shr.u64 	%rd10888, %rd10887, 32;
	and.b64  	%rd10889, %rd10863, 4294967295;
	add.s64 	%rd10890, %rd10888, %rd10889;
	mad.lo.s64 	%rd10891, %rd10708, %rd267, %rd10890;
	shr.u64 	%rd10892, %rd10891, 32;
	and.b64  	%rd10893, %rd10867, 4294967295;
	add.s64 	%rd10894, %rd10892, %rd10893;
	mad.lo.s64 	%rd10895, %rd10711, %rd267, %rd10894;
	shr.u64 	%rd10896, %rd10895, 32;
	and.b64  	%rd10897, %rd10871, 4294967295;
	add.s64 	%rd10898, %rd10896, %rd10897;
	mad.lo.s64 	%rd10899, %rd10714, %rd267, %rd10898;
	shr.u64 	%rd10900, %rd10899, 32;
	and.b64  	%rd10901, %rd10875, 4294967295;
	add.s64 	%rd10902, %rd10900, %rd10901;
	mad.lo.s64 	%rd10903, %rd10717, %rd267, %rd10902;
	shr.u64 	%rd10904, %rd10903, 32;
	and.b64  	%rd10905, %rd10880, 4294967295;
	add.s64 	%rd10906, %rd10904, %rd10905;
	mad.lo.s64 	%rd10907, %rd10720, %rd267, %rd10906;
	shr.u64 	%rd10908, %rd10907, 32;
	add.s64 	%rd10909, %rd10908, %rd10881;
	mad.lo.s64 	%rd10910, %rd10723, %rd267, %rd10909;
	shr.u64 	%rd10911, %rd10910, 32;
	mul.lo.s32 	%r1498, %r14, %r1497;
	cvt.u64.u32 	%rd10912, %r1498;
	and.b64  	%rd10913, %rd10883, 4294967295;
	mad.lo.s64 	%rd10914, %rd3, %rd10912, %rd10913;
	shr.u64 	%rd10915, %rd10914, 32;
	and.b64  	%rd10916, %rd10887, 4294967295;
	add.s64 	%rd10917, %rd10915, %rd10916;
	mad.lo.s64 	%rd10918, %rd5, %rd10912, %rd10917;
	shr.u64 	%rd10919, %rd10918, 32;
	and.b64  	%rd10920, %rd10891, 4294967295;
	add.s64 	%rd10921, %rd10919, %rd10920;
	mad.lo.s64 	%rd10922, %rd7, %rd10912, %rd10921;
	shr.u64 	%rd10923, %rd10922, 32;
	and.b64  	%rd10924, %rd10895, 4294967295;
	add.s64 	%rd10925, %rd10923, %rd10924;
	mad.lo.s64 	%rd10926, %rd9, %rd10912, %rd10925;
	shr.u64 	%rd10927, %rd10926, 32;
	add.s64 	%rd10928, %rd10927, %rd10911;
	mad.lo.s64 	%rd10929, %rd11, %rd10912, %rd10928;
	shr.u64 	%rd10930, %rd10929, 32;
	and.b64  	%rd10931, %rd10903, 4294967295;
	add.s64 	%rd10932, %rd10930, %rd10931;
	mad.lo.s64 	%rd10933, %rd13, %rd10912, %rd10932;
	shr.u64 	%rd10934, %rd10933, 32;
	and.b64  	%rd10935, %rd10907, 4294967295;
	add.s64 	%rd10936, %rd10934, %rd10935;
	mad.lo.s64 	%rd10937, %rd15, %rd10912, %rd10936;
	shr.u64 	%rd10938, %rd10937, 32;
	mul.wide.u32 	%rd10939, %r13, %r1498;
	and.b64  	%rd10940, %rd10910, 4294967295;
	add.s64 	%rd10941, %rd10938, %rd10940;
	add.s64 	%rd10942, %rd10941, %rd10939;
	shr.u64 	%rd10943, %rd10942, 32;
	and.b64  	%rd10944, %rd10918, 4294967295;
	mad.lo.s64 	%rd10945, %rd10702, %rd269, %rd10944;
	cvt.u32.u64 	%r1499, %rd10945;
	shr.u64 	%rd10946, %rd10945, 32;
	and.b64  	%rd10947, %rd10922, 4294967295;
	add.s64 	%rd10948, %rd10946, %rd10947;
	mad.lo.s64 	%rd10949, %rd10705, %rd269, %rd10948;
	shr.u64 	%rd10950, %rd10949, 32;
	and.b64  	%rd10951, %rd10926, 4294967295;
	add.s64 	%rd10952, %rd10950, %rd10951;
	mad.lo.s64 	%rd10953, %rd10708, %rd269, %rd10952;
	shr.u64 	%rd10954, %rd10953, 32;
	and.b64  	%rd10955, %rd10929, 4294967295;
	add.s64 	%rd10956, %rd10954, %rd10955;
	mad.lo.s64 	%rd10957, %rd10711, %rd269, %rd10956;
	shr.u64 	%rd10958, %rd10957, 32;
	and.b64  	%rd10959, %rd10933, 4294967295;
	add.s64 	%rd10960, %rd10958, %rd10959;
	mad.lo.s64 	%rd10961, %rd10714, %rd269, %rd10960;
	shr.u64 	%rd10962, %rd10961, 32;
	and.b64  	%rd10963, %rd10937, 4294967295;
	add.s64 	%rd10964, %rd10962, %rd10963;
	mad.lo.s64 	%rd10965, %rd10717, %rd269, %rd10964;
	shr.u64 	%rd10966, %rd10965, 32;
	and.b64  	%rd10967, %rd10942, 4294967295;
	add.s64 	%rd10968, %rd10966, %rd10967;
	mad.lo.s64 	%rd10969, %rd10720, %rd269, %rd10968;
	shr.u64 	%rd10970, %rd10969, 32;
	add.s64 	%rd10971, %rd10970, %rd10943;
	mad.lo.s64 	%rd10972, %rd10723, %rd269, %rd10971;
	shr.u64 	%rd10973, %rd10972, 32;
	mul.lo.s32 	%r1500, %r14, %r1499;
	cvt.u64.u32 	%rd10974, %r1500;
	and.b64  	%rd10975, %rd10945, 4294967295;
	mad.lo.s64 	%rd10976, %rd3, %rd10974, %rd10975;
	shr.u64 	%rd10977, %rd10976, 32;
	and.b64  	%rd10978, %rd10949, 4294967295;
	add.s64 	%rd10979, %rd10977, %rd10978;
	mad.lo.s64 	%rd10980, %rd5, %rd10974, %rd10979;
	shr.u64 	%rd10981, %rd10980, 32;
	and.b64  	%rd10982, %rd10953, 4294967295;
	add.s64 	%rd10983, %rd10981, %rd10982;
	mad.lo.s64 	%rd10984, %rd7, %rd10974, %rd10983;
	shr.u64 	%rd10985, %rd10984, 32;
	and.b64  	%rd10986, %rd10957, 4294967295;
	add.s64 	%rd10987, %rd10985, %rd10986;
	mad.lo.s64 	%rd10988, %rd9, %rd10974, %rd10987;
	shr.u64 	%rd10989, %rd10988, 32;
	and.b64  	%rd10990, %rd10961, 4294967295;
	add.s64 	%rd10991, %rd10989, %rd10990;
	mad.lo.s64 	%rd10992, %rd11, %rd10974, %rd10991;
	shr.u64 	%rd10993, %rd10992, 32;
	add.s64 	%rd10994, %rd10993, %rd10973;
	mad.lo.s64 	%rd10995, %rd13, %rd10974, %rd10994;
	shr.u64 	%rd10996, %rd10995, 32;
	and.b64  	%rd10997, %rd10969, 4294967295;
	add.s64 	%rd10998, %rd10996, %rd10997;
	mad.lo.s64 	%rd10999, %rd15, %rd10974, %rd10998;
	shr.u64 	%rd11000, %rd10999, 32;
	mul.wide.u32 	%rd11001, %r13, %r1500;
	and.b64  	%rd11002, %rd10972, 4294967295;
	add.s64 	%rd11003, %rd11000, %rd11002;
	add.s64 	%rd11004, %rd11003, %rd11001;
	shr.u64 	%rd11005, %rd11004, 32;
	and.b64  	%rd11006, %rd10980, 4294967295;
	mad.lo.s64 	%rd11007, %rd10702, %rd271, %rd11006;
	cvt.u32.u64 	%r1501, %rd11007;
	shr.u64 	%rd11008, %rd11007, 32;
	and.b64  	%rd11009, %rd10984, 4294967295;
	add.s64 	%rd11010, %rd11008, %rd11009;
	mad.lo.s64 	%rd11011, %rd10705, %rd271, %rd11010;
	shr.u64 	%rd11012, %rd11011, 32;
	and.b64  	%rd11013, %rd10988, 4294967295;
	add.s64 	%rd11014, %rd11012, %rd11013;
	mad.lo.s64 	%rd11015, %rd10708, %rd271, %rd11014;
	shr.u64 	%rd11016, %rd11015, 32;
	and.b64  	%rd11017, %rd10992, 4294967295;
	add.s64 	%rd11018, %rd11016, %rd11017;
	mad.lo.s64 	%rd11019, %rd10711, %rd271, %rd11018;
	shr.u64 	%rd11020, %rd11019, 32;
	and.b64  	%rd11021, %rd10995, 4294967295;
	add.s64 	%rd11022, %rd11020, %rd11021;
	mad.lo.s64 	%rd11023, %rd10714, %rd271, %rd11022;
	shr.u64 	%rd11024, %rd11023, 32;
	and.b64  	%rd11025, %rd10999, 4294967295;
	add.s64 	%rd11026, %rd11024, %rd11025;
	mad.lo.s64 	%rd11027, %rd10717, %rd271, %rd11026;
	shr.u64 	%rd11028, %rd11027, 32;
	and.b64  	%rd11029, %rd11004, 4294967295;
	add.s64 	%rd11030, %rd11028, %rd11029;
	mad.lo.s64 	%rd11031, %rd10720, %rd271, %rd11030;
	shr.u64 	%rd11032, %rd11031, 32;
	add.s64 	%rd11033, %rd11032, %rd11005;
	mad.lo.s64 	%rd11034, %rd10723, %rd271, %rd11033;
	shr.u64 	%rd11035, %rd11034, 32;
	mul.lo.s32 	%r1502, %r14, %r1501;
	cvt.u64.u32 	%rd11036, %r1502;
	and.b64  	%rd11037, %rd11007, 4294967295;
	mad.lo.s64 	%rd11038, %rd3, %rd11036, %rd11037;
	shr.u64 	%rd11039, %rd11038, 32;
	and.b64  	%rd11040, %rd11011, 4294967295;
	add.s64 	%rd11041, %rd11039, %rd11040;
	mad.lo.s64 	%rd11042, %rd5, %rd11036, %rd11041;
	shr.u64 	%rd11043, %rd11042, 32;
	and.b64  	%rd11044, %rd11015, 4294967295;
	add.s64 	%rd11045, %rd11043, %rd11044;
	mad.lo.s64 	%rd11046, %rd7, %rd11036, %rd11045;
	shr.u64 	%rd11047, %rd11046, 32;
	and.b64  	%rd11048, %rd11019, 4294967295;
	add.s64 	%rd11049, %rd11047, %rd11048;
	mad.lo.s64 	%rd11050, %rd9, %rd11036, %rd11049;
	shr.u64 	%rd11051, %rd11050, 32;
	and.b64  	%rd11052, %rd11023, 4294967295;
	add.s64 	%rd11053, %rd11051, %rd11052;
	mad.lo.s64 	%rd11054, %rd11, %rd11036, %rd11053;
	shr.u64 	%rd11055, %rd11054, 32;
	and.b64  	%rd11056, %rd11027, 4294967295;
	add.s64 	%rd11057, %rd11055, %rd11056;
	mad.lo.s64 	%rd11058, %rd13, %rd11036, %rd11057;
	shr.u64 	%rd11059, %rd11058, 32;
	add.s64 	%rd11060, %rd11059, %rd11035;
	mad.lo.s64 	%rd11061, %rd15, %rd11036, %rd11060;
	shr.u64 	%rd11062, %rd11061, 32;
	mul.wide.u32 	%rd11063, %r13, %r1502;
	and.b64  	%rd11064, %rd11034, 4294967295;
	add.s64 	%rd11065, %rd11062, %rd11064;
	add.s64 	%rd11066, %rd11065, %rd11063;
	shr.u64 	%rd11067, %rd11066, 32;
	and.b64  	%rd11068, %rd11042, 4294967295;
	mad.lo.s64 	%rd11069, %rd10702, %rd273, %rd11068;
	cvt.u32.u64 	%r1503, %rd11069;
	shr.u64 	%rd11070, %rd11069, 32;
	and.b64  	%rd11071, %rd11046, 4294967295;
	add.s64 	%rd11072, %rd11070, %rd11071;
	mad.lo.s64 	%rd11073, %rd10705, %rd273, %rd11072;
	shr.u64 	%rd11074, %rd11073, 32;
	and.b64  	%rd11075, %rd11050, 4294967295;
	add.s64 	%rd11076, %rd11074, %rd11075;
	mad.lo.s64 	%rd11077, %rd10708, %rd273, %rd11076;
	shr.u64 	%rd11078, %rd11077, 32;
	and.b64  	%rd11079, %rd11054, 4294967295;
	add.s64 	%rd11080, %rd11078, %rd11079;
	mad.lo.s64 	%rd11081, %rd10711, %rd273, %rd11080;
	shr.u64 	%rd11082, %rd11081, 32;
	and.b64  	%rd11083, %rd11058, 4294967295;
	add.s64 	%rd11084, %rd11082, %rd11083;
	mad.lo.s64 	%rd11085, %rd10714, %rd273, %rd11084;
	shr.u64 	%rd11086, %rd11085, 32;
	and.b64  	%rd11087, %rd11061, 4294967295;
	add.s64 	%rd11088, %rd11086, %rd11087;
	mad.lo.s64 	%rd11089, %rd10717, %rd273, %rd11088;
	shr.u64 	%rd11090, %rd11089, 32;
	and.b64  	%rd11091, %rd11066, 4294967295;
	add.s64 	%rd11092, %rd11090, %rd11091;
	mad.lo.s64 	%rd11093, %rd10720, %rd273, %rd11092;
	shr.u64 	%rd11094, %rd11093, 32;
	add.s64 	%rd11095, %rd11094, %rd11067;
	mad.lo.s64 	%rd11096, %rd10723, %rd273, %rd11095;
	shr.u64 	%rd11097, %rd11096, 32;
	mul.lo.s32 	%r1504, %r14, %r1503;
	cvt.u64.u32 	%rd11098, %r1504;
	and.b64  	%rd11099, %rd11069, 4294967295;
	mad.lo.s64 	%rd11100, %rd3, %rd11098, %rd11099;
	shr.u64 	%rd11101, %rd11100, 32;
	and.b64  	%rd11102, %rd11073, 4294967295;
	add.s64 	%rd11103, %rd11101, %rd11102;
	mad.lo.s64 	%rd11104, %rd5, %rd11098, %rd11103;
	shr.u64 	%rd11105, %rd11104, 32;
	and.b64  	%rd11106, %rd11077, 4294967295;
	add.s64 	%rd11107, %rd11105, %rd11106;
	mad.lo.s64 	%rd11108, %rd7, %rd11098, %rd11107;
	shr.u64 	%rd11109, %rd11108, 32;
	and.b64  	%rd11110, %rd11081, 4294967295;
	add.s64 	%rd11111, %rd11109, %rd11110;
	mad.lo.s64 	%rd11112, %rd9, %rd11098, %rd11111;
	shr.u64 	%rd11113, %rd11112, 32;
	and.b64  	%rd11114, %rd11085, 4294967295;
	add.s64 	%rd11115, %rd11113, %rd11114;
	mad.lo.s64 	%rd11116, %rd11, %rd11098, %rd11115;
	shr.u64 	%rd11117, %rd11116, 32;
	and.b64  	%rd11118, %rd11089, 4294967295;
	add.s64 	%rd11119, %rd11117, %rd11118;
	mad.lo.s64 	%rd11120, %rd13, %rd11098, %rd11119;
	shr.u64 	%rd11121, %rd11120, 32;
	and.b64  	%rd11122, %rd11093, 4294967295;
	add.s64 	%rd11123, %rd11121, %rd11122;
	mad.lo.s64 	%rd11124, %rd15, %rd11098, %rd11123;
	shr.u64 	%rd11125, %rd11124, 32;
	mul.wide.u32 	%rd11126, %r13, %r1504;
	add.s64 	%rd11127, %rd11125, %rd11097;
	add.s64 	%rd11128, %rd11127, %rd11126;
	shr.u64 	%rd11129, %rd11128, 32;
	and.b64  	%rd11130, %rd11104, 4294967295;
	mad.lo.s64 	%rd11131, %rd10702, %rd370, %rd11130;
	cvt.u32.u64 	%r1505, %rd11131;
	shr.u64 	%rd11132, %rd11131, 32;
	and.b64  	%rd11133, %rd11108, 4294967295;
	add.s64 	%rd11134, %rd11132, %rd11133;
	mad.lo.s64 	%rd11135, %rd10705, %rd370, %rd11134;
	shr.u64 	%rd11136, %rd11135, 32;
	and.b64  	%rd11137, %rd11112, 4294967295;
	add.s64 	%rd11138, %rd11136, %rd11137;
	mad.lo.s64 	%rd11139, %rd10708, %rd370, %rd11138;
	shr.u64 	%rd11140, %rd11139, 32;
	and.b64  	%rd11141, %rd11116, 4294967295;
	add.s64 	%rd11142, %rd11140, %rd11141;
	mad.lo.s64 	%rd11143, %rd10711, %rd370, %rd11142;
	shr.u64 	%rd11144, %rd11143, 32;
	and.b64  	%rd11145, %rd11120, 4294967295;
	add.s64 	%rd11146, %rd11144, %rd11145;
	mad.lo.s64 	%rd11147, %rd10714, %rd370, %rd11146;
	shr.u64 	%rd11148, %rd11147, 32;
	and.b64  	%rd11149, %rd11124, 4294967295;
	add.s64 	%rd11150, %rd11148, %rd11149;
	mad.lo.s64 	%rd11151, %rd10717, %rd370, %rd11150;
	shr.u64 	%rd11152, %rd11151, 32;
	and.b64  	%rd11153, %rd11128, 4294967295;
	add.s64 	%rd11154, %rd11152, %rd11153;
	mad.lo.s64 	%rd11155, %rd10720, %rd370, %rd11154;
	shr.u64 	%rd11156, %rd11155, 32;
	add.s64 	%rd11157, %rd11156, %rd11129;
	mad.lo.s64 	%rd11158, %rd10723, %rd370, %rd11157;
	mul.lo.s32 	%r1506, %r14, %r1505;
	cvt.u64.u32 	%rd11159, %r1506;
	and.b64  	%rd11160, %rd11131, 4294967295;
	mad.lo.s64 	%rd11161, %rd3, %rd11159, %rd11160;
	shr.u64 	%rd11162, %rd11161, 32;
	and.b64  	%rd11163, %rd11135, 4294967295;
	add.s64 	%rd11164, %rd11162, %rd11163;
	mad.lo.s64 	%rd478, %rd5, %rd11159, %rd11164;
	cvt.u32.u64 	%r2287, %rd478;
	shr.u64 	%rd11165, %rd478, 32;
	and.b64  	%rd11166, %rd11139, 4294967295;
	add.s64 	%rd11167, %rd11165, %rd11166;
	mad.lo.s64 	%rd479, %rd7, %rd11159, %rd11167;
	cvt.u32.u64 	%r2286, %rd479;
	shr.u64 	%rd11168, %rd479, 32;
	and.b64  	%rd11169, %rd11143, 4294967295;
	add.s64 	%rd11170, %rd11168, %rd11169;
	mad.lo.s64 	%rd480, %rd9, %rd11159, %rd11170;
	cvt.u32.u64 	%r2285, %rd480;
	shr.u64 	%rd11171, %rd480, 32;
	and.b64  	%rd11172, %rd11147, 4294967295;
	add.s64 	%rd11173, %rd11171, %rd11172;
	mad.lo.s64 	%rd481, %rd11, %rd11159, %rd11173;
	cvt.u32.u64 	%r2284, %rd481;
	shr.u64 	%rd11174, %rd481, 32;
	and.b64  	%rd11175, %rd11151, 4294967295;
	add.s64 	%rd11176, %rd11174, %rd11175;
	mad.lo.s64 	%rd482, %rd13, %rd11159, %rd11176;
	cvt.u32.u64 	%r2283, %rd482;
	shr.u64 	%rd11177, %rd482, 32;
	and.b64  	%rd11178, %rd11155, 4294967295;
	add.s64 	%rd11179, %rd11177, %rd11178;
	mad.lo.s64 	%rd483, %rd15, %rd11159, %rd11179;
	cvt.u32.u64 	%r2282, %rd483;
	shr.u64 	%rd11180, %rd483, 32;
	mul.wide.u32 	%rd11181, %r13, %r1506;
	and.b64  	%rd11182, %rd11158, 4294967295;
	add.s64 	%rd11183, %rd11180, %rd11182;
	add.s64 	%rd484, %rd11183, %rd11181;
	cvt.u32.u64 	%r2281, %rd484;
	{ .reg .b32 tmp; mov.b64 {tmp, %r2280}, %rd484; }
	setp.gt.u32 	%p390, %r13, %r2280;
	@%p390 bra 	$L__BB0_357;
	setp.lt.u32 	%p391, %r13, %r2280;
	@%p391 bra 	$L__BB0_356;
	setp.gt.u32 	%p392, %r12, %r2281;
	@%p392 bra 	$L__BB0_357;
	setp.lt.u32 	%p393, %r12, %r2281;
	@%p393 bra 	$L__BB0_356;
	setp.gt.u32 	%p394, %r11, %r2282;
	@%p394 bra 	$L__BB0_357;
	setp.lt.u32 	%p395, %r11, %r2282;
	@%p395 bra 	$L__BB0_356;
	setp.gt.u32 	%p396, %r10, %r2283;
	@%p396 bra 	$L__BB0_357;
	setp.lt.u32 	%p397, %r10, %r2283;
	@%p397 bra 	$L__BB0_356;
	setp.gt.u32 	%p398, %r9, %r2284;
	@%p398 bra 	$L__BB0_357;
	setp.lt.u32 	%p399, %r9, %r2284;
	@%p399 bra 	$L__BB0_356;
	setp.gt.u32 	%p400, %r8, %r2285;
	@%p400 bra 	$L__BB0_357;
	setp.lt.u32 	%p401, %r8, %r2285;
	@%p401 bra 	$L__BB0_356;
	setp.gt.u32 	%p402, %r7, %r2286;
	@%p402 bra 	$L__BB0_357;
	setp.ge.u32 	%p403, %r7, %r2286;
	setp.gt.u32 	%p404, %r6, %r2287;
	and.pred  	%p405, %p403, %p404;
	@%p405 bra 	$L__BB0_357;
$L__BB0_356:
	and.b64  	%rd11184, %rd478, 4294967295;
	sub.s64 	%rd11185, %rd11184, %rd3;
	cvt.u32.u64 	%r2287, %rd11185;
	shr.u64 	%rd11186, %rd11185, 32;
	and.b64  	%rd11187, %rd11186, 1;
	and.b64  	%rd11188, %rd479, 4294967295;
	add.s64 	%rd11189, %rd11187, %rd5;
	sub.s64 	%rd11190, %rd11188, %rd11189;
	cvt.u32.u64 	%r2286, %rd11190;
	shr.u64 	%rd11191, %rd11190, 32;
	and.b64  	%rd11192, %rd11191, 1;
	and.b64  	%rd11193, %rd480, 4294967295;
	add.s64 	%rd11194, %rd11192, %rd7;
	sub.s64 	%rd11195, %rd11193, %rd11194;
	cvt.u32.u64 	%r2285, %rd11195;
	shr.u64 	%rd11196, %rd11195, 32;
	and.b64  	%rd11197, %rd11196, 1;
	and.b64  	%rd11198, %rd481, 4294967295;
	add.s64 	%rd11199, %rd11197, %rd9;
	sub.s64 	%rd11200, %rd11198, %rd11199;
	cvt.u32.u64 	%r2284, %rd11200;
	shr.u64 	%rd11201, %rd11200, 32;
	and.b64  	%rd11202, %rd11201, 1;
	and.b64  	%rd11203, %rd482, 4294967295;
	add.s64 	%rd11204, %rd11202, %rd11;
	sub.s64 	%rd11205, %rd11203, %rd11204;
	cvt.u32.u64 	%r2283, %rd11205;
	shr.u64 	%rd11206, %rd11205, 32;
	and.b64  	%rd11207, %rd11206, 1;
	and.b64  	%rd11208, %rd483, 4294967295;
	add.s64 	%rd11209, %rd11207, %rd13;
	sub.s64 	%rd11210, %rd11208, %rd11209;
	cvt.u32.u64 	%r2282, %rd11210;
	shr.u64 	%rd11211, %rd11210, 32;
	and.b64  	%rd11212, %rd11211, 1;
	and.b64  	%rd11213, %rd484, 4294967295;
	add.s64 	%rd11214, %rd11212, %rd15;
	sub.s64 	%rd11215, %rd11213, %rd11214;
	cvt.u32.u64 	%r2281, %rd11215;
	{ .reg .b32 tmp; mov.b64 {tmp, %r1507}, %rd11215; }
	and.b32  	%r1508, %r1507, 1;
	add.s32 	%r1509, %r1508, %r13;
	sub.s32 	%r2280, %r2280, %r1509;
$L__BB0_357:
	and.b64  	%rd11216, %rd450, 4294967295;
	mul.lo.s64 	%rd11217, %rd11216, %rd11216;
	cvt.u32.u64 	%r1510, %rd11217;
	shr.u64 	%rd11218, %rd11217, 32;
	and.b64  	%rd11219, %rd451, 4294967295;
	mul.lo.s64 	%rd11220, %rd11219, %rd11216;
	add.s64 	%rd11221, %rd11218, %rd11220;
	shr.u64 	%rd11222, %rd11221, 32;
	and.b64  	%rd11223, %rd452, 4294967295;
	mul.lo.s64 	%rd11224, %rd11223, %rd11216;
	add.s64 	%rd11225, %rd11222, %rd11224;
	shr.u64 	%rd11226, %rd11225, 32;
	and.b64  	%rd11227, %rd453, 4294967295;
	mul.lo.s64 	%rd11228, %rd11227, %rd11216;
	add.s64 	%rd11229, %rd11226, %rd11228;
	shr.u64 	%rd11230, %rd11229, 32;
	and.b64  	%rd11231, %rd454, 4294967295;
	mul.lo.s64 	%rd11232, %rd11231, %rd11216;
	add.s64 	%rd11233, %rd11230, %rd11232;
	shr.u64 	%rd11234, %rd11233, 32;
	and.b64  	%rd11235, %rd455, 4294967295;
	mul.lo.s64 	%rd11236, %rd11235, %rd11216;
	add.s64 	%rd11237, %rd11234, %rd11236;
	shr.u64 	%rd11238, %rd11237, 32;
	and.b64  	%rd11239, %rd456, 4294967295;
	mul.lo.s64 	%rd11240, %rd11239, %rd11216;
	add.s64 	%rd11241, %rd11238, %rd11240;
	shr.u64 	%rd11242, %rd11241, 32;
	cvt.u64.u32 	%rd11243, %r559;
	mul.lo.s64 	%rd11244, %rd11216, %rd11243;
	add.s64 	%rd11245, %rd11242, %rd11244;
	shr.u64 	%rd11246, %rd11245, 32;
	mul.lo.s32 	%r1511, %r14, %r1510;
	cvt.u64.u32 	%rd11247, %r1511;
	and.b64  	%rd11248, %rd11217, 4294967295;
	mad.lo.s64 	%rd11249, %rd3, %rd11247, %rd11248;
	shr.u64 	%rd11250, %rd11249, 32;
	add.s64 	%rd11251, %rd11250, %rd11246;
	mad.lo.s64 	%rd11252, %rd5, %rd11247, %rd11251;
	shr.u64 	%rd11253, %rd11252, 32;
	and.b64  	%rd11254, %rd11225, 4294967295;
	add.s64 	%rd11255, %rd11253, %rd11254;
	mad.lo.s64 	%rd11256, %rd7, %rd11247, %rd11255;
	shr.u64 	%rd11257, %rd11256, 32;
	and.b64  	%rd11258, %rd11229, 4294967295;
	add.s64 	%rd11259, %rd11257, %rd11258;
	mad.lo.s64 	%rd11260, %rd9, %rd11247, %rd11259;
	shr.u64 	%rd11261, %rd11260, 32;
	and.b64  	%rd11262, %rd11233, 4294967295;
	add.s64 	%rd11263, %rd11261, %rd11262;
	mad.lo.s64 	%rd11264, %rd11, %rd11247, %rd11263;
	shr.u64 	%rd11265, %rd11264, 32;
	and.b64  	%rd11266, %rd11237, 4294967295;
	add.s64 	%rd11267, %rd11265, %rd11266;
	mad.lo.s64 	%rd11268, %rd13, %rd11247, %rd11267;
	shr.u64 	%rd11269, %rd11268, 32;
	and.b64  	%rd11270, %rd11241, 4294967295;
	add.s64 	%rd11271, %rd11269, %rd11270;
	mad.lo.s64 	%rd11272, %rd15, %rd11247, %rd11271;
	shr.u64 	%rd11273, %rd11272, 32;
	mul.wide.u32 	%rd11274, %r13, %r1511;
	and.b64  	%rd11275, %rd11245, 4294967295;
	add.s64 	%rd11276, %rd11273, %rd11275;
	add.s64 	%rd11277, %rd11276, %rd11274;
	shr.u64 	%rd11278, %rd11277, 32;
	and.b64  	%rd11279, %rd11252, 4294967295;
	add.s64 	%rd11280, %rd11220, %rd11279;
	cvt.u32.u64 	%r1512, %rd11280;
	shr.u64 	%rd11281, %rd11280, 32;
	and.b64  	%rd11282, %rd11256, 4294967295;
	add.s64 	%rd11283, %rd11281, %rd11282;
	mad.lo.s64 	%rd11284, %rd11219, %rd11219, %rd11283;
	shr.u64 	%rd11285, %rd11284, 32;
	mul.lo.s64 	%rd11286, %rd11223, %rd11219;
	and.b64  	%rd11287, %rd11260, 4294967295;
	add.s64 	%rd11288, %rd11285, %rd11287;
	add.s64 	%rd11289, %rd11288, %rd11286;
	shr.u64 	%rd11290, %rd11289, 32;
	mul.lo.s64 	%rd11291, %rd11227, %rd11219;
	and.b64  	%rd11292, %rd11264, 4294967295;
	add.s64 	%rd11293, %rd11290, %rd11292;
	add.s64 	%rd11294, %rd11293, %rd11291;
	shr.u64 	%rd11295, %rd11294, 32;
	mul.lo.s64 	%rd11296, %rd11231, %rd11219;
	and.b64  	%rd11297, %rd11268, 4294967295;
	add.s64 	%rd11298, %rd11295, %rd11297;
	add.s64 	%rd11299, %rd11298, %rd11296;
	shr.u64 	%rd11300, %rd11299, 32;
	mul.lo.s64 	%rd11301, %rd11235, %rd11219;
	and.b64  	%rd11302, %rd11272, 4294967295;
	add.s64 	%rd11303, %rd11300, %rd11302;
	add.s64 	%rd11304, %rd11303, %rd11301;
	shr.u64 	%rd11305, %rd11304, 32;
	mul.lo.s64 	%rd11306, %rd11239, %rd11219;
	and.b64  	%rd11307, %rd11277, 4294967295;
	add.s64 	%rd11308, %rd11305, %rd11307;
	add.s64 	%rd11309, %rd11308, %rd11306;
	shr.u64 	%rd11310, %rd11309, 32;
	mul.lo.s64 	%rd11311, %rd11219, %rd11243;
	add.s64 	%rd11312, %rd11310, %rd11278;
	add.s64 	%rd11313, %rd11312, %rd11311;
	shr.u64 	%rd11314, %rd11313, 32;
	mul.lo.s32 	%r1513, %r14, %r1512;
	cvt.u64.u32 	%rd11315, %r1513;
	and.b64  	%rd11316, %rd11280, 4294967295;
	mad.lo.s64 	%rd11317, %rd3, %rd11315, %rd11316;
	shr.u64 	%rd11318, %rd11317, 32;
	and.b64  	%rd11319, %rd11284, 4294967295;
	add.s64 	%rd11320, %rd11318, %rd11319;
	mad.lo.s64 	%rd11321, %rd5, %rd11315, %rd11320;
	shr.u64 	%rd11322, %rd11321, 32;
	add.s64 	%rd11323, %rd11322, %rd11314;
	mad.lo.s64 	%rd11324, %rd7, %rd11315, %rd11323;
	shr.u64 	%rd11325, %rd11324, 32;
	and.b64  	%rd11326, %rd11294, 4294967295;
	add.s64 	%rd11327, %rd11325, %rd11326;
	mad.lo.s64 	%rd11328, %rd9, %rd11315, %rd11327;
	shr.u64 	%rd11329, %rd11328, 32;
	and.b64  	%rd11330, %rd11299, 4294967295;
	add.s64 	%rd11331, %rd11329, %rd11330;
	mad.lo.s64 	%rd11332, %rd11, %rd11315, %rd11331;
	shr.u64 	%rd11333, %rd11332, 32;
	and.b64  	%rd11334, %rd11304, 4294967295;
	add.s64 	%rd11335, %rd11333, %rd11334;
	mad.lo.s64 	%rd11336, %rd13, %rd11315, %rd11335;
	shr.u64 	%rd11337, %rd11336, 32;
	and.b64  	%rd11338, %rd11309, 4294967295;
	add.s64 	%rd11339, %rd11337, %rd11338;
	mad.lo.s64 	%rd11340, %rd15, %rd11315, %rd11339;
	shr.u64 	%rd11341, %rd11340, 32;
	mul.wide.u32 	%rd11342, %r13, %r1513;
	and.b64  	%rd11343, %rd11313, 4294967295;
	add.s64 	%rd11344, %rd11341, %rd11343;
	add.s64 	%rd11345, %rd11344, %rd11342;
	shr.u64 	%rd11346, %rd11345, 32;
	and.b64  	%rd11347, %rd11321, 4294967295;
	add.s64 	%rd11348, %rd11224, %rd11347;
	cvt.u32.u64 	%r1514, %rd11348;
	shr.u64 	%rd11349, %rd11348, 32;
	and.b64  	%rd11350, %rd11324, 4294967295;
	add.s64 	%rd11351, %rd11349, %rd11350;
	add.s64 	%rd11352, %rd11351, %rd11286;
	shr.u64 	%rd11353, %rd11352, 32;
	and.b64  	%rd11354, %rd11328, 4294967295;
	add.s64 	%rd11355, %rd11353, %rd11354;
	mad.lo.s64 	%rd11356, %rd11223, %rd11223, %rd11355;
	shr.u64 	%rd11357, %rd11356, 32;
	mul.lo.s64 	%rd11358, %rd11227, %rd11223;
	and.b64  	%rd11359, %rd11332, 4294967295;
	add.s64 	%rd11360, %rd11357, %rd11359;
	add.s64 	%rd11361, %rd11360, %rd11358;
	shr.u64 	%rd11362, %rd11361, 32;
	mul.lo.s64 	%rd11363, %rd11231, %rd11223;
	and.b64  	%rd11364, %rd11336, 4294967295;
	add.s64 	%rd11365, %rd11362, %rd11364;
	add.s64 	%rd11366, %rd11365, %rd11363;
	shr.u64 	%rd11367, %rd11366, 32;
	mul.lo.s64 	%rd11368, %rd11235, %rd11223;
	and.b64  	%rd11369, %rd11340, 4294967295;
	add.s64 	%rd11370, %rd11367, %rd11369;
	add.s64 	%rd11371, %rd11370, %rd11368;
	shr.u64 	%rd11372, %rd11371, 32;
	mul.lo.s64 	%rd11373, %rd11239, %rd11223;
	and.b64  	%rd11374, %rd11345, 4294967295;
	add.s64 	%rd11375, %rd11372, %rd11374;
	add.s64 	%rd11376, %rd11375, %rd11373;
	shr.u64 	%rd11377, %rd11376, 32;
	mul.lo.s64 	%rd11378, %rd11223, %rd11243;
	add.s64 	%rd11379, %rd11377, %rd11346;
	add.s64 	%rd11380, %rd11379, %rd11378;
	shr.u64 	%rd11381, %rd11380, 32;
	mul.lo.s32 	%r1515, %r14, %r1514;
	cvt.u64.u32 	%rd11382, %r1515;
	and.b64  	%rd11383, %rd11348, 4294967295;
	mad.lo.s64 	%rd11384, %rd3, %rd11382, %rd11383;
	shr.u64 	%rd11385, %rd11384, 32;
	and.b64  	%rd11386, %rd11352, 4294967295;
	add.s64 	%rd11387, %rd11385, %rd11386;
	mad.lo.s64 	%rd11388, %rd5, %rd11382, %rd11387;
	shr.u64 	%rd11389, %rd11388, 32;
	and.b64  	%rd11390, %rd11356, 4294967295;
	add.s64 	%rd11391, %rd11389, %rd11390;
	mad.lo.s64 	%rd11392, %rd7, %rd11382, %rd11391;
	shr.u64 	%rd11393, %rd11392, 32;
	add.s64 	%rd11394, %rd11393, %rd11381;
	mad.lo.s64 	%rd11395, %rd9, %rd11382, %rd11394;
	shr.u64 	%rd11396, %rd11395, 32;
	and.b64  	%rd11397, %rd11366, 4294967295;
	add.s64 	%rd11398, %rd11396, %rd11397;
	mad.lo.s64 	%rd11399, %rd11, %rd11382, %rd11398;
	shr.u64 	%rd11400, %rd11399, 32;
	and.b64  	%rd11401, %rd11371, 4294967295;
	add.s64 	%rd11402, %rd11400, %rd11401;
	mad.lo.s64 	%rd11403, %rd13, %rd11382, %rd11402;
	shr.u64 	%rd11404, %rd11403, 32;
	and.b64  	%rd11405, %rd11376, 4294967295;
	add.s64 	%rd11406, %rd11404, %rd11405;
	mad.lo.s64 	%rd11407, %rd15, %rd11382, %rd11406;
	shr.u64 	%rd11408, %rd11407, 32;
	mul.wide.u32 	%rd11409, %r13, %r1515;
	and.b64  	%rd11410, %rd11380, 4294967295;
	add.s64 	%rd11411, %rd11408, %rd11410;
	add.s64 	%rd11412, %rd11411, %rd11409;
	shr.u64 	%rd11413, %rd11412, 32;
	and.b64  	%rd11414, %rd11388, 4294967295;
	add.s64 	%rd11415, %rd11228, %rd11414;
	cvt.u32.u64 	%r1516, %rd11415;
	shr.u64 	%rd11416, %rd11415, 32;
	and.b64  	%rd11417, %rd11392, 4294967295;
	add.s64 	%rd11418, %rd11416, %rd11417;
	add.s64 	%rd11419, %rd11418, %rd11291;
	shr.u64 	%rd11420, %rd11419, 32;
	and.b64  	%rd11421, %rd11395, 4294967295;
	add.s64 	%rd11422, %rd11420, %rd11421;
	add.s64 	%rd11423, %rd11422, %rd11358;
	shr.u64 	%rd11424, %rd11423, 32;
	and.b64  	%rd11425, %rd11399, 4294967295;
	add.s64 	%rd11426, %rd11424, %rd11425;
	mad.lo.s64 	%rd11427, %rd11227, %rd11227, %rd11426;
	shr.u64 	%rd11428, %rd11427, 32;
	mul.lo.s64 	%rd11429, %rd11231, %rd11227;
	and.b64  	%rd11430, %rd11403, 4294967295;
	add.s64 	%rd11431, %rd11428, %rd11430;
	add.s64 	%rd11432, %rd11431, %rd11429;
	shr.u64 	%rd11433, %rd11432, 32;
	mul.lo.s64 	%rd11434, %rd11235, %rd11227;
	and.b64  	%rd11435, %rd11407, 4294967295;
	add.s64 	%rd11436, %rd11433, %rd11435;
	add.s64 	%rd11437, %rd11436, %rd11434;
	shr.u64 	%rd11438, %rd11437, 32;
	mul.lo.s64 	%rd11439, %rd11239, %rd11227;
	and.b64  	%rd11440, %rd11412, 4294967295;
	add.s64 	%rd11441, %rd11438, %rd11440;
	add.s64 	%rd11442, %rd11441, %rd11439;
	shr.u64 	%rd11443, %rd11442, 32;
	mul.lo.s64 	%rd11444, %rd11227, %rd11243;
	add.s64 	%rd11445, %rd11443, %rd11413;
	add.s64 	%rd11446, %rd11445, %rd11444;
	shr.u64 	%rd11447, %rd11446, 32;
	mul.lo.s32 	%r1517, %r14, %r1516;
	cvt.u64.u32 	%rd11448, %r1517;
	and.b64  	%rd11449, %rd11415, 4294967295;
	mad.lo.s64 	%rd11450, %rd3, %rd11448, %rd11449;
	shr.u64 	%rd11451, %rd11450, 32;
	and.b64  	%rd11452, %rd11419, 4294967295;
	add.s64 	%rd11453, %rd11451, %rd11452;
	mad.lo.s64 	%rd11454, %rd5, %rd11448, %rd11453;
	shr.u64 	%rd11455, %rd11454, 32;
	and.b64  	%rd11456, %rd11423, 4294967295;
	add.s64 	%rd11457, %rd11455, %rd11456;
	mad.lo.s64 	%rd11458, %rd7, %rd11448, %rd11457;
	shr.u64 	%rd11459, %rd11458, 32;
	and.b64  	%rd11460, %rd11427, 4294967295;
	add.s64 	%rd11461, %rd11459, %rd11460;
	mad.lo.s64 	%rd11462, %rd9, %rd11448, %rd11461;
	shr.u64 	%rd11463, %rd11462, 32;
	add.s64 	%rd11464, %rd11463, %rd11447;
	mad.lo.s64 	%rd11465, %rd11, %rd11448, %rd11464;
	shr.u64 	%rd11466, %rd11465, 32;
	and.b64  	%rd11467, %rd11437, 4294967295;
	add.s64 	%rd11468, %rd11466, %rd11467;
	mad.lo.s64 	%rd11469, %rd13, %rd11448, %rd11468;
	shr.u64 	%rd11470, %rd11469, 32;
	and.b64  	%rd11471, %rd11442, 4294967295;
	add.s64 	%rd11472, %rd11470, %rd11471;
	mad.lo.s64 	%rd11473, %rd15, %rd11448, %rd11472;
	shr.u64 	%rd11474, %rd11473, 32;
	mul.wide.u32 	%rd11475, %r13, %r1517;
	and.b64  	%rd11476, %rd11446, 4294967295;
	add.s64 	%rd11477, %rd11474, %rd11476;
	add.s64 	%rd11478, %rd11477, %rd11475;
	shr.u64 	%rd11479, %rd11478, 32;
	and.b64  	%rd11480, %rd11454, 4294967295;
	add.s64 	%rd11481, %rd11232, %rd11480;
	cvt.u32.u64 	%r1518, %rd11481;
	shr.u64 	%rd11482, %rd11481, 32;
	and.b64  	%rd11483, %rd11458, 4294967295;
	add.s64 	%rd11484, %rd11482, %rd11483;
	add.s64 	%rd11485, %rd11484, %rd11296;
	shr.u64 	%rd11486, %rd11485, 32;
	and.b64  	%rd11487, %rd11462, 4294967295;
	add.s64 	%rd11488, %rd11486, %rd11487;
	add.s64 	%rd11489, %rd11488, %rd11363;
	shr.u64 	%rd11490, %rd11489, 32;
	and.b64  	%rd11491, %rd11465, 4294967295;
	add.s64 	%rd11492, %rd11490, %rd11491;
	add.s64 	%rd11493, %rd11492, %rd11429;
	shr.u64 	%rd11494, %rd11493, 32;
	and.b64  	%rd11495, %rd11469, 4294967295;
	add.s64 	%rd11496, %rd11494, %rd11495;
	mad.lo.s64 	%rd11497, %rd11231, %rd11231, %rd11496;
	shr.u64 	%rd11498, %rd11497, 32;
	mul.lo.s64 	%rd11499, %rd11235, %rd11231;
	and.b64  	%rd11500, %rd11473, 4294967295;
	add.s64 	%rd11501, %rd11498, %rd11500;
	add.s64 	%rd11502, %rd11501, %rd11499;
	shr.u64 	%rd11503, %rd11502, 32;
	mul.lo.s64 	%rd11504, %rd11239, %rd11231;
	and.b64  	%rd11505, %rd11478, 4294967295;
	add.s64 	%rd11506, %rd11503, %rd11505;
	add.s64 	%rd11507, %rd11506, %rd11504;
	shr.u64 	%rd11508, %rd11507, 32;
	mul.lo.s64 	%rd11509, %rd11231, %rd11243;
	add.s64 	%rd11510, %rd11508, %rd11479;
	add.s64 	%rd11511, %rd11510, %rd11509;
	shr.u64 	%rd11512, %rd11511, 32;
	mul.lo.s32 	%r1519, %r14, %r1518;
	cvt.u64.u32 	%rd11513, %r1519;
	and.b64  	%rd11514, %rd11481, 4294967295;
	mad.lo.s64 	%rd11515, %rd3, %rd11513, %rd11514;
	shr.u64 	%rd11516, %rd11515, 32;
	and.b64  	%rd11517, %rd11485, 4294967295;
	add.s64 	%rd11518, %rd11516, %rd11517;
	mad.lo.s64 	%rd11519, %rd5, %rd11513, %rd11518;
	shr.u64 	%rd11520, %rd11519, 32;
	and.b64  	%rd11521, %rd11489, 4294967295;
	add.s64 	%rd11522, %rd11520, %rd11521;
	mad.lo.s64 	%rd11523, %rd7, %rd11513, %rd11522;
	shr.u64 	%rd11524, %rd11523, 32;
	and.b64  	%rd11525, %rd11493, 4294967295;
	add.s64 	%rd11526, %rd11524, %rd11525;
	mad.lo.s64 	%rd11527, %rd9, %rd11513, %rd11526;
	shr.u64 	%rd11528, %rd11527, 32;
	and.b64  	%rd11529, %rd11497, 4294967295;
	add.s64 	%rd11530, %rd11528, %rd11529;
	mad.lo.s64 	%rd11531, %rd11, %rd11513, %rd11530;
	shr.u64 	%rd11532, %rd11531, 32;
	add.s64 	%rd11533, %rd11532, %rd11512;
	mad.lo.s64 	%rd11534, %rd13, %rd11513, %rd11533;
	shr.u64 	%rd11535, %rd11534, 32;
	and.b64  	%rd11536, %rd11507, 4294967295;
	add.s64 	%rd11537, %rd11535, %rd11536;
	mad.lo.s64 	%rd11538, %rd15, %rd11513, %rd11537;
	shr.u64 	%rd11539, %rd11538, 32;
	mul.wide.u32 	%rd11540, %r13, %r1519;
	and.b64  	%rd11541, %rd11511, 4294967295;
	add.s64 	%rd11542, %rd11539, %rd11541;
	add.s64 	%rd11543, %rd11542, %rd11540;
	shr.u64 	%rd11544, %rd11543, 32;
	and.b64  	%rd11545, %rd11519, 4294967295;
	add.s64 	%rd11546, %rd11236, %rd11545;
	cvt.u32.u64 	%r1520, %rd11546;
	shr.u64 	%rd11547, %rd11546, 32;
	and.b64  	%rd11548, %rd11523, 4294967295;
	add.s64 	%rd11549, %rd11547, %rd11548;
	add.s64 	%rd11550, %rd11549, %rd11301;
	shr.u64 	%rd11551, %rd11550, 32;
	and.b64  	%rd11552, %rd11527, 4294967295;
	add.s64 	%rd11553, %rd11551, %rd11552;
	add.s64 	%rd11554, %rd11553, %rd11368;
	shr.u64 	%rd11555, %rd11554, 32;
	and.b64  	%rd11556, %rd11531, 4294967295;
	add.s64 	%rd11557, %rd11555, %rd11556;
	add.s64 	%rd11558, %rd11557, %rd11434;
	shr.u64 	%rd11559, %rd11558, 32;
	and.b64  	%rd11560, %rd11534, 4294967295;
	add.s64 	%rd11561, %rd11559, %rd11560;
	add.s64 	%rd11562, %rd11561, %rd11499;
	shr.u64 	%rd11563, %rd11562, 32;
	and.b64  	%rd11564, %rd11538, 4294967295;
	add.s64 	%rd11565, %rd11563, %rd11564;
	mad.lo.s64 	%rd11566, %rd11235, %rd11235, %rd11565;
	shr.u64 	%rd11567, %rd11566, 32;
	mul.lo.s64 	%rd11568, %rd11239, %rd11235;
	and.b64  	%rd11569, %rd11543, 4294967295;
	add.s64 	%rd11570, %rd11567, %rd11569;
	add.s64 	%rd11571, %rd11570, %rd11568;
	shr.u64 	%rd11572, %rd11571, 32;
	mul.lo.s64 	%rd11573, %rd11235, %rd11243;
	add.s64 	%rd11574, %rd11572, %rd11544;
	add.s64 	%rd11575, %rd11574, %rd11573;
	shr.u64 	%rd11576, %rd11575, 32;
	mul.lo.s32 	%r1521, %r14, %r1520;
	cvt.u64.u32 	%rd11577, %r1521;
	and.b64  	%rd11578, %rd11546, 4294967295;
	mad.lo.s64 	%rd11579, %rd3, %rd11577, %rd11578;
	shr.u64 	%rd11580, %rd11579, 32;
	and.b64  	%rd11581, %rd11550, 4294967295;
	add.s64 	%rd11582, %rd11580, %rd11581;
	mad.lo.s64 	%rd11583, %rd5, %rd11577, %rd11582;
	shr.u64 	%rd11584, %rd11583, 32;
	and.b64  	%rd11585, %rd11554, 4294967295;
	add.s64 	%rd11586, %rd11584, %rd11585;
	mad.lo.s64 	%rd11587, %rd7, %rd11577, %rd11586;
	shr.u64 	%rd11588, %rd11587, 32;
	and.b64  	%rd11589, %rd11558, 4294967295;
	add.s64 	%rd11590, %rd11588, %rd11589;
	mad.lo.s64 	%rd11591, %rd9, %rd11577, %rd11590;
	shr.u64 	%rd11592, %rd11591, 32;
	and.b64  	%rd11593, %rd11562, 4294967295;
	add.s64 	%rd11594, %rd11592, %rd11593;
	mad.lo.s64 	%rd11595, %rd11, %rd11577, %rd11594;
	shr.u64 	%rd11596, %rd11595, 32;
	and.b64  	%rd11597, %rd11566, 4294967295;
	add.s64 	%rd11598, %rd11596, %rd11597;
	mad.lo.s64 	%rd11599, %rd13, %rd11577, %rd11598;
	shr.u64 	%rd11600, %rd11599, 32;
	add.s64 	%rd11601, %rd11600, %rd11576;
	mad.lo.s64 	%rd11602, %rd15, %rd11577, %rd11601;
	shr.u64 	%rd11603, %rd11602, 32;
	mul.wide.u32 	%rd11604, %r13, %r1521;
	and.b64  	%rd11605, %rd11575, 4294967295;
	add.s64 	%rd11606, %rd11603, %rd11605;
	add.s64 	%rd11607, %rd11606, %rd11604;
	shr.u64 	%rd11608, %rd11607, 32;
	and.b64  	%rd11609, %rd11583, 4294967295;
	add.s64 	%rd11610, %rd11240, %rd11609;
	cvt.u32.u64 	%r1522, %rd11610;
	shr.u64 	%rd11611, %rd11610, 32;
	and.b64  	%rd11612, %rd11587, 4294967295;
	add.s64 	%rd11613, %rd11611, %rd11612;
	add.s64 	%rd11614, %rd11613, %rd11306;
	shr.u64 	%rd11615, %rd11614, 32;
	and.b64  	%rd11616, %rd11591, 4294967295;
	add.s64 	%rd11617, %rd11615, %rd11616;
	add.s64 	%rd11618, %rd11617, %rd11373;
	shr.u64 	%rd11619, %rd11618, 32;
	and.b64  	%rd11620, %rd11595, 4294967295;
	add.s64 	%rd11621, %rd11619, %rd11620;
	add.s64 	%rd11622, %rd11621, %rd11439;
	shr.u64 	%rd11623, %rd11622, 32;
	and.b64  	%rd11624, %rd11599, 4294967295;
	add.s64 	%rd11625, %rd11623, %rd11624;
	add.s64 	%rd11626, %rd11625, %rd11504;
	shr.u64 	%rd11627, %rd11626, 32;
	and.b64  	%rd11628, %rd11602, 4294967295;
	add.s64 	%rd11629, %rd11627, %rd11628;
	add.s64 	%rd11630, %rd11629, %rd11568;
	shr.u64 	%rd11631, %rd11630, 32;
	and.b64  	%rd11632, %rd11607, 4294967295;
	add.s64 	%rd11633, %rd11631, %rd11632;
	mad.lo.s64 	%rd11634, %rd11239, %rd11239, %rd11633;
	shr.u64 	%rd11635, %rd11634, 32;
	mul.lo.s64 	%rd11636, %rd11239, %rd11243;
	add.s64 	%rd11637, %rd11635, %rd11608;
	add.s64 	%rd11638, %rd11637, %rd11636;
	shr.u64 	%rd11639, %rd11638, 32;
	mul.lo.s32 	%r1523, %r14, %r1522;
	cvt.u64.u32 	%rd11640, %r1523;
	and.b64  	%rd11641, %rd11610, 4294967295;
	mad.lo.s64 	%rd11642, %rd3, %rd11640, %rd11641;
	shr.u64 	%rd11643, %rd11642, 32;
	and.b64  	%rd11644, %rd11614, 4294967295;
	add.s64 	%rd11645, %rd11643, %rd11644;
	mad.lo.s64 	%rd11646, %rd5, %rd11640, %rd11645;
	shr.u64 	%rd11647, %rd11646, 32;
	and.b64  	%rd11648, %rd11618, 4294967295;
	add.s64 	%rd11649, %rd11647, %rd11648;
	mad.lo.s64 	%rd11650, %rd7, %rd11640, %rd11649;
	shr.u64 	%rd11651, %rd11650, 32;
	and.b64  	%rd11652, %rd11622, 4294967295;
	add.s64 	%rd11653, %rd11651, %rd11652;
	mad.lo.s64 	%rd11654, %rd9, %rd11640, %rd11653;
	shr.u64 	%rd11655, %rd11654, 32;
	and.b64  	%rd11656, %rd11626, 4294967295;
	add.s64 	%rd11657, %rd11655, %rd11656;
	mad.lo.s64 	%rd11658, %rd11, %rd11640, %rd11657;
	shr.u64 	%rd11659, %rd11658, 32;
	and.b64  	%rd11660, %rd11630, 4294967295;
	add.s64 	%rd11661, %rd11659, %rd11660;
	mad.lo.s64 	%rd11662, %rd13, %rd11640, %rd11661;
	shr.u64 	%rd11663, %rd11662, 32;
	and.b64  	%rd11664, %rd11634, 4294967295;
	add.s64 	%rd11665, %rd11663, %rd11664;
	mad.lo.s64 	%rd11666, %rd15, %rd11640, %rd11665;
	shr.u64 	%rd11667, %rd11666, 32;
	mul.wide.u32 	%rd11668, %r13, %r1523;
	add.s64 	%rd11669, %rd11667, %rd11639;
	add.s64 	%rd11670, %rd11669, %rd11668;
	shr.u64 	%rd11671, %rd11670, 32;
	and.b64  	%rd11672, %rd11646, 4294967295;
	add.s64 	%rd11673, %rd11244, %rd11672;
	cvt.u32.u64 	%r1524, %rd11673;
	shr.u64 	%rd11674, %rd11673, 32;
	and.b64  	%rd11675, %rd11650, 4294967295;
	add.s64 	%rd11676, %rd11674, %rd11675;
	add.s64 	%rd11677, %rd11676, %rd11311;
	shr.u64 	%rd11678, %rd11677, 32;
	and.b64  	%rd11679, %rd11654, 4294967295;
	add.s64 	%rd11680, %rd11678, %rd11679;
	add.s64 	%rd11681, %rd11680, %rd11378;
	shr.u64 	%rd11682, %rd11681, 32;
	and.b64  	%rd11683, %rd11658, 4294967295;
	add.s64 	%rd11684, %rd11682, %rd11683;
	add.s64 	%rd11685, %rd11684, %rd11444;
	shr.u64 	%rd11686, %rd11685, 32;
	and.b64  	%rd11687, %rd11662, 4294967295;
	add.s64 	%rd11688, %rd11686, %rd11687;
	add.s64 	%rd11689, %rd11688, %rd11509;
	shr.u64 	%rd11690, %rd11689, 32;
	and.b64  	%rd11691, %rd11666, 4294967295;
	add.s64 	%rd11692, %rd11690, %rd11691;
	add.s64 	%rd11693, %rd11692, %rd11573;
	shr.u64 	%rd11694, %rd11693, 32;
	and.b64  	%rd11695, %rd11670, 4294967295;
	add.s64 	%rd11696, %rd11694, %rd11695;
	add.s64 	%rd11697, %rd11696, %rd11636;
	shr.u64 	%rd11698, %rd11697, 32;
	mul.wide.u32 	%rd11699, %r559, %r559;
	add.s64 	%rd11700, %rd11698, %rd11671;
	add.s64 	%rd11701, %rd11700, %rd11699;
	mul.lo.s32 	%r1525, %r14, %r1524;
	cvt.u64.u32 	%rd11702, %r1525;
	and.b64  	%rd11703, %rd11673, 4294967295;
	mad.lo.s64 	%rd11704, %rd3, %rd11702, %rd11703;
	shr.u64 	%rd11705, %rd11704, 32;
	and.b64  	%rd11706, %rd11677, 4294967295;
	add.s64 	%rd11707, %rd11705, %rd11706;
	mad.lo.s64 	%rd21484, %rd5, %rd11702, %rd11707;
	shr.u64 	%rd11708, %rd21484, 32;
	and.b64  	%rd11709, %rd11681, 4294967295;
	add.s64 	%rd11710, %rd11708, %rd11709;
	mad.lo.s64 	%rd21483, %rd7, %rd11702, %rd11710;
	cvt.u32.u64 	%r593, %rd21483;
	shr.u64 	%rd11711, %rd21483, 32;
	and.b64  	%rd11712, %rd11685, 4294967295;
	add.s64 	%rd11713, %rd11711, %rd11712;
	mad.lo.s64 	%rd21482, %rd9, %rd11702, %rd11713;
	cvt.u32.u64 	%r594, %rd21482;
	shr.u64 	%rd11714, %rd21482, 32;
	and.b64  	%rd11715, %rd11689, 4294967295;
	add.s64 	%rd11716, %rd11714, %rd11715;
	mad.lo.s64 	%rd21481, %rd11, %rd11702, %rd11716;
	cvt.u32.u64 	%r595, %rd21481;
	shr.u64 	%rd11717, %rd21481, 32;
	and.b64  	%rd11718, %rd11693, 4294967295;
	add.s64 	%rd11719, %rd11717, %rd11718;
	mad.lo.s64 	%rd21480, %rd13, %rd11702, %rd11719;
	cvt.u32.u64 	%r596, %rd21480;
	shr.u64 	%rd11720, %rd21480, 32;
	and.b64  	%rd11721, %rd11697, 4294967295;
	add.s64 	%rd11722, %rd11720, %rd11721;
	mad.lo.s64 	%rd21479, %rd15, %rd11702, %rd11722;
	cvt.u32.u64 	%r597, %rd21479;
	shr.u64 	%rd11723, %rd21479, 32;
	mul.wide.u32 	%rd11724, %r13, %r1525;
	and.b64  	%rd11725, %rd11701, 4294967295;
	add.s64 	%rd11726, %rd11723, %rd11725;
	add.s64 	%rd21478, %rd11726, %rd11724;
	cvt.u32.u64 	%r598, %rd21478;
	{ .reg .b32 tmp; mov.b64 {tmp, %r2199}, %rd21478; }
	setp.gt.u32 	%p406, %r13, %r2199;
	@%p406 bra 	$L__BB0_372;
	setp.lt.u32 	%p407, %r13, %r2199;
	@%p407 bra 	$L__BB0_371;
	setp.gt.u32 	%p408, %r12, %r598;
	@%p408 bra 	$L__BB0_372;
	setp.lt.u32 	%p409, %r12, %r598;
	@%p409 bra 	$L__BB0_371;
	setp.gt.u32 	%p410, %r11, %r597;
	@%p410 bra 	$L__BB0_372;
	setp.lt.u32 	%p411, %r11, %r597;
	@%p411 bra 	$L__BB0_371;
	setp.gt.u32 	%p412, %r10, %r596;
	@%p412 bra 	$L__BB0_372;
	setp.lt.u32 	%p413, %r10, %r596;
	@%p413 bra 	$L__BB0_371;
	setp.gt.u32 	%p414, %r9, %r595;
	@%p414 bra 	$L__BB0_372;
	setp.lt.u32 	%p415, %r9, %r595;
	@%p415 bra 	$L__BB0_371;
	setp.gt.u32 	%p416, %r8, %r594;
	@%p416 bra 	$L__BB0_372;
	setp.lt.u32 	%p417, %r8, %r594;
	@%p417 bra 	$L__BB0_371;
	setp.gt.u32 	%p418, %r7, %r593;
	@%p418 bra 	$L__BB0_372;
	setp.ge.u32 	%p419, %r7, %r593;
	cvt.u32.u64 	%r1526, %rd21484;
	setp.gt.u32 	%p420, %r6, %r1526;
	and.pred  	%p421, %p419, %p420;
	@%p421 bra 	$L__BB0_372;
$L__BB0_371:
	and.b64  	%rd11727, %rd21484, 4294967295;
	sub.s64 	%rd21484, %rd11727, %rd3;
	shr.u64 	%rd11728, %rd21484, 32;
	and.b64  	%rd11729, %rd11728, 1;
	and.b64  	%rd11730, %rd21483, 4294967295;
	add.s64 	%rd11731, %rd11729, %rd5;
	sub.s64 	%rd21483, %rd11730, %rd11731;
	shr.u64 	%rd11732, %rd21483, 32;
	and.b64  	%rd11733, %rd11732, 1;
	and.b64  	%rd11734, %rd21482, 4294967295;
	add.s64 	%rd11735, %rd11733, %rd7;
	sub.s64 	%rd21482, %rd11734, %rd11735;
	shr.u64 	%rd11736, %rd21482, 32;
	and.b64  	%rd11737, %rd11736, 1;
	and.b64  	%rd11738, %rd21481, 4294967295;
	add.s64 	%rd11739, %rd11737, %rd9;
	sub.s64 	%rd21481, %rd11738, %rd11739;
	shr.u64 	%rd11740, %rd21481, 32;
	and.b64  	%rd11741, %rd11740, 1;
	and.b64  	%rd11742, %rd21480, 4294967295;
	add.s64 	%rd11743, %rd11741, %rd11;
	sub.s64 	%rd21480, %rd11742, %rd11743;
	shr.u64 	%rd11744, %rd21480, 32;
	and.b64  	%rd11745, %rd11744, 1;
	and.b64  	%rd11746, %rd21479, 4294967295;
	add.s64 	%rd11747, %rd11745, %rd13;
	sub.s64 	%rd21479, %rd11746, %rd11747;
	shr.u64 	%rd11748, %rd21479, 32;
	and.b64  	%rd11749, %rd11748, 1;
	and.b64  	%rd11750, %rd21478, 4294967295;
	add.s64 	%rd11751, %rd11749, %rd15;
	sub.s64 	%rd21478, %rd11750, %rd11751;
	{ .reg .b32 tmp; mov.b64 {tmp, %r1527}, %rd21478; }
	and.b32  	%r1528, %r1527, 1;
	add.s32 	%r1529, %r1528, %r13;
	sub.s32 	%r2199, %r2199, %r1529;
$L__BB0_372:
	and.b64  	%rd11752, %rd21484, 4294967295;
	mul.lo.s64 	%rd11753, %rd11752, %rd293;
	cvt.u32.u64 	%r1530, %rd11753;
	shr.u64 	%rd11754, %rd11753, 32;
	and.b64  	%rd11755, %rd21483, 4294967295;
	mad.lo.s64 	%rd11756, %rd11755, %rd293, %rd11754;
	shr.u64 	%rd11757, %rd11756, 32;
	and.b64  	%rd11758, %rd21482, 4294967295;
	mad.lo.s64 	%rd11759, %rd11758, %rd293, %rd11757;
	shr.u64 	%rd11760, %rd11759, 32;
	and.b64  	%rd11761, %rd21481, 4294967295;
	mad.lo.s64 	%rd11762, %rd11761, %rd293, %rd11760;
	shr.u64 	%rd11763, %rd11762, 32;
	and.b64  	%rd11764, %rd21480, 4294967295;
	mad.lo.s64 	%rd11765, %rd11764, %rd293, %rd11763;
	shr.u64 	%rd11766, %rd11765, 32;
	and.b64  	%rd11767, %rd21479, 4294967295;
	mad.lo.s64 	%rd11768, %rd11767, %rd293, %rd11766;
	shr.u64 	%rd11769, %rd11768, 32;
	and.b64  	%rd11770, %rd21478, 4294967295;
	mad.lo.s64 	%rd11771, %rd11770, %rd293, %rd11769;
	shr.u64 	%rd11772, %rd11771, 32;
	cvt.u64.u32 	%rd11773, %r2199;
	mad.lo.s64 	%rd11774, %rd11773, %rd293, %rd11772;
	shr.u64 	%rd11775, %rd11774, 32;
	mul.lo.s32 	%r1531, %r14, %r1530;
	cvt.u64.u32 	%rd11776, %r1531;
	and.b64  	%rd11777, %rd11753, 4294967295;
	mad.lo.s64 	%rd11778, %rd3, %rd11776, %rd11777;
	shr.u64 	%rd11779, %rd11778, 32;
	add.s64 	%rd11780, %rd11779, %rd11775;
	mad.lo.s64 	%rd11781, %rd5, %rd11776, %rd11780;
	shr.u64 	%rd11782, %rd11781, 32;
	and.b64  	%rd11783, %rd11759, 4294967295;
	add.s64 	%rd11784, %rd11782, %rd11783;
	mad.lo.s64 	%rd11785, %rd7, %rd11776, %rd11784;
	shr.u64 	%rd11786, %rd11785, 32;
	and.b64  	%rd11787, %rd11762, 4294967295;
	add.s64 	%rd11788, %rd11786, %rd11787;
	mad.lo.s64 	%rd11789, %rd9, %rd11776, %rd11788;
	shr.u64 	%rd11790, %rd11789, 32;
	and.b64  	%rd11791, %rd11765, 4294967295;
	add.s64 	%rd11792, %rd11790, %rd11791;
	mad.lo.s64 	%rd11793, %rd11, %rd11776, %rd11792;
	shr.u64 	%rd11794, %rd11793, 32;
	and.b64  	%rd11795, %rd11768, 4294967295;
	add.s64 	%rd11796, %rd11794, %rd11795;
	mad.lo.s64 	%rd11797, %rd13, %rd11776, %rd11796;
	shr.u64 	%rd11798, %rd11797, 32;
	and.b64  	%rd11799, %rd11771, 4294967295;
	add.s64 	%rd11800, %rd11798, %rd11799;
	mad.lo.s64 	%rd11801, %rd15, %rd11776, %rd11800;
	shr.u64 	%rd11802, %rd11801, 32;
	mul.wide.u32 	%rd11803, %r13, %r1531;
	and.b64  	%rd11804, %rd11774, 4294967295;
	add.s64 	%rd11805, %rd11802, %rd11804;
	add.s64 	%rd11806, %rd11805, %rd11803;
	shr.u64 	%rd11807, %rd11806, 32;
	and.b64  	%rd11808, %rd11781, 4294967295;
	mad.lo.s64 	%rd11809, %rd11752, %rd262, %rd11808;
	cvt.u32.u64 	%r1532, %rd11809;
	shr.u64 	%rd11810, %rd11809, 32;
	and.b64  	%rd11811, %rd11785, 4294967295;
	add.s64 	%rd11812, %rd11810, %rd11811;
	mad.lo.s64 	%rd11813, %rd11755, %rd262, %rd11812;
	shr.u64 	%rd11814, %rd11813, 32;
	and.b64  	%rd11815, %rd11789, 4294967295;
	add.s64 	%rd11816, %rd11814, %rd11815;
	mad.lo.s64 	%rd11817, %rd11758, %rd262, %rd11816;
	shr.u64 	%rd11818, %rd11817, 32;
	and.b64  	%rd11819, %rd11793, 4294967295;
	add.s64 	%rd11820, %rd11818, %rd11819;
	mad.lo.s64 	%rd11821, %rd11761, %rd262, %rd11820;
	shr.u64 	%rd11822, %rd11821, 32;
	and.b64  	%rd11823, %rd11797, 4294967295;
	add.s64 	%rd11824, %rd11822, %rd11823;
	mad.lo.s64 	%rd11825, %rd11764, %rd262, %rd11824;
	shr.u64 	%rd11826, %rd11825, 32;
	and.b64  	%rd11827, %rd11801, 4294967295;
	add.s64 	%rd11828, %rd11826, %rd11827;
	mad.lo.s64 	%rd11829, %rd11767, %rd262, %rd11828;
	shr.u64 	%rd11830, %rd11829, 32;
	and.b64  	%rd11831, %rd11806, 4294967295;
	add.s64 	%rd11832, %rd11830, %rd11831;
	mad.lo.s64 	%rd11833, %rd11770, %rd262, %rd11832;
	shr.u64 	%rd11834, %rd11833, 32;
	add.s64 	%rd11835, %rd11834, %rd11807;
	mad.lo.s64 	%rd11836, %rd11773, %rd262, %rd11835;
	shr.u64 	%rd11837, %rd11836, 32;
	mul.lo.s32 	%r1533, %r14, %r1532;
	cvt.u64.u32 	%rd11838, %r1533;
	and.b64  	%rd11839, %rd11809, 4294967295;
	mad.lo.s64 	%rd11840, %rd3, %rd11838, %rd11839;
	shr.u64 	%rd11841, %rd11840, 32;
	and.b64  	%rd11842, %rd11813, 4294967295;
	add.s64 	%rd11843, %rd11841, %rd11842;
	mad.lo.s64 	%rd11844, %rd5, %rd11838, %rd11843;
	shr.u64 	%rd11845, %rd11844, 32;
	add.s64 	%rd11846, %rd11845, %rd11837;
	mad.lo.s64 	%rd11847, %rd7, %rd11838, %rd11846;
	shr.u64 	%rd11848, %rd11847, 32;
	and.b64  	%rd11849, %rd11821, 4294967295;
	add.s64 	%rd11850, %rd11848, %rd11849;
	mad.lo.s64 	%rd11851, %rd9, %rd11838, %rd11850;
	shr.u64 	%rd11852, %rd11851, 32;
	and.b64  	%rd11853, %rd11825, 4294967295;
	add.s64 	%rd11854, %rd11852, %rd11853;
	mad.lo.s64 	%rd11855, %rd11, %rd11838, %rd11854;
	shr.u64 	%rd11856, %rd11855, 32;
	and.b64  	%rd11857, %rd11829, 4294967295;
	add.s64 	%rd11858, %rd11856, %rd11857;
	mad.lo.s64 	%rd11859, %rd13, %rd11838, %rd11858;
	shr.u64 	%rd11860, %rd11859, 32;
	and.b64  	%rd11861, %rd11833, 4294967295;
	add.s64 	%rd11862, %rd11860, %rd11861;
	mad.lo.s64 	%rd11863, %rd15, %rd11838, %rd11862;
	shr.u64 	%rd11864, %rd11863, 32;
	mul.wide.u32 	%rd11865, %r13, %r1533;
	and.b64  	%rd11866, %rd11836, 4294967295;
	add.s64 	%rd11867, %rd11864, %rd11866;
	add.s64 	%rd11868, %rd11867, %rd11865;
	shr.u64 	%rd11869, %rd11868, 32;
	and.b64  	%rd11870, %rd11844, 4294967295;
	mad.lo.s64 	%rd11871, %rd11752, %rd264, %rd11870;
	cvt.u32.u64 	%r1534, %rd11871;
	shr.u64 	%rd11872, %rd11871, 32;
	and.b64  	%rd11873, %rd11847, 4294967295;
	add.s64 	%rd11874, %rd11872, %rd11873;
	mad.lo.s64 	%rd11875, %rd11755, %rd264, %rd11874;
	shr.u64 	%rd11876, %rd11875, 32;
	and.b64  	%rd11877, %rd11851, 4294967295;
	add.s64 	%rd11878, %rd11876, %rd11877;
	mad.lo.s64 	%rd11879, %rd11758, %rd264, %rd11878;
	shr.u64 	%rd11880, %rd11879, 32;
	and.b64  	%rd11881, %rd11855, 4294967295;
	add.s64 	%rd11882, %rd11880, %rd11881;
	mad.lo.s64 	%rd11883, %rd11761, %rd264, %rd11882;
	shr.u64 	%rd11884, %rd11883, 32;
	and.b64  	%rd11885, %rd11859, 4294967295;
	add.s64 	%rd11886, %rd11884, %rd11885;
	mad.lo.s64 	%rd11887, %rd11764, %rd264, %rd11886;
	shr.u64 	%rd11888, %rd11887, 32;
	and.b64  	%rd11889, %rd11863, 4294967295;
	add.s64 	%rd11890, %rd11888, %rd11889;
	mad.lo.s64 	%rd11891, %rd11767, %rd264, %rd11890;
	shr.u64 	%rd11892, %rd11891, 32;
	and.b64  	%rd11893, %rd11868, 4294967295;
	add.s64 	%rd11894, %rd11892, %rd11893;
	mad.lo.s64 	%rd11895, %rd11770, %rd264, %rd11894;
	shr.u64 	%rd11896, %rd11895, 32;
	add.s64 	%rd11897, %rd11896, %rd11869;
	mad.lo.s64 	%rd11898, %rd11773, %rd264, %rd11897;
	shr.u64 	%rd11899, %rd11898, 32;
	mul.lo.s32 	%r1535, %r14, %r1534;
	cvt.u64.u32 	%rd11900, %r1535;
	and.b64  	%rd11901, %rd11871, 4294967295;
	mad.lo.s64 	%rd11902, %rd3, %rd11900, %rd11901;
	shr.u64 	%rd11903, %rd11902, 32;
	and.b64  	%rd11904, %rd11875, 4294967295;
	add.s64 	%rd11905, %rd11903, %rd11904;
	mad.lo.s64 	%rd11906, %rd5, %rd11900, %rd11905;
	shr.u64 	%rd11907, %rd11906, 32;
	and.b64  	%rd11908, %rd11879, 4294967295;
	add.s64 	%rd11909, %rd11907, %rd11908;
	mad.lo.s64 	%rd11910, %rd7, %rd11900, %rd11909;
	shr.u64 	%rd11911, %rd11910, 32;
	add.s64 	%rd11912, %rd11911, %rd11899;
	mad.lo.s64 	%rd11913, %rd9, %rd11900, %rd11912;
	shr.u64 	%rd11914, %rd11913, 32;
	and.b64  	%rd11915, %rd11887, 4294967295;
	add.s64 	%rd11916, %rd11914, %rd11915;
	mad.lo.s64 	%rd11917, %rd11, %rd11900, %rd11916;
	shr.u64 	%rd11918, %rd11917, 32;
	and.b64  	%rd11919, %rd11891, 4294967295;
	add.s64 	%rd11920, %rd11918, %rd11919;
	mad.lo.s64 	%rd11921, %rd13, %rd11900, %rd11920;
	shr.u64 	%rd11922, %rd11921, 32;
	and.b64  	%rd11923, %rd11895, 4294967295;
	add.s64 	%rd11924, %rd11922, %rd11923;
	mad.lo.s64 	%rd11925, %rd15, %rd11900, %rd11924;
	shr.u64 	%rd11926, %rd11925, 32;
	mul.wide.u32 	%rd11927, %r13, %r1535;
	and.b64  	%rd11928, %rd11898, 4294967295;
	add.s64 	%rd11929, %rd11926, %rd11928;
	add.s64 	%rd11930, %rd11929, %rd11927;
	shr.u64 	%rd11931, %rd11930, 32;
	and.b64  	%rd11932, %rd11906, 4294967295;
	mad.lo.s64 	%rd11933, %rd11752, %rd266, %rd11932;
	cvt.u32.u64 	%r1536, %rd11933;
	shr.u64 	%rd11934, %rd11933, 32;
	and.b64  	%rd11935, %rd11910, 4294967295;
	add.s64 	%rd11936, %rd11934, %rd11935;
	mad.lo.s64 	%rd11937, %rd11755, %rd266, %rd11936;
	shr.u64 	%rd11938, %rd11937, 32;
	and.b64  	%rd11939, %rd11913, 4294967295;
	add.s64 	%rd11940, %rd11938, %rd11939;
	mad.lo.s64 	%rd11941, %rd11758, %rd266, %rd11940;
	shr.u64 	%rd11942, %rd11941, 32;
	and.b64  	%rd11943, %rd11917, 4294967295;
	add.s64 	%rd11944, %rd11942, %rd11943;
	mad.lo.s64 	%rd11945, %rd11761, %rd266, %rd11944;
	shr.u64 	%rd11946, %rd11945, 32;
	and.b64  	%rd11947, %rd11921, 4294967295;
	add.s64 	%rd11948, %rd11946, %rd11947;
	mad.lo.s64 	%rd11949, %rd11764, %rd266, %rd11948;
	shr.u64 	%rd11950, %rd11949, 32;
	and.b64  	%rd11951, %rd11925, 4294967295;
	add.s64 	%rd11952, %rd11950, %rd11951;
	mad.lo.s64 	%rd11953, %rd11767, %rd266, %rd11952;
	shr.u64 	%rd11954, %rd11953, 32;
	and.b64  	%rd11955, %rd11930, 4294967295;
	add.s64 	%rd11956, %rd11954, %rd11955;
	mad.lo.s64 	%rd11957, %rd11770, %rd266, %rd11956;
	shr.u64 	%rd11958, %rd11957, 32;
	add.s64 	%rd11959, %rd11958, %rd11931;
	mad.lo.s64 	%rd11960, %rd11773, %rd266, %rd11959;
	shr.u64 	%rd11961, %rd11960, 32;
	mul.lo.s32 	%r1537, %r14, %r1536;
	cvt.u64.u32 	%rd11962, %r1537;
	and.b64  	%rd11963, %rd11933, 4294967295;
	mad.lo.s64 	%rd11964, %rd3, %rd11962, %rd11963;
	shr.u64 	%rd11965, %rd11964, 32;
	and.b64  	%rd11966, %rd11937, 4294967295;
	add.s64 	%rd11967, %rd11965, %rd11966;
	mad.lo.s64 	%rd11968, %rd5, %rd11962, %rd11967;
	shr.u64 	%rd11969, %rd11968, 32;
	and.b64  	%rd11970, %rd11941, 4294967295;
	add.s64 	%rd11971, %rd11969, %rd11970;
	mad.lo.s64 	%rd11972, %rd7, %rd11962, %rd11971;
	shr.u64 	%rd11973, %rd11972, 32;
	and.b64  	%rd11974, %rd11945, 4294967295;
	add.s64 	%rd11975, %rd11973, %rd11974;
	mad.lo.s64 	%rd11976, %rd9, %rd11962, %rd11975;
	shr.u64 	%rd11977, %rd11976, 32;
	add.s64 	%rd11978, %rd11977, %rd11961;
	mad.lo.s64 	%rd11979, %rd11, %rd11962, %rd11978;
	shr.u64 	%rd11980, %rd11979, 32;
	and.b64  	%rd11981, %rd11953, 4294967295;
	add.s64 	%rd11982, %rd11980, %rd11981;
	mad.lo.s64 	%rd11983, %rd13, %rd11962, %rd11982;
	shr.u64 	%rd11984, %rd11983, 32;
	and.b64  	%rd11985, %rd11957, 4294967295;
	add.s64 	%rd11986, %rd11984, %rd11985;
	mad.lo.s64 	%rd11987, %rd15, %rd11962, %rd11986;
	shr.u64 	%rd11988, %rd11987, 32;
	mul.wide.u32 	%rd11989, %r13, %r1537;
	and.b64  	%rd11990, %rd11960, 4294967295;
	add.s64 	%rd11991, %rd11988, %rd11990;
	add.s64 	%rd11992, %rd11991, %rd11989;
	shr.u64 	%rd11993, %rd11992, 32;
	and.b64  	%rd11994, %rd11968, 4294967295;
	mad.lo.s64 	%rd11995, %rd11752, %rd268, %rd11994;
	cvt.u32.u64 	%r1538, %rd11995;
	shr.u64 	%rd11996, %rd11995, 32;
	and.b64  	%rd11997, %rd11972, 4294967295;
	add.s64 	%rd11998, %rd11996, %rd11997;
	mad.lo.s64 	%rd11999, %rd11755, %rd268, %rd11998;
	shr.u64 	%rd12000, %rd11999, 32;
	and.b64  	%rd12001, %rd11976, 4294967295;
	add.s64 	%rd12002, %rd12000, %rd12001;
	mad.lo.s64 	%rd12003, %rd11758, %rd268, %rd12002;
	shr.u64 	%rd12004, %rd12003, 32;
	and.b64  	%rd12005, %rd11979, 4294967295;
	add.s64 	%rd12006, %rd12004, %rd12005;
	mad.lo.s64 	%rd12007, %rd11761, %rd268, %rd12006;
	shr.u64 	%rd12008, %rd12007, 32;
	and.b64  	%rd12009, %rd11983, 4294967295;
	add.s64 	%rd12010, %rd12008, %rd12009;
	mad.lo.s64 	%rd12011, %rd11764, %rd268, %rd12010;
	shr.u64 	%rd12012, %rd12011, 32;
	and.b64  	%rd12013, %rd11987, 4294967295;
	add.s64 	%rd12014, %rd12012, %rd12013;
	mad.lo.s64 	%rd12015, %rd11767, %rd268, %rd12014;
	shr.u64 	%rd12016, %rd12015, 32;
	and.b64  	%rd12017, %rd11992, 4294967295;
	add.s64 	%rd12018, %rd12016, %rd12017;
	mad.lo.s64 	%rd12019, %rd11770, %rd268, %rd12018;
	shr.u64 	%rd12020, %rd12019, 32;
	add.s64 	%rd12021, %rd12020, %rd11993;
	mad.lo.s64 	%rd12022, %rd11773, %rd268, %rd12021;
	shr.u64 	%rd12023, %rd12022, 32;
	mul.lo.s32 	%r1539, %r14, %r1538;
	cvt.u64.u32 	%rd12024, %r1539;
	and.b64  	%rd12025, %rd11995, 4294967295;
	mad.lo.s64 	%rd12026, %rd3, %rd12024, %rd12025;
	shr.u64 	%rd12027, %rd12026, 32;
	and.b64  	%rd12028, %rd11999, 4294967295;
	add.s64 	%rd12029, %rd12027, %rd12028;
	mad.lo.s64 	%rd12030, %rd5, %rd12024, %rd12029;
	shr.u64 	%rd12031, %rd12030, 32;
	and.b64  	%rd12032, %rd12003, 4294967295;
	add.s64 	%rd12033, %rd12031, %rd12032;
	mad.lo.s64 	%rd12034, %rd7, %rd12024, %rd12033;
	shr.u64 	%rd12035, %rd12034, 32;
	and.b64  	%rd12036, %rd12007, 4294967295;
	add.s64 	%rd12037, %rd12035, %rd12036;
	mad.lo.s64 	%rd12038, %rd9, %rd12024, %rd12037;
	shr.u64 	%rd12039, %rd12038, 32;
	and.b64  	%rd12040, %rd12011, 4294967295;
	add.s64 	%rd12041, %rd12039, %rd12040;
	mad.lo.s64 	%rd12042, %rd11, %rd12024, %rd12041;
	shr.u64 	%rd12043, %rd12042, 32;
	add.s64 	%rd12044, %rd12043, %rd12023;
	mad.lo.s64 	%rd12045, %rd13, %rd12024, %rd12044;
	shr.u64 	%rd12046, %rd12045, 32;
	and.b64  	%rd12047, %rd12019, 4294967295;
	add.s64 	%rd12048, %rd12046, %rd12047;
	mad.lo.s64 	%rd12049, %rd15, %rd12024, %rd12048;
	shr.u64 	%rd12050, %rd12049, 32;
	mul.wide.u32 	%rd12051, %r13, %r1539;
	and.b64  	%rd12052, %rd12022, 4294967295;
	add.s64 	%rd12053, %rd12050, %rd12052;
	add.s64 	%rd12054, %rd12053, %rd12051;
	shr.u64 	%rd12055, %rd12054, 32;
	and.b64  	%rd12056, %rd12030, 4294967295;
	mad.lo.s64 	%rd12057, %rd11752, %rd270, %rd12056;
	cvt.u32.u64 	%r1540, %rd12057;
	shr.u64 	%rd12058, %rd12057, 32;
	and.b64  	%rd12059, %rd12034, 4294967295;
	add.s64 	%rd12060, %rd12058, %rd12059;
	mad.lo.s64 	%rd12061, %rd11755, %rd270, %rd12060;
	shr.u64 	%rd12062, %rd12061, 32;
	and.b64  	%rd12063, %rd12038, 4294967295;
	add.s64 	%rd12064, %rd12062, %rd12063;
	mad.lo.s64 	%rd12065, %rd11758, %rd270, %rd12064;
	shr.u64 	%rd12066, %rd12065, 32;
	and.b64  	%rd12067, %rd12042, 4294967295;
	add.s64 	%rd12068, %rd12066, %rd12067;
	mad.lo.s64 	%rd12069, %rd11761, %rd270, %rd12068;
	shr.u64 	%rd12070, %rd12069, 32;
	and.b64  	%rd12071, %rd12045, 4294967295;
	add.s64 	%rd12072, %rd12070, %rd12071;
	mad.lo.s64 	%rd12073, %rd11764, %rd270, %rd12072;
	shr.u64 	%rd12074, %rd12073, 32;
	and.b64  	%rd12075, %rd12049, 4294967295;
	add.s64 	%rd12076, %rd12074, %rd12075;
	mad.lo.s64 	%rd12077, %rd11767, %rd270, %rd12076;
	shr.u64 	%rd12078, %rd12077, 32;
	and.b64  	%rd12079, %rd12054, 4294967295;
	add.s64 	%rd12080, %rd12078, %rd12079;
	mad.lo.s64 	%rd12081, %rd11770, %rd270, %rd12080;
	shr.u64 	%rd12082, %rd12081, 32;
	add.s64 	%rd12083, %rd12082, %rd12055;
	mad.lo.s64 	%rd12084, %rd11773, %rd270, %rd12083;
	shr.u64 	%rd12085, %rd12084, 32;
	mul.lo.s32 	%r1541, %r14, %r1540;
	cvt.u64.u32 	%rd12086, %r1541;
	and.b64  	%rd12087, %rd12057, 4294967295;
	mad.lo.s64 	%rd12088, %rd3, %rd12086, %rd12087;
	shr.u64 	%rd12089, %rd12088, 32;
	and.b64  	%rd12090, %rd12061, 4294967295;
	add.s64 	%rd12091, %rd12089, %rd12090;
	mad.lo.s64 	%rd12092, %rd5, %rd12086, %rd12091;
	shr.u64 	%rd12093, %rd12092, 32;
	and.b64  	%rd12094, %rd12065, 4294967295;
	add.s64 	%rd12095, %rd12093, %rd12094;
	mad.lo.s64 	%rd12096, %rd7, %rd12086, %rd12095;
	shr.u64 	%rd12097, %rd12096, 32;
	and.b64  	%rd12098, %rd12069, 4294967295;
	add.s64 	%rd12099, %rd12097, %rd12098;
	mad.lo.s64 	%rd12100, %rd9, %rd12086, %rd12099;
	shr.u64 	%rd12101, %rd12100, 32;
	and.b64  	%rd12102, %rd12073, 4294967295;
	add.s64 	%rd12103, %rd12101, %rd12102;
	mad.lo.s64 	%rd12104, %rd11, %rd12086, %rd12103;
	shr.u64 	%rd12105, %rd12104, 32;
	and.b64  	%rd12106, %rd12077, 4294967295;
	add.s64 	%rd12107, %rd12105, %rd12106;
	mad.lo.s64 	%rd12108, %rd13, %rd12086, %rd12107;
	shr.u64 	%rd12109, %rd12108, 32;
	add.s64 	%rd12110, %rd12109, %rd12085;
	mad.lo.s64 	%rd12111, %rd15, %rd12086, %rd12110;
	shr.u64 	%rd12112, %rd12111, 32;
	mul.wide.u32 	%rd12113, %r13, %r1541;
	and.b64  	%rd12114, %rd12084, 4294967295;
	add.s64 	%rd12115, %rd12112, %rd12114;
	add.s64 	%rd12116, %rd12115, %rd12113;
	shr.u64 	%rd12117, %rd12116, 32;
	and.b64  	%rd12118, %rd12092, 4294967295;
	mad.lo.s64 	%rd12119, %rd11752, %rd272, %rd12118;
	cvt.u32.u64 	%r1542, %rd12119;
	shr.u64 	%rd12120, %rd12119, 32;
	and.b64  	%rd12121, %rd12096, 4294967295;
	add.s64 	%rd12122, %rd12120, %rd12121;
	mad.lo.s64 	%rd12123, %rd11755, %rd272, %rd12122;
	shr.u64 	%rd12124, %rd12123, 32;
	and.b64  	%rd12125, %rd12100, 4294967295;
	add.s64 	%rd12126, %rd12124, %rd12125;
	mad.lo.s64 	%rd12127, %rd11758, %rd272, %rd12126;
	shr.u64 	%rd12128, %rd12127, 32;
	and.b64  	%rd12129, %rd12104, 4294967295;
	add.s64 	%rd12130, %rd12128, %rd12129;
	mad.lo.s64 	%rd12131, %rd11761, %rd272, %rd12130;
	shr.u64 	%rd12132, %rd12131, 32;
	and.b64  	%rd12133, %rd12108, 4294967295;
	add.s64 	%rd12134, %rd12132, %rd12133;
	mad.lo.s64 	%rd12135, %rd11764, %rd272, %rd12134;
	shr.u64 	%rd12136, %rd12135, 32;
	and.b64  	%rd12137, %rd12111, 4294967295;
	add.s64 	%rd12138, %rd12136, %rd12137;
	mad.lo.s64 	%rd12139, %rd11767, %rd272, %rd12138;
	shr.u64 	%rd12140, %rd12139, 32;
	and.b64  	%rd12141, %rd12116, 4294967295;
	add.s64 	%rd12142, %rd12140, %rd12141;
	mad.lo.s64 	%rd12143, %rd11770, %rd272, %rd12142;
	shr.u64 	%rd12144, %rd12143, 32;
	add.s64 	%rd12145, %rd12144, %rd12117;
	mad.lo.s64 	%rd12146, %rd11773, %rd272, %rd12145;
	shr.u64 	%rd12147, %rd12146, 32;
	mul.lo.s32 	%r1543, %r14, %r1542;
	cvt.u64.u32 	%rd12148, %r1543;
	and.b64  	%rd12149, %rd12119, 4294967295;
	mad.lo.s64 	%rd12150, %rd3, %rd12148, %rd12149;
	shr.u64 	%rd12151, %rd12150, 32;
	and.b64  	%rd12152, %rd12123, 4294967295;
	add.s64 	%rd12153, %rd12151, %rd12152;
	mad.lo.s64 	%rd12154, %rd5, %rd12148, %rd12153;
	shr.u64 	%rd12155, %rd12154, 32;
	and.b64  	%rd12156, %rd12127, 4294967295;
	add.s64 	%rd12157, %rd12155, %rd12156;
	mad.lo.s64 	%rd12158, %rd7, %rd12148, %rd12157;
	shr.u64 	%rd12159, %rd12158, 32;
	and.b64  	%rd12160, %rd12131, 4294967295;
	add.s64 	%rd12161, %rd12159, %rd12160;
	mad.lo.s64 	%rd12162, %rd9, %rd12148, %rd12161;
	shr.u64 	%rd12163, %rd12162, 32;
	and.b64  	%rd12164, %rd12135, 4294967295;
	add.s64 	%rd12165, %rd12163, %rd12164;
	mad.lo.s64 	%rd12166, %rd11, %rd12148, %rd12165;
	shr.u64 	%rd12167, %rd12166, 32;
	and.b64  	%rd12168, %rd12139, 4294967295;
	add.s64 	%rd12169, %rd12167, %rd12168;
	mad.lo.s64 	%rd12170, %rd13, %rd12148, %rd12169;
	shr.u64 	%rd12171, %rd12170, 32;
	and.b64  	%rd12172, %rd12143, 4294967295;
	add.s64 	%rd12173, %rd12171, %rd12172;
	mad.lo.s64 	%rd12174, %rd15, %rd12148, %rd12173;
	shr.u64 	%rd12175, %rd12174, 32;
	mul.wide.u32 	%rd12176, %r13, %r1543;
	add.s64 	%rd12177, %rd12175, %rd12147;
	add.s64 	%rd12178, %rd12177, %rd12176;
	shr.u64 	%rd12179, %rd12178, 32;
	and.b64  	%rd12180, %rd12154, 4294967295;
	mad.lo.s64 	%rd12181, %rd11752, %rd371, %rd12180;
	cvt.u32.u64 	%r1544, %rd12181;
	shr.u64 	%rd12182, %rd12181, 32;
	and.b64  	%rd12183, %rd12158, 4294967295;
	add.s64 	%rd12184, %rd12182, %rd12183;
	mad.lo.s64 	%rd12185, %rd11755, %rd371, %rd12184;
	shr.u64 	%rd12186, %rd12185, 32;
	and.b64  	%rd12187, %rd12162, 4294967295;
	add.s64 	%rd12188, %rd12186, %rd12187;
	mad.lo.s64 	%rd12189, %rd11758, %rd371, %rd12188;
	shr.u64 	%rd12190, %rd12189, 32;
	and.b64  	%rd12191, %rd12166, 4294967295;
	add.s64 	%rd12192, %rd12190, %rd12191;
	mad.lo.s64 	%rd12193, %rd11761, %rd371, %rd12192;
	shr.u64 	%rd12194, %rd12193, 32;
	and.b64  	%rd12195, %rd12170, 4294967295;
	add.s64 	%rd12196, %rd12194, %rd12195;
	mad.lo.s64 	%rd12197, %rd11764, %rd371, %rd12196;
	shr.u64 	%rd12198, %rd12197, 32;
	and.b64  	%rd12199, %rd12174, 4294967295;
	add.s64 	%rd12200, %rd12198, %rd12199;
	mad.lo.s64 	%rd12201, %rd11767, %rd371, %rd12200;
	shr.u64 	%rd12202, %rd12201, 32;
	and.b64  	%rd12203, %rd12178, 4294967295;
	add.s64 	%rd12204, %rd12202, %rd12203;
	mad.lo.s64 	%rd12205, %rd11770, %rd371, %rd12204;
	shr.u64 	%rd12206, %rd12205, 32;
	add.s64 	%rd12207, %rd12206, %rd12179;
	mad.lo.s64 	%rd12208, %rd11773, %rd371, %rd12207;
	mul.lo.s32 	%r1545, %r14, %r1544;
	cvt.u64.u32 	%rd12209, %r1545;
	and.b64  	%rd12210, %rd12181, 4294967295;
	mad.lo.s64 	%rd12211, %rd3, %rd12209, %rd12210;
	shr.u64 	%rd12212, %rd12211, 32;
	and.b64  	%rd12213, %rd12185, 4294967295;
	add.s64 	%rd12214, %rd12212, %rd12213;
	mad.lo.s64 	%rd506, %rd5, %rd12209, %rd12214;
	cvt.u32.u64 	%r2279, %rd506;
	shr.u64 	%rd12215, %rd506, 32;
	and.b64  	%rd12216, %rd12189, 4294967295;
	add.s64 	%rd12217, %rd12215, %rd12216;
	mad.lo.s64 	%rd507, %rd7, %rd12209, %rd12217;
	cvt.u32.u64 	%r2278, %rd507;
	shr.u64 	%rd12218, %rd507, 32;
	and.b64  	%rd12219, %rd12193, 4294967295;
	add.s64 	%rd12220, %rd12218, %rd12219;
	mad.lo.s64 	%rd508, %rd9, %rd12209, %rd12220;
	cvt.u32.u64 	%r2277, %rd508;
	shr.u64 	%rd12221, %rd508, 32;
	and.b64  	%rd12222, %rd12197, 4294967295;
	add.s64 	%rd12223, %rd12221, %rd12222;
	mad.lo.s64 	%rd509, %rd11, %rd12209, %rd12223;
	cvt.u32.u64 	%r2276, %rd509;
	shr.u64 	%rd12224, %rd509, 32;
	and.b64  	%rd12225, %rd12201, 4294967295;
	add.s64 	%rd12226, %rd12224, %rd12225;
	mad.lo.s64 	%rd510, %rd13, %rd12209, %rd12226;
	cvt.u32.u64 	%r2275, %rd510;
	shr.u64 	%rd12227, %rd510, 32;
	and.b64  	%rd12228, %rd12205, 4294967295;
	add.s64 	%rd12229, %rd12227, %rd12228;
	mad.lo.s64 	%rd511, %rd15, %rd12209, %rd12229;
	cvt.u32.u64 	%r2274, %rd511;
	shr.u64 	%rd12230, %rd511, 32;
	mul.wide.u32 	%rd12231, %r13, %r1545;
	and.b64  	%rd12232, %rd12208, 4294967295;
	add.s64 	%rd12233, %rd12230, %rd12232;
	add.s64 	%rd512, %rd12233, %rd12231;
	cvt.u32.u64 	%r2273, %rd512;
	{ .reg .b32 tmp; mov.b64 {tmp, %r2272}, %rd512; }
	setp.gt.u32 	%p422, %r13, %r2272;
	@%p422 bra 	$L__BB0_387;
	setp.lt.u32 	%p423, %r13, %r2272;
	@%p423 bra 	$L__BB0_386;
	setp.gt.u32 	%p424, %r12, %r2273;
	@%p424 bra 	$L__BB0_387;
	setp.lt.u32 	%p425, %r12, %r2273;
	@%p425 bra 	$L__BB0_386;
	setp.gt.u32 	%p426, %r11, %r2274;
	@%p426 bra 	$L__BB0_387;
	setp.lt.u32 	%p427, %r11, %r2274;
	@%p427 bra 	$L__BB0_386;
	setp.gt.u32 	%p428, %r10, %r2275;
	@%p428 bra 	$L__BB0_387;
	setp.lt.u32 	%p429, %r10, %r2275;
	@%p429 bra 	$L__BB0_386;
	setp.gt.u32 	%p430, %r9, %r2276;
	@%p430 bra 	$L__BB0_387;
	setp.lt.u32 	%p431, %r9, %r2276;
	@%p431 bra 	$L__BB0_386;
	setp.gt.u32 	%p432, %r8, %r2277;
	@%p432 bra 	$L__BB0_387;
	setp.lt.u32 	%p433, %r8, %r2277;
	@%p433 bra 	$L__BB0_386;
	setp.gt.u32 	%p434, %r7, %r2278;
	@%p434 bra 	$L__BB0_387;
	setp.ge.u32 	%p435, %r7, %r2278;
	setp.gt.u32 	%p436, %r6, %r2279;
	and.pred  	%p437, %p435, %p436;
	@%p437 bra 	$L__BB0_387;
$L__BB0_386:
	and.b64  	%rd12234, %rd506, 4294967295;
	sub.s64 	%rd12235, %rd12234, %rd3;
	cvt.u32.u64 	%r2279, %rd12235;
	shr.u64 	%rd12236, %rd12235, 32;
	and.b64  	%rd12237, %rd12236, 1;
	and.b64  	%rd12238, %rd507, 4294967295;
	add.s64 	%rd12239, %rd12237, %rd5;
	sub.s64 	%rd12240, %rd12238, %rd12239;
	cvt.u32.u64 	%r2278, %rd12240;
	shr.u64 	%rd12241, %rd12240, 32;
	and.b64  	%rd12242, %rd12241, 1;
	and.b64  	%rd12243, %rd508, 4294967295;
	add.s64 	%rd12244, %rd12242, %rd7;
	sub.s64 	%rd12245, %rd12243, %rd12244;
	cvt.u32.u64 	%r2277, %rd12245;
	shr.u64 	%rd12246, %rd12245, 32;
	and.b64  	%rd12247, %rd12246, 1;
	and.b64  	%rd12248, %rd509, 4294967295;
	add.s64 	%rd12249, %rd12247, %rd9;
	sub.s64 	%rd12250, %rd12248, %rd12249;
	cvt.u32.u64 	%r2276, %rd12250;
	shr.u64 	%rd12251, %rd12250, 32;
	and.b64  	%rd12252, %rd12251, 1;
	and.b64  	%rd12253, %rd510, 4294967295;
	add.s64 	%rd12254, %rd12252, %rd11;
	sub.s64 	%rd12255, %rd12253, %rd12254;
	cvt.u32.u64 	%r2275, %rd12255;
	shr.u64 	%rd12256, %rd12255, 32;
	and.b64  	%rd12257, %rd12256, 1;
	and.b64  	%rd12258, %rd511, 4294967295;
	add.s64 	%rd12259, %rd12257, %rd13;
	sub.s64 	%rd12260, %rd12258, %rd12259;
	cvt.u32.u64 	%r2274, %rd12260;
	shr.u64 	%rd12261, %rd12260, 32;
	and.b64  	%rd12262, %rd12261, 1;
	and.b64  	%rd12263, %rd512, 4294967295;
	add.s64 	%rd12264, %rd12262, %rd15;
	sub.s64 	%rd12265, %rd12263, %rd12264;
	cvt.u32.u64 	%r2273, %rd12265;
	{ .reg .b32 tmp; mov.b64 {tmp, %r1546}, %rd12265; }
	and.b32  	%r1547, %r1546, 1;
	add.s32 	%r1548, %r1547, %r13;
	sub.s32 	%r2272, %r2272, %r1548;
$L__BB0_387:
	mul.lo.s64 	%rd12266, %rd396, %rd396;
	cvt.u32.u64 	%r1549, %rd12266;
	shr.u64 	%rd12267, %rd12266, 32;
	mul.lo.s64 	%rd12268, %rd397, %rd396;
	add.s64 	%rd12269, %rd12267, %rd12268;
	shr.u64 	%rd12270, %rd12269, 32;
	mul.lo.s64 	%rd12271, %rd398, %rd396;
	add.s64 	%rd12272, %rd12270, %rd12271;
	shr.u64 	%rd12273, %rd12272, 32;
	mul.lo.s64 	%rd12274, %rd399, %rd396;
	add.s64 	%rd12275, %rd12273, %rd12274;
	shr.u64 	%rd12276, %rd12275, 32;
	mul.lo.s64 	%rd12277, %rd400, %rd396;
	add.s64 	%rd12278, %rd12276, %rd12277;
	shr.u64 	%rd12279, %rd12278, 32;
	mul.lo.s64 	%rd12280, %rd401, %rd396;
	add.s64 	%rd12281, %rd12279, %rd12280;
	shr.u64 	%rd12282, %rd12281, 32;
	mul.lo.s64 	%rd12283, %rd402, %rd396;
	add.s64 	%rd12284, %rd12282, %rd12283;
	shr.u64 	%rd12285, %rd12284, 32;
	mul.lo.s64 	%rd12286, %rd403, %rd396;
	add.s64 	%rd12287, %rd12285, %rd12286;
	shr.u64 	%rd12288, %rd12287, 32;
	mul.lo.s32 	%r1550, %r14, %r1549;
	cvt.u64.u32 	%rd12289, %r1550;
	and.b64  	%rd12290, %rd12266, 4294967295;
	mad.lo.s64 	%rd12291, %rd3, %rd12289, %rd12290;
	shr.u64 	%rd12292, %rd12291, 32;
	add.s64 	%rd12293, %rd12292, %rd12288;
	mad.lo.s64 	%rd12294, %rd5, %rd12289, %rd12293;
	shr.u64 	%rd12295, %rd12294, 32;
	and.b64  	%rd12296, %rd12272, 4294967295;
	add.s64 	%rd12297, %rd12295, %rd12296;
	mad.lo.s64 	%rd12298, %rd7, %rd12289, %rd12297;
	shr.u64 	%rd12299, %rd12298, 32;
	and.b64  	%rd12300, %rd12275, 4294967295;
	add.s64 	%rd12301, %rd12299, %rd12300;
	mad.lo.s64 	%rd12302, %rd9, %rd12289, %rd12301;
	shr.u64 	%rd12303, %rd12302, 32;
	and.b64  	%rd12304, %rd12278, 4294967295;
	add.s64 	%rd12305, %rd12303, %rd12304;
	mad.lo.s64 	%rd12306, %rd11, %rd12289, %rd12305;
	shr.u64 	%rd12307, %rd12306, 32;
	and.b64  	%rd12308, %rd12281, 4294967295;
	add.s64 	%rd12309, %rd12307, %rd12308;
	mad.lo.s64 	%rd12310, %rd13, %rd12289, %rd12309;
	shr.u64 	%rd12311, %rd12310, 32;
	and.b64  	%rd12312, %rd12284, 4294967295;
	add.s64 	%rd12313, %rd12311, %rd12312;
	mad.lo.s64 	%rd12314, %rd15, %rd12289, %rd12313;
	shr.u64 	%rd12315, %rd12314, 32;
	mul.wide.u32 	%rd12316, %r13, %r1550;
	and.b64  	%rd12317, %rd12287, 4294967295;
	add.s64 	%rd12318, %rd12315, %rd12317;
	add.s64 	%rd12319, %rd12318, %rd12316;
	shr.u64 	%rd12320, %rd12319, 32;
	and.b64  	%rd12321, %rd12294, 4294967295;
	add.s64 	%rd12322, %rd12268, %rd12321;
	cvt.u32.u64 	%r1551, %rd12322;
	shr.u64 	%rd12323, %rd12322, 32;
	and.b64  	%rd12324, %rd12298, 4294967295;
	add.s64 	%rd12325, %rd12323, %rd12324;
	mad.lo.s64 	%rd12326, %rd397, %rd397, %rd12325;
	shr.u64 	%rd12327, %rd12326, 32;
	mul.lo.s64 	%rd12328, %rd398, %rd397;
	and.b64  	%rd12329, %rd12302, 4294967295;
	add.s64 	%rd12330, %rd12327, %rd12329;
	add.s64 	%rd12331, %rd12330, %rd12328;
	shr.u64 	%rd12332, %rd12331, 32;
	mul.lo.s64 	%rd12333, %rd399, %rd397;
	and.b64  	%rd12334, %rd12306, 4294967295;
	add.s64 	%rd12335, %rd12332, %rd12334;
	add.s64 	%rd12336, %rd12335, %rd12333;
	shr.u64 	%rd12337, %rd12336, 32;
	mul.lo.s64 	%rd12338, %rd400, %rd397;
	and.b64  	%rd12339, %rd12310, 4294967295;
	add.s64 	%rd12340, %rd12337, %rd12339;
	add.s64 	%rd12341, %rd12340, %rd12338;
	shr.u64 	%rd12342, %rd12341, 32;
	mul.lo.s64 	%rd12343, %rd401, %rd397;
	and.b64  	%rd12344, %rd12314, 4294967295;
	add.s64 	%rd12345, %rd12342, %rd12344;
	add.s64 	%rd12346, %rd12345, %rd12343;
	shr.u64 	%rd12347, %rd12346, 32;
	mul.lo.s64 	%rd12348, %rd402, %rd397;
	and.b64  	%rd12349, %rd12319, 4294967295;
	add.s64 	%rd12350, %rd12347, %rd12349;
	add.s64 	%rd12351, %rd12350, %rd12348;
	shr.u64 	%rd12352, %rd12351, 32;
	mul.lo.s64 	%rd12353, %rd397, %rd403;
	add.s64 	%rd12354, %rd12352, %rd12320;
	add.s64 	%rd12355, %rd12354, %rd12353;
	shr.u64 	%rd12356, %rd12355, 32;
	mul.lo.s32 	%r1552, %r14, %r1551;
	cvt.u64.u32 	%rd12357, %r1552;
	and.b64  	%rd12358, %rd12322, 4294967295;
	mad.lo.s64 	%rd12359, %rd3, %rd12357, %rd12358;
	shr.u64 	%rd12360, %rd12359, 32;
	and.b64  	%rd12361, %rd12326, 4294967295;
	add.s64 	%rd12362, %rd12360, %rd12361;
	mad.lo.s64 	%rd12363, %rd5, %rd12357, %rd12362;
	shr.u64 	%rd12364, %rd12363, 32;
	add.s64 	%rd12365, %rd12364, %rd12356;
	mad.lo.s64 	%rd12366, %rd7, %rd12357, %rd12365;
	shr.u64 	%rd12367, %rd12366, 32;
	and.b64  	%rd12368, %rd12336, 4294967295;
	add.s64 	%rd12369, %rd12367, %rd12368;
	mad.lo.s64 	%rd12370, %rd9, %rd12357, %rd12369;
	shr.u64 	%rd12371, %rd12370, 32;
	and.b64  	%rd12372, %rd12341, 4294967295;
	add.s64 	%rd12373, %rd12371, %rd12372;
	mad.lo.s64 	%rd12374, %rd11, %rd12357, %rd12373;
	shr.u64 	%rd12375, %rd12374, 32;
	and.b64  	%rd12376, %rd12346, 4294967295;
	add.s64 	%rd12377, %rd12375, %rd12376;
	mad.lo.s64 	%rd12378, %rd13, %rd12357, %rd12377;
	shr.u64 	%rd12379, %rd12378, 32;
	and.b64  	%rd12380, %rd12351, 4294967295;
	add.s64 	%rd12381, %rd12379, %rd12380;
	mad.lo.s64 	%rd12382, %rd15, %rd12357, %rd12381;
	shr.u64 	%rd12383, %rd12382, 32;
	mul.wide.u32 	%rd12384, %r13, %r1552;
	and.b64  	%rd12385, %rd12355, 4294967295;
	add.s64 	%rd12386, %rd12383, %rd12385;
	add.s64 	%rd12387, %rd12386, %rd12384;
	shr.u64 	%rd12388, %rd12387, 32;
	and.b64  	%rd12389, %rd12363, 4294967295;
	add.s64 	%rd12390, %rd12271, %rd12389;
	cvt.u32.u64 	%r1553, %rd12390;
	shr.u64 	%rd12391, %rd12390, 32;
	and.b64  	%rd12392, %rd12366, 4294967295;
	add.s64 	%rd12393, %rd12391, %rd12392;
	add.s64 	%rd12394, %rd12393, %rd12328;
	shr.u64 	%rd12395, %rd12394, 32;
	and.b64  	%rd12396, %rd12370, 4294967295;
	add.s64 	%rd12397, %rd12395, %rd12396;
	mad.lo.s64 	%rd12398, %rd398, %rd398, %rd12397;
	shr.u64 	%rd12399, %rd12398, 32;
	mul.lo.s64 	%rd12400, %rd399, %rd398;
	and.b64  	%rd12401, %rd12374, 4294967295;
	add.s64 	%rd12402, %rd12399, %rd12401;
	add.s64 	%rd12403, %rd12402, %rd12400;
	shr.u64 	%rd12404, %rd12403, 32;
	mul.lo.s64 	%rd12405, %rd400, %rd398;
	and.b64  	%rd12406, %rd12378, 4294967295;
	add.s64 	%rd12407, %rd12404, %rd12406;
	add.s64 	%rd12408, %rd12407, %rd12405;
	shr.u64 	%rd12409, %rd12408, 32;
	mul.lo.s64 	%rd12410, %rd401, %rd398;
	and.b64  	%rd12411, %rd12382, 4294967295;
	add.s64 	%rd12412, %rd12409, %rd12411;
	add.s64 	%rd12413, %rd12412, %rd12410;
	shr.u64 	%rd12414, %rd12413, 32;
	mul.lo.s64 	%rd12415, %rd402, %rd398;
	and.b64  	%rd12416, %rd12387, 4294967295;
	add.s64 	%rd12417, %rd12414, %rd12416;
	add.s64 	%rd12418, %rd12417, %rd12415;
	shr.u64 	%rd12419, %rd12418, 32;
	mul.lo.s64 	%rd12420, %rd398, %rd403;
	add.s64 	%rd12421, %rd12419, %rd12388;
	add.s64 	%rd12422, %rd12421, %rd12420;
	shr.u64 	%rd12423, %rd12422, 32;
	mul.lo.s32 	%r1554, %r14, %r1553;
	cvt.u64.u32 	%rd12424, %r1554;
	and.b64  	%rd12425, %rd12390, 4294967295;
	mad.lo.s64 	%rd12426, %rd3, %rd12424, %rd12425;
	shr.u64 	%rd12427, %rd12426, 32;
	and.b64  	%rd12428, %rd12394, 4294967295;
	add.s64 	%rd12429, %rd12427, %rd12428;
	mad.lo.s64 	%rd12430, %rd5, %rd12424, %rd12429;
	shr.u64 	%rd12431, %rd12430, 32;
	and.b64  	%rd12432, %rd12398, 4294967295;
	add.s64 	%rd12433, %rd12431, %rd12432;
	mad.lo.s64 	%rd12434, %rd7, %rd12424, %rd12433;
	shr.u64 	%rd12435, %rd12434, 32;
	add.s64 	%rd12436, %rd12435, %rd12423;
	mad.lo.s64 	%rd12437, %rd9, %rd12424, %rd12436;
	shr.u64 	%rd12438, %rd12437, 32;
	and.b64  	%rd12439, %rd12408, 4294967295;
	add.s64 	%rd12440, %rd12438, %rd12439;
	mad.lo.s64 	%rd12441, %rd11, %rd12424, %rd12440;
	shr.u64 	%rd12442, %rd12441, 32;
	and.b64  	%rd12443, %rd12413, 4294967295;
	add.s64 	%rd12444, %rd12442, %rd12443;
	mad.lo.s64 	%rd12445, %rd13, %rd12424, %rd12444;
	shr.u64 	%rd12446, %rd12445, 32;
	and.b64  	%rd12447, %rd12418, 4294967295;
	add.s64 	%rd12448, %rd12446, %rd12447;
	mad.lo.s64 	%rd12449, %rd15, %rd12424, %rd12448;
	shr.u64 	%rd12450, %rd12449, 32;
	mul.wide.u32 	%rd12451, %r13, %r1554;
	and.b64  	%rd12452, %rd12422, 4294967295;
	add.s64 	%rd12453, %rd12450, %rd12452;
	add.s64 	%rd12454, %rd12453, %rd12451;
	shr.u64 	%rd12455, %rd12454, 32;
	and.b64  	%rd12456, %rd12430, 4294967295;
	add.s64 	%rd12457, %rd12274, %rd12456;
	cvt.u32.u64 	%r1555, %rd12457;
	shr.u64 	%rd12458, %rd12457, 32;
	and.b64  	%rd12459, %rd12434, 4294967295;
	add.s64 	%rd12460, %rd12458, %rd12459;
	add.s64 	%rd12461, %rd12460, %rd12333;
	shr.u64 	%rd12462, %rd12461, 32;
	and.b64  	%rd12463, %rd12437, 4294967295;
	add.s64 	%rd12464, %rd12462, %rd12463;
	add.s64 	%rd12465, %rd12464, %rd12400;
	shr.u64 	%rd12466, %rd12465, 32;
	and.b64  	%rd12467, %rd12441, 4294967295;
	add.s64 	%rd12468, %rd12466, %rd12467;
	mad.lo.s64 	%rd12469, %rd399, %rd399, %rd12468;
	shr.u64 	%rd12470, %rd12469, 32;
	mul.lo.s64 	%rd12471, %rd400, %rd399;
	and.b64  	%rd12472, %rd12445, 4294967295;
	add.s64 	%rd12473, %rd12470, %rd12472;
	add.s64 	%rd12474, %rd12473, %rd12471;
	shr.u64 	%rd12475, %rd12474, 32;
	mul.lo.s64 	%rd12476, %rd401, %rd399;
	and.b64  	%rd12477, %rd12449, 4294967295;
	add.s64 	%rd12478, %rd12475, %rd12477;
	add.s64 	%rd12479, %rd12478, %rd12476;
	shr.u64 	%rd12480, %rd12479, 32;
	mul.lo.s64 	%rd12481, %rd402, %rd399;
	and.b64  	%rd12482, %rd12454, 4294967295;
	add.s64 	%rd12483, %rd12480, %rd12482;
	add.s64 	%rd12484, %rd12483, %rd12481;
	shr.u64 	%rd12485, %rd12484, 32;
	mul.lo.s64 	%rd12486, %rd399, %rd403;
	add.s64 	%rd12487, %rd12485, %rd12455;
	add.s64 	%rd12488, %rd12487, %rd12486;
	shr.u64 	%rd12489, %rd12488, 32;
	mul.lo.s32 	%r1556, %r14, %r1555;
	cvt.u64.u32 	%rd12490, %r1556;
	and.b64  	%rd12491, %rd12457, 4294967295;
	mad.lo.s64 	%rd12492, %rd3, %rd12490, %rd12491;
	shr.u64 	%rd12493, %rd12492, 32;
	and.b64  	%rd12494, %rd12461, 4294967295;
	add.s64 	%rd12495, %rd12493, %rd12494;
	mad.lo.s64 	%rd12496, %rd5, %rd12490, %rd12495;
	shr.u64 	%rd12497, %rd12496, 32;
	and.b64  	%rd12498, %rd12465, 4294967295;
	add.s64 	%rd12499, %rd12497, %rd12498;
	mad.lo.s64 	%rd12500, %rd7, %rd12490, %rd12499;
	shr.u64 	%rd12501, %rd12500, 32;
	and.b64  	%rd12502, %rd12469, 4294967295;
	add.s64 	%rd12503, %rd12501, %rd12502;
	mad.lo.s64 	%rd12504, %rd9, %rd12490, %rd12503;
	shr.u64 	%rd12505, %rd12504, 32;
	add.s64 	%rd12506, %rd12505, %rd12489;
	mad.lo.s64 	%rd12507, %rd11, %rd12490, %rd12506;
	shr.u64 	%rd12508, %rd12507, 32;
	and.b64  	%rd12509, %rd12479, 4294967295;
	add.s64 	%rd12510, %rd12508, %rd12509;
	mad.lo.s64 	%rd12511, %rd13, %rd12490, %rd12510;
	shr.u64 	%rd12512, %rd12511, 32;
	and.b64  	%rd12513, %rd12484, 4294967295;
	add.s64 	%rd12514, %rd12512, %rd12513;
	mad.lo.s64 	%rd12515, %rd15, %rd12490, %rd12514;
	shr.u64 	%rd12516, %rd12515, 32;
	mul.wide.u32 	%rd12517, %r13, %r1556;
	and.b64  	%rd12518, %rd12488, 4294967295;
	add.s64 	%rd12519, %rd12516, %rd12518;
	add.s64 	%rd12520, %rd12519, %rd12517;
	shr.u64 	%rd12521, %rd12520, 32;
	and.b64  	%rd12522, %rd12496, 4294967295;
	add.s64 	%rd12523, %rd12277, %rd12522;
	cvt.u32.u64 	%r1557, %rd12523;
	shr.u64 	%rd12524, %rd12523, 32;
	and.b64  	%rd12525, %rd12500, 4294967295;
	add.s64 	%rd12526, %rd12524, %rd12525;
	add.s64 	%rd12527, %rd12526, %rd12338;
	shr.u64 	%rd12528, %rd12527, 32;
	and.b64  	%rd12529, %rd12504, 4294967295;
	add.s64 	%rd12530, %rd12528, %rd12529;
	add.s64 	%rd12531, %rd12530, %rd12405;
	shr.u64 	%rd12532, %rd12531, 32;
	and.b64  	%rd12533, %rd12507, 4294967295;
	add.s64 	%rd12534, %rd12532, %rd12533;
	add.s64 	%rd12535, %rd12534, %rd12471;
	shr.u64 	%rd12536, %rd12535, 32;
	and.b64  	%rd12537, %rd12511, 4294967295;
	add.s64 	%rd12538, %rd12536, %rd12537;
	mad.lo.s64 	%rd12539, %rd400, %rd400, %rd12538;
	shr.u64 	%rd12540, %rd12539, 32;
	mul.lo.s64 	%rd12541, %rd401, %rd400;
	and.b64  	%rd12542, %rd12515, 4294967295;
	add.s64 	%rd12543, %rd12540, %rd12542;
	add.s64 	%rd12544, %rd12543, %rd12541;
	shr.u64 	%rd12545, %rd12544, 32;
	mul.lo.s64 	%rd12546, %rd402, %rd400;
	and.b64  	%rd12547, %rd12520, 4294967295;
	add.s64 	%rd12548, %rd12545, %rd12547;
	add.s64 	%rd12549, %rd12548, %rd12546;
	shr.u64 	%rd12550, %rd12549, 32;
	mul.lo.s64 	%rd12551, %rd400, %rd403;
	add.s64 	%rd12552, %rd12550, %rd12521;
	add.s64 	%rd12553, %rd12552, %rd12551;
	shr.u64 	%rd12554, %rd12553, 32;
	mul.lo.s32 	%r1558, %r14, %r1557;
	cvt.u64.u32 	%rd12555, %r1558;
	and.b64  	%rd12556, %rd12523, 4294967295;
	mad.lo.s64 	%rd12557, %rd3, %rd12555, %rd12556;
	shr.u64 	%rd12558, %rd12557, 32;
	and.b64  	%rd12559, %rd12527, 4294967295;
	add.s64 	%rd12560, %rd12558, %rd12559;
	mad.lo.s64 	%rd12561, %rd5, %rd12555, %rd12560;
	shr.u64 	%rd12562, %rd12561, 32;
	and.b64  	%rd12563, %rd12531, 4294967295;
	add.s64 	%rd12564, %rd12562, %rd12563;
	mad.lo.s64 	%rd12565, %rd7, %rd12555, %rd12564;
	shr.u64 	%rd12566, %rd12565, 32;
	and.b64  	%rd12567, %rd12535, 4294967295;
	add.s64 	%rd12568, %rd12566, %rd12567;
	mad.lo.s64 	%rd12569, %rd9, %rd12555, %rd12568;
	shr.u64 	%rd12570, %rd12569, 32;
	and.b64  	%rd12571, %rd12539, 4294967295;
	add.s64 	%rd12572, %rd12570, %rd12571;
	mad.lo.s64 	%rd12573, %rd11, %rd12555, %rd12572;
	shr.u64 	%rd12574, %rd12573, 32;
	add.s64 	%rd12575, %rd12574, %rd12554;
	mad.lo.s64 	%rd12576, %rd13, %rd12555, %rd12575;
	shr.u64 	%rd12577, %rd12576, 32;
	and.b64  	%rd12578, %rd12549, 4294967295;
	add.s64 	%rd12579, %rd12577, %rd12578;
	mad.lo.s64 	%rd12580, %rd15, %rd12555, %rd12579;
	shr.u64 	%rd12581, %rd12580, 32;
	mul.wide.u32 	%rd12582, %r13, %r1558;
	and.b64  	%rd12583, %rd12553, 4294967295;
	add.s64 	%rd12584, %rd12581, %rd12583;
	add.s64 	%rd12585, %rd12584, %rd12582;
	shr.u64 	%rd12586, %rd12585, 32;
	and.b64  	%rd12587, %rd12561, 4294967295;
	add.s64 	%rd12588, %rd12280, %rd12587;
	cvt.u32.u64 	%r1559, %rd12588;
	shr.u64 	%rd12589, %rd12588, 32;
	and.b64  	%rd12590, %rd12565, 4294967295;
	add.s64 	%rd12591, %rd12589, %rd12590;
	add.s64 	%rd12592, %rd12591, %rd12343;
	shr.u64 	%rd12593, %rd12592, 32;
	and.b64  	%rd12594, %rd12569, 4294967295;
	add.s64 	%rd12595, %rd12593, %rd12594;
	add.s64 	%rd12596, %rd12595, %rd12410;
	shr.u64 	%rd12597, %rd12596, 32;
	and.b64  	%rd12598, %rd12573, 4294967295;
	add.s64 	%rd12599, %rd12597, %rd12598;
	add.s64 	%rd12600, %rd12599, %rd12476;
	shr.u64 	%rd12601, %rd12600, 32;
	and.b64  	%rd12602, %rd12576, 4294967295;
	add.s64 	%rd12603, %rd12601, %rd12602;
	add.s64 	%rd12604, %rd12603, %rd12541;
	shr.u64 	%rd12605, %rd12604, 32;
	and.b64  	%rd12606, %rd12580, 4294967295;
	add.s64 	%rd12607, %rd12605, %rd12606;
	mad.lo.s64 	%rd12608, %rd401, %rd401, %rd12607;
	shr.u64 	%rd12609, %rd12608, 32;
	mul.lo.s64 	%rd12610, %rd402, %rd401;
	and.b64  	%rd12611, %rd12585, 4294967295;
	add.s64 	%rd12612, %rd12609, %rd12611;
	add.s64 	%rd12613, %rd12612, %rd12610;
	shr.u64 	%rd12614, %rd12613, 32;
	mul.lo.s64 	%rd12615, %rd401, %rd403;
	add.s64 	%rd12616, %rd12614, %rd12586;
	add.s64 	%rd12617, %rd12616, %rd12615;
	shr.u64 	%rd12618, %rd12617, 32;
	mul.lo.s32 	%r1560, %r14, %r1559;
	cvt.u64.u32 	%rd12619, %r1560;
	and.b64  	%rd12620, %rd12588, 4294967295;
	mad.lo.s64 	%rd12621, %rd3, %rd12619, %rd12620;
	shr.u64 	%rd12622, %rd12621, 32;
	and.b64  	%rd12623, %rd12592, 4294967295;
	add.s64 	%rd12624, %rd12622, %rd12623;
	mad.lo.s64 	%rd12625, %rd5, %rd12619, %rd12624;
	shr.u64 	%rd12626, %rd12625, 32;
	and.b64  	%rd12627, %rd12596, 4294967295;
	add.s64 	%rd12628, %rd12626, %rd12627;
	mad.lo.s64 	%rd12629, %rd7, %rd12619, %rd12628;
	shr.u64 	%rd12630, %rd12629, 32;
	and.b64  	%rd12631, %rd12600, 4294967295;
	add.s64 	%rd12632, %rd12630, %rd12631;
	mad.lo.s64 	%rd12633, %rd9, %rd12619, %rd12632;
	shr.u64 	%rd12634, %rd12633, 32;
	and.b64  	%rd12635, %rd12604, 4294967295;
	add.s64 	%rd12636, %rd12634, %rd12635;
	mad.lo.s64 	%rd12637, %rd11, %rd12619, %rd12636;
	shr.u64 	%rd12638, %rd12637, 32;
	and.b64  	%rd12639, %rd12608, 4294967295;
	add.s64 	%rd12640, %rd12638, %rd12639;
	mad.lo.s64 	%rd12641, %rd13, %rd12619, %rd12640;
	shr.u64 	%rd12642, %rd12641, 32;
	add.s64 	%rd12643, %rd12642, %rd12618;
	mad.lo.s64 	%rd12644, %rd15, %rd12619, %rd12643;
	shr.u64 	%rd12645, %rd12644, 32;
	mul.wide.u32 	%rd12646, %r13, %r1560;
	and.b64  	%rd12647, %rd12617, 4294967295;
	add.s64 	%rd12648, %rd12645, %rd12647;
	add.s64 	%rd12649, %rd12648, %rd12646;
	shr.u64 	%rd12650, %rd12649, 32;
	and.b64  	%rd12651, %rd12625, 4294967295;
	add.s64 	%rd12652, %rd12283, %rd12651;
	cvt.u32.u64 	%r1561, %rd12652;
	shr.u64 	%rd12653, %rd12652, 32;
	and.b64  	%rd12654, %rd12629, 4294967295;
	add.s64 	%rd12655, %rd12653, %rd12654;
	add.s64 	%rd12656, %rd12655, %rd12348;
	shr.u64 	%rd12657, %rd12656, 32;
	and.b64  	%rd12658, %rd12633, 4294967295;
	add.s64 	%rd12659, %rd12657, %rd12658;
	add.s64 	%rd12660, %rd12659, %rd12415;
	shr.u64 	%rd12661, %rd12660, 32;
	and.b64  	%rd12662, %rd12637, 4294967295;
	add.s64 	%rd12663, %rd12661, %rd12662;
	add.s64 	%rd12664, %rd12663, %rd12481;
	shr.u64 	%rd12665, %rd12664, 32;
	and.b64  	%rd12666, %rd12641, 4294967295;
	add.s64 	%rd12667, %rd12665, %rd12666;
	add.s64 	%rd12668, %rd12667, %rd12546;
	shr.u64 	%rd12669, %rd12668, 32;
	and.b64  	%rd12670, %rd12644, 4294967295;
	add.s64 	%rd12671, %rd12669, %rd12670;
	add.s64 	%rd12672, %rd12671, %rd12610;
	shr.u64 	%rd12673, %rd12672, 32;
	and.b64  	%rd12674, %rd12649, 4294967295;
	add.s64 	%rd12675, %rd12673, %rd12674;
	mad.lo.s64 	%rd12676, %rd402, %rd402, %rd12675;
	shr.u64 	%rd12677, %rd12676, 32;
	mul.lo.s64 	%rd12678, %rd402, %rd403;
	add.s64 	%rd12679, %rd12677, %rd12650;
	add.s64 	%rd12680, %rd12679, %rd12678;
	shr.u64 	%rd12681, %rd12680, 32;
	mul.lo.s32 	%r1562, %r14, %r1561;
	cvt.u64.u32 	%rd12682, %r1562;
	and.b64  	%rd12683, %rd12652, 4294967295;
	mad.lo.s64 	%rd12684, %rd3, %rd12682, %rd12683;
	shr.u64 	%rd12685, %rd12684, 32;
	and.b64  	%rd12686, %rd12656, 4294967295;
	add.s64 	%rd12687, %rd12685, %rd12686;
	mad.lo.s64 	%rd12688, %rd5, %rd12682, %rd12687;
	shr.u64 	%rd12689, %rd12688, 32;
	and.b64  	%rd12690, %rd12660, 4294967295;
	add.s64 	%rd12691, %rd12689, %rd12690;
	mad.lo.s64 	%rd12692, %rd7, %rd12682, %rd12691;
	shr.u64 	%rd12693, %rd12692, 32;
	and.b64  	%rd12694, %rd12664, 4294967295;
	add.s64 	%rd12695, %rd12693, %rd12694;
	mad.lo.s64 	%rd12696, %rd9, %rd12682, %rd12695;
	shr.u64 	%rd12697, %rd12696, 32;
	and.b64  	%rd12698, %rd12668, 4294967295;
	add.s64 	%rd12699, %rd12697, %rd12698;
	mad.lo.s64 	%rd12700, %rd11, %rd12682, %rd12699;
	shr.u64 	%rd12701, %rd12700, 32;
	and.b64  	%rd12702, %rd12672, 4294967295;
	add.s64 	%rd12703, %rd12701, %rd12702;
	mad.lo.s64 	%rd12704, %rd13, %rd12682, %rd12703;
	shr.u64 	%rd12705, %rd12704, 32;
	and.b64  	%rd12706, %rd12676, 4294967295;
	add.s64 	%rd12707, %rd12705, %rd12706;
	mad.lo.s64 	%rd12708, %rd15, %rd12682, %rd12707;
	shr.u64 	%rd12709, %rd12708, 32;
	mul.wide.u32 	%rd12710, %r13, %r1562;
	add.s64 	%rd12711, %rd12709, %rd12681;
	add.s64 	%rd12712, %rd12711, %rd12710;
	shr.u64 	%rd12713, %rd12712, 32;
	and.b64  	%rd12714, %rd12688, 4294967295;
	add.s64 	%rd12715, %rd12286, %rd12714;
	cvt.u32.u64 	%r1563, %rd12715;
	shr.u64 	%rd12716, %rd12715, 32;
	and.b64  	%rd12717, %rd12692, 4294967295;
	add.s64 	%rd12718, %rd12716, %rd12717;
	add.s64 	%rd12719, %rd12718, %rd12353;
	shr.u64 	%rd12720, %rd12719, 32;
	and.b64  	%rd12721, %rd12696, 4294967295;
	add.s64 	%rd12722, %rd12720, %rd12721;
	add.s64 	%rd12723, %rd12722, %rd12420;
	shr.u64 	%rd12724, %rd12723, 32;
	and.b64  	%rd12725, %rd12700, 4294967295;
	add.s64 	%rd12726, %rd12724, %rd12725;
	add.s64 	%rd12727, %rd12726, %rd12486;
	shr.u64 	%rd12728, %rd12727, 32;
	and.b64  	%rd12729, %rd12704, 4294967295;
	add.s64 	%rd12730, %rd12728, %rd12729;
	add.s64 	%rd12731, %rd12730, %rd12551;
	shr.u64 	%rd12732, %rd12731, 32;
	and.b64  	%rd12733, %rd12708, 4294967295;
	add.s64 	%rd12734, %rd12732, %rd12733;
	add.s64 	%rd12735, %rd12734, %rd12615;
	shr.u64 	%rd12736, %rd12735, 32;
	and.b64  	%rd12737, %rd12712, 4294967295;
	add.s64 	%rd12738, %rd12736, %rd12737;
	add.s64 	%rd12739, %rd12738, %rd12678;
	shr.u64 	%rd12740, %rd12739, 32;
	add.s64 	%rd12741, %rd12740, %rd12713;
	mad.lo.s64 	%rd12742, %rd403, %rd403, %rd12741;
	mul.lo.s32 	%r1564, %r14, %r1563;
	cvt.u64.u32 	%rd12743, %r1564;
	and.b64  	%rd12744, %rd12715, 4294967295;
	mad.lo.s64 	%rd12745, %rd3, %rd12743, %rd12744;
	shr.u64 	%rd12746, %rd12745, 32;
	and.b64  	%rd12747, %rd12719, 4294967295;
	add.s64 	%rd12748, %rd12746, %rd12747;
	mad.lo.s64 	%rd513, %rd5, %rd12743, %rd12748;
	cvt.u32.u64 	%r2209, %rd513;
	shr.u64 	%rd12749, %rd513, 32;
	and.b64  	%rd12750, %rd12723, 4294967295;
	add.s64 	%rd12751, %rd12749, %rd12750;
	mad.lo.s64 	%rd21490, %rd7, %rd12743, %rd12751;
	cvt.u32.u64 	%r627, %rd21490;
	shr.u64 	%rd12752, %rd21490, 32;
	and.b64  	%rd12753, %rd12727, 4294967295;
	add.s64 	%rd12754, %rd12752, %rd12753;
	mad.lo.s64 	%rd21489, %rd9, %rd12743, %rd12754;
	cvt.u32.u64 	%r628, %rd21489;
	shr.u64 	%rd12755, %rd21489, 32;
	and.b64  	%rd12756, %rd12731, 4294967295;
	add.s64 	%rd12757, %rd12755, %rd12756;
	mad.lo.s64 	%rd21488, %rd11, %rd12743, %rd12757;
	cvt.u32.u64 	%r629, %rd21488;
	shr.u64 	%rd12758, %rd21488, 32;
	and.b64  	%rd12759, %rd12735, 4294967295;
	add.s64 	%rd12760, %rd12758, %rd12759;
	mad.lo.s64 	%rd21487, %rd13, %rd12743, %rd12760;
	cvt.u32.u64 	%r630, %rd21487;
	shr.u64 	%rd12761, %rd21487, 32;
	and.b64  	%rd12762, %rd12739, 4294967295;
	add.s64 	%rd12763, %rd12761, %rd12762;
	mad.lo.s64 	%rd21486, %rd15, %rd12743, %rd12763;
	cvt.u32.u64 	%r631, %rd21486;
	shr.u64 	%rd12764, %rd21486, 32;
	mul.wide.u32 	%rd12765, %r13, %r1564;
	and.b64  	%rd12766, %rd12742, 4294967295;
	add.s64 	%rd12767, %rd12764, %rd12766;
	add.s64 	%rd21485, %rd12767, %rd12765;
	cvt.u32.u64 	%r632, %rd21485;
	{ .reg .b32 tmp; mov.b64 {tmp, %r2208}, %rd21485; }
	setp.gt.u32 	%p438, %r13, %r2208;
	@%p438 bra 	$L__BB0_402;
	setp.lt.u32 	%p439, %r13, %r2208;
	@%p439 bra 	$L__BB0_401;
	setp.gt.u32 	%p440, %r12, %r632;
	@%p440 bra 	$L__BB0_402;
	setp.lt.u32 	%p441, %r12, %r632;
	@%p441 bra 	$L__BB0_401;
	setp.gt.u32 	%p442, %r11, %r631;
	@%p442 bra 	$L__BB0_402;
	setp.lt.u32 	%p443, %r11, %r631;
	@%p443 bra 	$L__BB0_401;
	setp.gt.u32 	%p444, %r10, %r630;
	@%p444 bra 	$L__BB0_402;
	setp.lt.u32 	%p445, %r10, %r630;
	@%p445 bra 	$L__BB0_401;
	setp.gt.u32 	%p446, %r9, %r629;
	@%p446 bra 	$L__BB0_402;
	setp.lt.u32 	%p447, %r9, %r629;
	@%p447 bra 	$L__BB0_401;
	setp.gt.u32 	%p448, %r8, %r628;
	@%p448 bra 	$L__BB0_402;
	setp.lt.u32 	%p449, %r8, %r628;
	@%p449 bra 	$L__BB0_401;
	setp.gt.u32 	%p450, %r7, %r627;
	@%p450 bra 	$L__BB0_402;
	setp.ge.u32 	%p451, %r7, %r627;
	setp.gt.u32 	%p452, %r6, %r2209;
	and.pred  	%p453, %p451, %p452;
	@%p453 bra 	$L__BB0_402;
$L__BB0_401:
	and.b64  	%rd12768, %rd513, 4294967295;
	sub.s64 	%rd12769, %rd12768, %rd3;
	cvt.u32.u64 	%r2209, %rd12769;
	shr.u64 	%rd12770, %rd12769, 32;
	and.b64  	%rd12771, %rd12770, 1;
	and.b64  	%rd12772, %rd21490, 4294967295;
	add.s64 	%rd12773, %rd12771, %rd5;
	sub.s64 	%rd21490, %rd12772, %rd12773;
	shr.u64 	%rd12774, %rd21490, 32;
	and.b64  	%rd12775, %rd12774, 1;
	and.b64  	%rd12776, %rd21489, 4294967295;
	add.s64 	%rd12777, %rd12775, %rd7;
	sub.s64 	%rd21489, %rd12776, %rd12777;
	shr.u64 	%rd12778, %rd21489, 32;
	and.b64  	%rd12779, %rd12778, 1;
	and.b64  	%rd12780, %rd21488, 4294967295;
	add.s64 	%rd12781, %rd12779, %rd9;
	sub.s64 	%rd21488, %rd12780, %rd12781;
	shr.u64 	%rd12782, %rd21488, 32;
	and.b64  	%rd12783, %rd12782, 1;
	and.b64  	%rd12784, %rd21487, 4294967295;
	add.s64 	%rd12785, %rd12783, %rd11;
	sub.s64 	%rd21487, %rd12784, %rd12785;
	shr.u64 	%rd12786, %rd21487, 32;
	and.b64  	%rd12787, %rd12786, 1;
	and.b64  	%rd12788, %rd21486, 4294967295;
	add.s64 	%rd12789, %rd12787, %rd13;
	sub.s64 	%rd21486, %rd12788, %rd12789;
	shr.u64 	%rd12790, %rd21486, 32;
	and.b64  	%rd12791, %rd12790, 1;
	and.b64  	%rd12792, %rd21485, 4294967295;
	add.s64 	%rd12793, %rd12791, %rd15;
	sub.s64 	%rd21485, %rd12792, %rd12793;
	{ .reg .b32 tmp; mov.b64 {tmp, %r1565}, %rd21485; }
	and.b32  	%r1566, %r1565, 1;
	add.s32 	%r1567, %r1566, %r13;
	sub.s32 	%r2208, %r2208, %r1567;
$L__BB0_402:
	mul.lo.s64 	%rd12794, %rd423, %rd423;
	cvt.u32.u64 	%r1568, %rd12794;
	shr.u64 	%rd12795, %rd12794, 32;
	mul.lo.s64 	%rd12796, %rd424, %rd423;
	add.s64 	%rd12797, %rd12795, %rd12796;
	shr.u64 	%rd12798, %rd12797, 32;
	mul.lo.s64 	%rd12799, %rd425, %rd423;
	add.s64 	%rd12800, %rd12798, %rd12799;
	shr.u64 	%rd12801, %rd12800, 32;
	mul.lo.s64 	%rd12802, %rd426, %rd423;
	add.s64 	%rd12803, %rd12801, %rd12802;
	shr.u64 	%rd12804, %rd12803, 32;
	mul.lo.s64 	%rd12805, %rd427, %rd423;
	add.s64 	%rd12806, %rd12804, %rd12805;
	shr.u64 	%rd12807, %rd12806, 32;
	mul.lo.s64 	%rd12808, %rd428, %rd423;
	add.s64 	%rd12809, %rd12807, %rd12808;
	shr.u64 	%rd12810, %rd12809, 32;
	mul.lo.s64 	%rd12811, %rd429, %rd423;
	add.s64 	%rd12812, %rd12810, %rd12811;
	shr.u64 	%rd12813, %rd12812, 32;
	mul.lo.s64 	%rd12814, %rd423, %rd430;
	add.s64 	%rd12815, %rd12813, %rd12814;
	shr.u64 	%rd12816, %rd12815, 32;
	mul.lo.s32 	%r1569, %r14, %r1568;
	cvt.u64.u32 	%rd12817, %r1569;
	and.b64  	%rd12818, %rd12794, 4294967295;
	mad.lo.s64 	%rd12819, %rd3, %rd12817, %rd12818;
	shr.u64 	%rd12820, %rd12819, 32;
	add.s64 	%rd12821, %rd12820, %rd12816;
	mad.lo.s64 	%rd12822, %rd5, %rd12817, %rd12821;
	shr.u64 	%rd12823, %rd12822, 32;
	and.b64  	%rd12824, %rd12800, 4294967295;
	add.s64 	%rd12825, %rd12823, %rd12824;
	mad.lo.s64 	%rd12826, %rd7, %rd12817, %rd12825;
	shr.u64 	%rd12827, %rd12826, 32;
	and.b64  	%rd12828, %rd12803, 4294967295;
	add.s64 	%rd12829, %rd12827, %rd12828;
	mad.lo.s64 	%rd12830, %rd9, %rd12817, %rd12829;
	shr.u64 	%rd12831, %rd12830, 32;
	and.b64  	%rd12832, %rd12806, 4294967295;
	add.s64 	%rd12833, %rd12831, %rd12832;
	mad.lo.s64 	%rd12834, %rd11, %rd12817, %rd12833;
	shr.u64 	%rd12835, %rd12834, 32;
	and.b64  	%rd12836, %rd12809, 4294967295;
	add.s64 	%rd12837, %rd12835, %rd12836;
	mad.lo.s64 	%rd12838, %rd13, %rd12817, %rd12837;
	shr.u64 	%rd12839, %rd12838, 32;
	and.b64  	%rd12840, %rd12812, 4294967295;
	add.s64 	%rd12841, %rd12839, %rd12840;
	mad.lo.s64 	%rd12842, %rd15, %rd12817, %rd12841;
	shr.u64 	%rd12843, %rd12842, 32;
	mul.wide.u32 	%rd12844, %r13, %r1569;
	and.b64  	%rd12845, %rd12815, 4294967295;
	add.s64 	%rd12846, %rd12843, %rd12845;
	add.s64 	%rd12847, %rd12846, %rd12844;
	shr.u64 	%rd12848, %rd12847, 32;
	and.b64  	%rd12849, %rd12822, 4294967295;
	add.s64 	%rd12850, %rd12796, %rd12849;
	cvt.u32.u64 	%r1570, %rd12850;
	shr.u64 	%rd12851, %rd12850, 32;
	and.b64  	%rd12852, %rd12826, 4294967295;
	add.s64 	%rd12853, %rd12851, %rd12852;
	mad.lo.s64 	%rd12854, %rd424, %rd424, %rd12853;
	shr.u64 	%rd12855, %rd12854, 32;
	mul.lo.s64 	%rd12856, %rd425, %rd424;
	and.b64  	%rd12857, %rd12830, 4294967295;
	add.s64 	%rd12858, %rd12855, %rd12857;
	add.s64 	%rd12859, %rd12858, %rd12856;
	shr.u64 	%rd12860, %rd12859, 32;
	mul.lo.s64 	%rd12861, %rd426, %rd424;
	and.b64  	%rd12862, %rd12834, 4294967295;
	add.s64 	%rd12863, %rd12860, %rd12862;
	add.s64 	%rd12864, %rd12863, %rd12861;
	shr.u64 	%rd12865, %rd12864, 32;
	mul.lo.s64 	%rd12866, %rd427, %rd424;
	and.b64  	%rd12867, %rd12838, 4294967295;
	add.s64 	%rd12868, %rd12865, %rd12867;
	add.s64 	%rd12869, %rd12868, %rd12866;
	shr.u64 	%rd12870, %rd12869, 32;
	mul.lo.s64 	%rd12871, %rd428, %rd424;
	and.b64  	%rd12872, %rd12842, 4294967295;
	add.s64 	%rd12873, %rd12870, %rd12872;
	add.s64 	%rd12874, %rd12873, %rd12871;
	shr.u64 	%rd12875, %rd12874, 32;
	mul.lo.s64 	%rd12876, %rd429, %rd424;
	and.b64  	%rd12877, %rd12847, 4294967295;
	add.s64 	%rd12878, %rd12875, %rd12877;
	add.s64 	%rd12879, %rd12878, %rd12876;
	shr.u64 	%rd12880, %rd12879, 32;
	mul.lo.s64 	%rd12881, %rd424, %rd430;
	add.s64 	%rd12882, %rd12880, %rd12848;
	add.s64 	%rd12883, %rd12882, %rd12881;
	shr.u64 	%rd12884, %rd12883, 32;
	mul.lo.s32 	%r1571, %r14, %r1570;
	cvt.u64.u32 	%rd12885, %r1571;
	and.b64  	%rd12886, %rd12850, 4294967295;
	mad.lo.s64 	%rd12887, %rd3, %rd12885, %rd12886;
	shr.u64 	%rd12888, %rd12887, 32;
	and.b64  	%rd12889, %rd12854, 4294967295;
	add.s64 	%rd12890, %rd12888, %rd12889;
	mad.lo.s64 	%rd12891, %rd5, %rd12885, %rd12890;
	shr.u64 	%rd12892, %rd12891, 32;
	add.s64 	%rd12893, %rd12892, %rd12884;
	mad.lo.s64 	%rd12894, %rd7, %rd12885, %rd12893;
	shr.u64 	%rd12895, %rd12894, 32;
	and.b64  	%rd12896, %rd12864, 4294967295;
	add.s64 	%rd12897, %rd12895, %rd12896;
	mad.lo.s64 	%rd12898, %rd9, %rd12885, %rd12897;
	shr.u64 	%rd12899, %rd12898, 32;
	and.b64  	%rd12900, %rd12869, 4294967295;
	add.s64 	%rd12901, %rd12899, %rd12900;
	mad.lo.s64 	%rd12902, %rd11, %rd12885, %rd12901;
	shr.u64 	%rd12903, %rd12902, 32;
	and.b64  	%rd12904, %rd12874, 4294967295;
	add.s64 	%rd12905, %rd12903, %rd12904;
	mad.lo.s64 	%rd12906, %rd13, %rd12885, %rd12905;
	shr.u64 	%rd12907, %rd12906, 32;
	and.b64  	%rd12908, %rd12879, 4294967295;
	add.s64 	%rd12909, %rd12907, %rd12908;
	mad.lo.s64 	%rd12910, %rd15, %rd12885, %rd12909;
	shr.u64 	%rd12911, %rd12910, 32;
	mul.wide.u32 	%rd12912, %r13, %r1571;
	and.b64  	%rd12913, %rd12883, 4294967295;
	add.s64 	%rd12914, %rd12911, %rd12913;
	add.s64 	%rd12915, %rd12914, %rd12912;
	shr.u64 	%rd12916, %rd12915, 32;
	and.b64  	%rd12917, %rd12891, 4294967295;
	add.s64 	%rd12918, %rd12799, %rd12917;
	cvt.u32.u64 	%r1572, %rd12918;
	shr.u64 	%rd12919, %rd12918, 32;
	and.b64  	%rd12920, %rd12894, 4294967295;
	add.s64 	%rd12921, %rd12919, %rd12920;
	add.s64 	%rd12922, %rd12921, %rd12856;
	shr.u64 	%rd12923, %rd12922, 32;
	and.b64  	%rd12924, %rd12898, 4294967295;
	add.s64 	%rd12925, %rd12923, %rd12924;
	mad.lo.s64 	%rd12926, %rd425, %rd425, %rd12925;
	shr.u64 	%rd12927, %rd12926, 32;
	mul.lo.s64 	%rd12928, %rd426, %rd425;
	and.b64  	%rd12929, %rd12902, 4294967295;
	add.s64 	%rd12930, %rd12927, %rd12929;
	add.s64 	%rd12931, %rd12930, %rd12928;
	shr.u64 	%rd12932, %rd12931, 32;
	mul.lo.s64 	%rd12933, %rd427, %rd425;
	and.b64  	%rd12934, %rd12906, 4294967295;
	add.s64 	%rd12935, %rd12932, %rd12934;
	add.s64 	%rd12936, %rd12935, %rd12933;
	shr.u64 	%rd12937, %rd12936, 32;
	mul.lo.s64 	%rd12938, %rd428, %rd425;
	and.b64  	%rd12939, %rd12910, 4294967295;
	add.s64 	%rd12940, %rd12937, %rd12939;
	add.s64 	%rd12941, %rd12940, %rd12938;
	shr.u64 	%rd12942, %rd12941, 32;
	mul.lo.s64 	%rd12943, %rd429, %rd425;
	and.b64  	%rd12944, %rd12915, 4294967295;
	add.s64 	%rd12945, %rd12942, %rd12944;
	add.s64 	%rd12946, %rd12945, %rd12943;
	shr.u64 	%rd12947, %rd12946, 32;
	mul.lo.s64 	%rd12948, %rd425, %rd430;
	add.s64 	%rd12949, %rd12947, %rd12916;
	add.s64 	%rd12950, %rd12949, %rd12948;
	shr.u64 	%rd12951, %rd12950, 32;
	mul.lo.s32 	%r1573, %r14, %r1572;
	cvt.u64.u32 	%rd12952, %r1573;
	and.b64  	%rd12953, %rd12918, 4294967295;
	mad.lo.s64 	%rd12954, %rd3, %rd12952, %rd12953;
	shr.u64 	%rd12955, %rd12954, 32;
	and.b64  	%rd12956, %rd12922, 4294967295;
	add.s64 	%rd12957, %rd12955, %rd12956;
	mad.lo.s64 	%rd12958, %rd5, %rd12952, %rd12957;
	shr.u64 	%rd12959, %rd12958, 32;
	and.b64  	%rd12960, %rd12926, 4294967295;
	add.s64 	%rd12961, %rd12959, %rd12960;
	mad.lo.s64 	%rd12962, %rd7, %rd12952, %rd12961;
	shr.u64 	%rd12963, %rd12962, 32;
	add.s64 	%rd12964, %rd12963, %rd12951;
	mad.lo.s64 	%rd12965, %rd9, %rd12952, %rd12964;
	shr.u64 	%rd12966, %rd12965, 32;
	and.b64  	%rd12967, %rd12936, 4294967295;
	add.s64 	%rd12968, %rd12966, %rd12967;
	mad.lo.s64 	%rd12969, %rd11, %rd12952, %rd12968;
	shr.u64 	%rd12970, %rd12969, 32;
	and.b64  	%rd12971, %rd12941, 4294967295;
	add.s64 	%rd12972, %rd12970, %rd12971;
	mad.lo.s64 	%rd12973, %rd13, %rd12952, %rd12972;
	shr.u64 	%rd12974, %rd12973, 32;
	and.b64  	%rd12975, %rd12946, 4294967295;
	add.s64 	%rd12976, %rd12974, %rd12975;
	mad.lo.s64 	%rd12977, %rd15, %rd12952, %rd12976;
	shr.u64 	%rd12978, %rd12977, 32;
	mul.wide.u32 	%rd12979, %r13, %r1573;
	and.b64  	%rd12980, %rd12950, 4294967295;
	add.s64 	%rd12981, %rd12978, %rd12980;
	add.s64 	%rd12982, %rd12981, %rd12979;
	shr.u64 	%rd12983, %rd12982, 32;
	and.b64  	%rd12984, %rd12958, 4294967295;
	add.s64 	%rd12985, %rd12802, %rd12984;
	cvt.u32.u64 	%r1574, %rd12985;
	shr.u64 	%rd12986, %rd12985, 32;
	and.b64  	%rd12987, %rd12962, 4294967295;
	add.s64 	%rd12988, %rd12986, %rd12987;
	add.s64 	%rd12989, %rd12988, %rd12861;
	shr.u64 	%rd12990, %rd12989, 32;
	and.b64  	%rd12991, %rd12965, 4294967295;
	add.s64 	%rd12992, %rd12990, %rd12991;
	add.s64 	%rd12993, %rd12992, %rd12928;
	shr.u64 	%rd12994, %rd12993, 32;
	and.b64  	%rd12995, %rd12969, 4294967295;
	add.s64 	%rd12996, %rd12994, %rd12995;
	mad.lo.s64 	%rd12997, %rd426, %rd426, %rd12996;
	shr.u64 	%rd12998, %rd12997, 32;
	mul.lo.s64 	%rd12999, %rd427, %rd426;
	and.b64  	%rd13000, %rd12973, 4294967295;
	add.s64 	%rd13001, %rd12998, %rd13000;
	add.s64 	%rd13002, %rd13001, %rd12999;
	shr.u64 	%rd13003, %rd13002, 32;
	mul.lo.s64 	%rd13004, %rd428, %rd426;
	and.b64  	%rd13005, %rd12977, 4294967295;
	add.s64 	%rd13006, %rd13003, %rd13005;
	add.s64 	%rd13007, %rd13006, %rd13004;
	shr.u64 	%rd13008, %rd13007, 32;
	mul.lo.s64 	%rd13009, %rd429, %rd426;
	and.b64  	%rd13010, %rd12982, 4294967295;
	add.s64 	%rd13011, %rd13008, %rd13010;
	add.s64 	%rd13012, %rd13011, %rd13009;
	shr.u64 	%rd13013, %rd13012, 32;
	mul.lo.s64 	%rd13014, %rd426, %rd430;
	add.s64 	%rd13015, %rd13013, %rd12983;
	add.s64 	%rd13016, %rd13015, %rd13014;
	shr.u64 	%rd13017, %rd13016, 32;
	mul.lo.s32 	%r1575, %r14, %r1574;
	cvt.u64.u32 	%rd13018, %r1575;
	and.b64  	%rd13019, %rd12985, 4294967295;
	mad.lo.s64 	%rd13020, %rd3, %rd13018, %rd13019;
	shr.u64 	%rd13021, %rd13020, 32;
	and.b64  	%rd13022, %rd12989, 4294967295;
	add.s64 	%rd13023, %rd13021, %rd13022;
	mad.lo.s64 	%rd13024, %rd5, %rd13018, %rd13023;
	shr.u64 	%rd13025, %rd13024, 32;
	and.b64  	%rd13026, %rd12993, 4294967295;
	add.s64 	%rd13027, %rd13025, %rd13026;
	mad.lo.s64 	%rd13028, %rd7, %rd13018, %rd13027;
	shr.u64 	%rd13029, %rd13028, 32;
	and.b64  	%rd13030, %rd12997, 4294967295;
	add.s64 	%rd13031, %rd13029, %rd13030;
	mad.lo.s64 	%rd13032, %rd9, %rd13018, %rd13031;
	shr.u64 	%rd13033, %rd13032, 32;
	add.s64 	%rd13034, %rd13033, %rd13017;
	mad.lo.s64 	%rd13035, %rd11, %rd13018, %rd13034;
	shr.u64 	%rd13036, %rd13035, 32;
	and.b64  	%rd13037, %rd13007, 4294967295;
	add.s64 	%rd13038, %rd13036, %rd13037;
	mad.lo.s64 	%rd13039, %rd13, %rd13018, %rd13038;
	shr.u64 	%rd13040, %rd13039, 32;
	and.b64  	%rd13041, %rd13012, 4294967295;
	add.s64 	%rd13042, %rd13040, %rd13041;
	mad.lo.s64 	%rd13043, %rd15, %rd13018, %rd13042;
	shr.u64 	%rd13044, %rd13043, 32;
	mul.wide.u32 	%rd13045, %r13, %r1575;
	and.b64  	%rd13046, %rd13016, 4294967295;
	add.s64 	%rd13047, %rd13044, %rd13046;
	add.s64 	%rd13048, %rd13047, %rd13045;
	shr.u64 	%rd13049, %rd13048, 32;
	and.b64  	%rd13050, %rd13024, 4294967295;
	add.s64 	%rd13051, %rd12805, %rd13050;
	cvt.u32.u64 	%r1576, %rd13051;
	shr.u64 	%rd13052, %rd13051, 32;
	and.b64  	%rd13053, %rd13028, 4294967295;
	add.s64 	%rd13054, %rd13052, %rd13053;
	add.s64 	%rd13055, %rd13054, %rd12866;
	shr.u64 	%rd13056, %rd13055, 32;
	and.b64  	%rd13057, %rd13032, 4294967295;
	add.s64 	%rd13058, %rd13056, %rd13057;
	add.s64 	%rd13059, %rd13058, %rd12933;
	shr.u64 	%rd13060, %rd13059, 32;
	and.b64  	%rd13061, %rd13035, 4294967295;
	add.s64 	%rd13062, %rd13060, %rd13061;
	add.s64 	%rd13063, %rd13062, %rd12999;
	shr.u64 	%rd13064, %rd13063, 32;
	and.b64  	%rd13065, %rd13039, 4294967295;
	add.s64 	%rd13066, %rd13064, %rd13065;
	mad.lo.s64 	%rd13067, %rd427, %rd427, %rd13066;
	shr.u64 	%rd13068, %rd13067, 32;
	mul.lo.s64 	%rd13069, %rd428, %rd427;
	and.b64  	%rd13070, %rd13043, 4294967295;
	add.s64 	%rd13071, %rd13068, %rd13070;
	add.s64 	%rd13072, %rd13071, %rd13069;
	shr.u64 	%rd13073, %rd13072, 32;
	mul.lo.s64 	%rd13074, %rd429, %rd427;
	and.b64  	%rd13075, %rd13048, 4294967295;
	add.s64 	%rd13076, %rd13073, %rd13075;
	add.s64 	%rd13077, %rd13076, %rd13074;
	shr.u64 	%rd13078, %rd13077, 32;
	mul.lo.s64 	%rd13079, %rd427, %rd430;
	add.s64 	%rd13080, %rd13078, %rd13049;
	add.s64 	%rd13081, %rd13080, %rd13079;
	shr.u64 	%rd13082, %rd13081, 32;
	mul.lo.s32 	%r1577, %r14, %r1576;
	cvt.u64.u32 	%rd13083, %r1577;
	and.b64  	%rd13084, %rd13051, 4294967295;
	mad.lo.s64 	%rd13085, %rd3, %rd13083, %rd13084;
	shr.u64 	%rd13086, %rd13085, 32;
	and.b64  	%rd13087, %rd13055, 4294967295;
	add.s64 	%rd13088, %rd13086, %rd13087;
	mad.lo.s64 	%rd13089, %rd5, %rd13083, %rd13088;
	shr.u64 	%rd13090, %rd13089, 32;
	and.b64  	%rd13091, %rd13059, 4294967295;
	add.s64 	%rd13092, %rd13090, %rd13091;
	mad.lo.s64 	%rd13093, %rd7, %rd13083, %rd13092;
	shr.u64 	%rd13094, %rd13093, 32;
	and.b64  	%rd13095, %rd13063, 4294967295;
	add.s64 	%rd13096, %rd13094, %rd13095;
	mad.lo.s64 	%rd13097, %rd9, %rd13083, %rd13096;
	shr.u64 	%rd13098, %rd13097, 32;
	and.b64  	%rd13099, %rd13067, 4294967295;
	add.s64 	%rd13100, %rd13098, %rd13099;
	mad.lo.s64 	%rd13101, %rd11, %rd13083, %rd13100;
	shr.u64 	%rd13102, %rd13101, 32;
	add.s64 	%rd13103, %rd13102, %rd13082;
	mad.lo.s64 	%rd13104, %rd13, %rd13083, %rd13103;
	shr.u64 	%rd13105, %rd13104, 32;
	and.b64  	%rd13106, %rd13077, 4294967295;
	add.s64 	%rd13107, %rd13105, %rd13106;
	mad.lo.s64 	%rd13108, %rd15, %rd13083, %rd13107;
	shr.u64 	%rd13109, %rd13108, 32;
	mul.wide.u32 	%rd13110, %r13, %r1577;
	and.b64  	%rd13111, %rd13081, 4294967295;
	add.s64 	%rd13112, %rd13109, %rd13111;
	add.s64 	%rd13113, %rd13112, %rd13110;
	shr.u64 	%rd13114, %rd13113, 32;
	and.b64  	%rd13115, %rd13089, 4294967295;
	add.s64 	%rd13116, %rd12808, %rd13115;
	cvt.u32.u64 	%r1578, %rd13116;
	shr.u64 	%rd13117, %rd13116, 32;
	and.b64  	%rd13118, %rd13093, 4294967295;
	add.s64 	%rd13119, %rd13117, %rd13118;
	add.s64 	%rd13120, %rd13119, %rd12871;
	shr.u64 	%rd13121, %rd13120, 32;
	and.b64  	%rd13122, %rd13097, 4294967295;
	add.s64 	%rd13123, %rd13121, %rd13122;
	add.s64 	%rd13124, %rd13123, %rd12938;
	shr.u64 	%rd13125, %rd13124, 32;
	and.b64  	%rd13126, %rd13101, 4294967295;
	add.s64 	%rd13127, %rd13125, %rd13126;
	add.s64 	%rd13128, %rd13127, %rd13004;
	shr.u64 	%rd13129, %rd13128, 32;
	and.b64  	%rd13130, %rd13104, 4294967295;
	add.s64 	%rd13131, %rd13129, %rd13130;
	add.s64 	%rd13132, %rd13131, %rd13069;
	shr.u64 	%rd13133, %rd13132, 32;
	and.b64  	%rd13134, %rd13108, 4294967295;
	add.s64 	%rd13135, %rd13133, %rd13134;
	mad.lo.s64 	%rd13136, %rd428, %rd428, %rd13135;
	shr.u64 	%rd13137, %rd13136, 32;
	mul.lo.s64 	%rd13138, %rd429, %rd428;
	and.b64  	%rd13139, %rd13113, 4294967295;
	add.s64 	%rd13140, %rd13137, %rd13139;
	add.s64 	%rd13141, %rd13140, %rd13138;
	shr.u64 	%rd13142, %rd13141, 32;
	mul.lo.s64 	%rd13143, %rd428, %rd430;
	add.s64 	%rd13144, %rd13142, %rd13114;
	add.s64 	%rd13145, %rd13144, %rd13143;
	shr.u64 	%rd13146, %rd13145, 32;
	mul.lo.s32 	%r1579, %r14, %r1578;
	cvt.u64.u32 	%rd13147, %r1579;
	and.b64  	%rd13148, %rd13116, 4294967295;
	mad.lo.s64 	%rd13149, %rd3, %rd13147, %rd13148;
	shr.u64 	%rd13150, %rd13149, 32;
	and.b64  	%rd13151, %rd13120, 4294967295;
	add.s64 	%rd13152, %rd13150, %rd13151;
	mad.lo.s64 	%rd13153, %rd5, %rd13147, %rd13152;
	shr.u64 	%rd13154, %rd13153, 32;
	and.b64  	%rd13155, %rd13124, 4294967295;
	add.s64 	%rd13156, %rd13154, %rd13155;
	mad.lo.s64 	%rd13157, %rd7, %rd13147, %rd13156;
	shr.u64 	%rd13158, %rd13157, 32;
	and.b64  	%rd13159, %rd13128, 4294967295;
	add.s64 	%rd13160, %rd13158, %rd13159;
	mad.lo.s64 	%rd13161, %rd9, %rd13147, %rd13160;
	shr.u64 	%rd13162, %rd13161, 32;
	and.b64  	%rd13163, %rd13132, 4294967295;
	add.s64 	%rd13164, %rd13162, %rd13163;
	mad.lo.s64 	%rd13165, %rd11, %rd13147, %rd13164;
	shr.u64 	%rd13166, %rd13165, 32;
	and.b64  	%rd13167, %rd13136, 4294967295;
	add.s64 	%rd13168, %rd13166, %rd13167;
	mad.lo.s64 	%rd13169, %rd13, %rd13147, %rd13168;
	shr.u64 	%rd13170, %rd13169, 32;
	add.s64 	%rd13171, %rd13170, %rd13146;
	mad.lo.s64 	%rd13172, %rd15, %rd13147, %rd13171;
	shr.u64 	%rd13173, %rd13172, 32;
	mul.wide.u32 	%rd13174, %r13, %r1579;
	and.b64  	%rd13175, %rd13145, 4294967295;
	add.s64 	%rd13176, %rd13173, %rd13175;
	add.s64 	%rd13177, %rd13176, %rd13174;
	shr.u64 	%rd13178, %rd13177, 32;
	and.b64  	%rd13179, %rd13153, 4294967295;
	add.s64 	%rd13180, %rd12811, %rd13179;
	cvt.u32.u64 	%r1580, %rd13180;
	shr.u64 	%rd13181, %rd13180, 32;
	and.b64  	%rd13182, %rd13157, 4294967295;
	add.s64 	%rd13183, %rd13181, %rd13182;
	add.s64 	%rd13184, %rd13183, %rd12876;
	shr.u64 	%rd13185, %rd13184, 32;
	and.b64  	%rd13186, %rd13161, 4294967295;
	add.s64 	%rd13187, %rd13185, %rd13186;
	add.s64 	%rd13188, %rd13187, %rd12943;
	shr.u64 	%rd13189, %rd13188, 32;
	and.b64  	%rd13190, %rd13165, 4294967295;
	add.s64 	%rd13191, %rd13189, %rd13190;
	add.s64 	%rd13192, %rd13191, %rd13009;
	shr.u64 	%rd13193, %rd13192, 32;
	and.b64  	%rd13194, %rd13169, 4294967295;
	add.s64 	%rd13195, %rd13193, %rd13194;
	add.s64 	%rd13196, %rd13195, %rd13074;
	shr.u64 	%rd13197, %rd13196, 32;
	and.b64  	%rd13198, %rd13172, 4294967295;
	add.s64 	%rd13199, %rd13197, %rd13198;
	add.s64 	%rd13200, %rd13199, %rd13138;
	shr.u64 	%rd13201, %rd13200, 32;
	and.b64  	%rd13202, %rd13177, 4294967295;
	add.s64 	%rd13203, %rd13201, %rd13202;
	mad.lo.s64 	%rd13204, %rd429, %rd429, %rd13203;
	shr.u64 	%rd13205, %rd13204, 32;
	mul.lo.s64 	%rd13206, %rd429, %rd430;
	add.s64 	%rd13207, %rd13205, %rd13178;
	add.s64 	%rd13208, %rd13207, %rd13206;
	shr.u64 	%rd13209, %rd13208, 32;
	mul.lo.s32 	%r1581, %r14, %r1580;
	cvt.u64.u32 	%rd13210, %r1581;
	and.b64  	%rd13211, %rd13180, 4294967295;
	mad.lo.s64 	%rd13212, %rd3, %rd13210, %rd13211;
	shr.u64 	%rd13213, %rd13212, 32;
	and.b64  	%rd13214, %rd13184, 4294967295;
	add.s64 	%rd13215, %rd13213, %rd13214;
	mad.lo.s64 	%rd13216, %rd5, %rd13210, %rd13215;
	shr.u64 	%rd13217, %rd13216, 32;
	and.b64  	%rd13218, %rd13188, 4294967295;
	add.s64 	%rd13219, %rd13217, %rd13218;
	mad.lo.s64 	%rd13220, %rd7, %rd13210, %rd13219;
	shr.u64 	%rd13221, %rd13220, 32;
	and.b64  	%rd13222, %rd13192, 4294967295;
	add.s64 	%rd13223, %rd13221, %rd13222;
	mad.lo.s64 	%rd13224, %rd9, %rd13210, %rd13223;
	shr.u64 	%rd13225, %rd13224, 32;
	and.b64  	%rd13226, %rd13196, 4294967295;
	add.s64 	%rd13227, %rd13225, %rd13226;
	mad.lo.s64 	%rd13228, %rd11, %rd13210, %rd13227;
	shr.u64 	%rd13229, %rd13228, 32;
	and.b64  	%rd13230, %rd13200, 4294967295;
	add.s64 	%rd13231, %rd13229, %rd13230;
	mad.lo.s64 	%rd13232, %rd13, %rd13210, %rd13231;
	shr.u64 	%rd13233, %rd13232, 32;
	and.b64  	%rd13234, %rd13204, 4294967295;
	add.s64 	%rd13235, %rd13233, %rd13234;
	mad.lo.s64 	%rd13236, %rd15, %rd13210, %rd13235;
	shr.u64 	%rd13237, %rd13236, 32;
	mul.wide.u32 	%rd13238, %r13, %r1581;
	add.s64 	%rd13239, %rd13237, %rd13209;
	add.s64 	%rd13240, %rd13239, %rd13238;
	shr.u64 	%rd13241, %rd13240, 32;
	and.b64  	%rd13242, %rd13216, 4294967295;
	add.s64 	%rd13243, %rd12814, %rd13242;
	cvt.u32.u64 	%r1582, %rd13243;
	shr.u64 	%rd13244, %rd13243, 32;
	and.b64  	%rd13245, %rd13220, 4294967295;
	add.s64 	%rd13246, %rd13244, %rd13245;
	add.s64 	%rd13247, %rd13246, %rd12881;
	shr.u64 	%rd13248, %rd13247, 32;
	and.b64  	%rd13249, %rd13224, 4294967295;
	add.s64 	%rd13250, %rd13248, %rd13249;
	add.s64 	%rd13251, %rd13250, %rd12948;
	shr.u64 	%rd13252, %rd13251, 32;
	and.b64  	%rd13253, %rd13228, 4294967295;
	add.s64 	%rd13254, %rd13252, %rd13253;
	add.s64 	%rd13255, %rd13254, %rd13014;
	shr.u64 	%rd13256, %rd13255, 32;
	and.b64  	%rd13257, %rd13232, 4294967295;
	add.s64 	%rd13258, %rd13256, %rd13257;
	add.s64 	%rd13259, %rd13258, %rd13079;
	shr.u64 	%rd13260, %rd13259, 32;
	and.b64  	%rd13261, %rd13236, 4294967295;
	add.s64 	%rd13262, %rd13260, %rd13261;
	add.s64 	%rd13263, %rd13262, %rd13143;
	shr.u64 	%rd13264, %rd13263, 32;
	and.b64  	%rd13265, %rd13240, 4294967295;
	add.s64 	%rd13266, %rd13264, %rd13265;
	add.s64 	%rd13267, %rd13266, %rd13206;
	shr.u64 	%rd13268, %rd13267, 32;
	add.s64 	%rd13269, %rd13268, %rd13241;
	mad.lo.s64 	%rd13270, %rd430, %rd430, %rd13269;
	mul.lo.s32 	%r1583, %r14, %r1582;
	cvt.u64.u32 	%rd13271, %r1583;
	and.b64  	%rd13272, %rd13243, 4294967295;
	mad.lo.s64 	%rd13273, %rd3, %rd13271, %rd13272;
	shr.u64 	%rd13274, %rd13273, 32;
	and.b64  	%rd13275, %rd13247, 4294967295;
	add.s64 	%rd13276, %rd13274, %rd13275;
	mad.lo.s64 	%rd21497, %rd5, %rd13271, %rd13276;
	shr.u64 	%rd13277, %rd21497, 32;
	and.b64  	%rd13278, %rd13251, 4294967295;
	add.s64 	%rd13279, %rd13277, %rd13278;
	mad.lo.s64 	%rd21496, %rd7, %rd13271, %rd13279;
	cvt.u32.u64 	%r638, %rd21496;
	shr.u64 	%rd13280, %rd21496, 32;
	and.b64  	%rd13281, %rd13255, 4294967295;
	add.s64 	%rd13282, %rd13280, %rd13281;
	mad.lo.s64 	%rd21495, %rd9, %rd13271, %rd13282;
	cvt.u32.u64 	%r639, %rd21495;
	shr.u64 	%rd13283, %rd21495, 32;
	and.b64  	%rd13284, %rd13259, 4294967295;
	add.s64 	%rd13285, %rd13283, %rd13284;
	mad.lo.s64 	%rd21494, %rd11, %rd13271, %rd13285;
	cvt.u32.u64 	%r640, %rd21494;
	shr.u64 	%rd13286, %rd21494, 32;
	and.b64  	%rd13287, %rd13263, 4294967295;
	add.s64 	%rd13288, %rd13286, %rd13287;
	mad.lo.s64 	%rd21493, %rd13, %rd13271, %rd13288;
	cvt.u32.u64 	%r641, %rd21493;
	shr.u64 	%rd13289, %rd21493, 32;
	and.b64  	%rd13290, %rd13267, 4294967295;
	add.s64 	%rd13291, %rd13289, %rd13290;
	mad.lo.s64 	%rd21492, %rd15, %rd13271, %rd13291;
	cvt.u32.u64 	%r642, %rd21492;
	shr.u64 	%rd13292, %rd21492, 32;
	mul.wide.u32 	%rd13293, %r13, %r1583;
	and.b64  	%rd13294, %rd13270, 4294967295;
	add.s64 	%rd13295, %rd13292, %rd13294;
	add.s64 	%rd21491, %rd13295, %rd13293;
	cvt.u32.u64 	%r643, %rd21491;
	{ .reg .b32 tmp; mov.b64 {tmp, %r2210}, %rd21491; }
	setp.gt.u32 	%p454, %r13, %r2210;
	@%p454 bra 	$L__BB0_417;
	setp.lt.u32 	%p455, %r13, %r2210;
	@%p455 bra 	$L__BB0_416;
	setp.gt.u32 	%p456, %r12, %r643;
	@%p456 bra 	$L__BB0_417;
	setp.lt.u32 	%p457, %r12, %r643;
	@%p457 bra 	$L__BB0_416;
	setp.gt.u32 	%p458, %r11, %r642;
	@%p458 bra 	$L__BB0_417;
	setp.lt.u32 	%p459, %r11, %r642;
	@%p459 bra 	$L__BB0_416;
	setp.gt.u32 	%p460, %r10, %r641;
	@%p460 bra 	$L__BB0_417;
	setp.lt.u32 	%p461, %r10, %r641;
	@%p461 bra 	$L__BB0_416;
	setp.gt.u32 	%p462, %r9, %r640;
	@%p462 bra 	$L__BB0_417;
	setp.lt.u32 	%p463, %r9, %r640;
	@%p463 bra 	$L__BB0_416;
	setp.gt.u32 	%p464, %r8, %r639;
	@%p464 bra 	$L__BB0_417;
	setp.lt.u32 	%p465, %r8, %r639;
	@%p465 bra 	$L__BB0_416;
	setp.gt.u32 	%p466, %r7, %r638;
	@%p466 bra 	$L__BB0_417;
	setp.ge.u32 	%p467, %r7, %r638;
	cvt.u32.u64 	%r1584, %rd21497;
	setp.gt.u32 	%p468, %r6, %r1584;
	and.pred  	%p469, %p467, %p468;
	@%p469 bra 	$L__BB0_417;
$L__BB0_416:
	and.b64  	%rd13296, %rd21497, 4294967295;
	sub.s64 	%rd21497, %rd13296, %rd3;
	shr.u64 	%rd13297, %rd21497, 32;
	and.b64  	%rd13298, %rd13297, 1;
	and.b64  	%rd13299, %rd21496, 4294967295;
	add.s64 	%rd13300, %rd13298, %rd5;
	sub.s64 	%rd21496, %rd13299, %rd13300;
	shr.u64 	%rd13301, %rd21496, 32;
	and.b64  	%rd13302, %rd13301, 1;
	and.b64  	%rd13303, %rd21495, 4294967295;
	add.s64 	%rd13304, %rd13302, %rd7;
	sub.s64 	%rd21495, %rd13303, %rd13304;
	shr.u64 	%rd13305, %rd21495, 32;
	and.b64  	%rd13306, %rd13305, 1;
	and.b64  	%rd13307, %rd21494, 4294967295;
	add.s64 	%rd13308, %rd13306, %rd9;
	sub.s64 	%rd21494, %rd13307, %rd13308;
	shr.u64 	%rd13309, %rd21494, 32;
	and.b64  	%rd13310, %rd13309, 1;
	and.b64  	%rd13311, %rd21493, 4294967295;
	add.s64 	%rd13312, %rd13310, %rd11;
	sub.s64 	%rd21493, %rd13311, %rd13312;
	shr.u64 	%rd13313, %rd21493, 32;
	and.b64  	%rd13314, %rd13313, 1;
	and.b64  	%rd13315, %rd21492, 4294967295;
	add.s64 	%rd13316, %rd13314, %rd13;
	sub.s64 	%rd21492, %rd13315, %rd13316;
	shr.u64 	%rd13317, %rd21492, 32;
	and.b64  	%rd13318, %rd13317, 1;
	and.b64  	%rd13319, %rd21491, 4294967295;
	add.s64 	%rd13320, %rd13318, %rd15;
	sub.s64 	%rd21491, %rd13319, %rd13320;
	{ .reg .b32 tmp; mov.b64 {tmp, %r1585}, %rd21491; }
	and.b32  	%r1586, %r1585, 1;
	add.s32 	%r1587, %r1586, %r13;
	sub.s32 	%r2210, %r2210, %r1587;
$L__BB0_417:
	cvt.u64.u32 	%rd553, %r2209;
	and.b64  	%rd554, %rd21497, 4294967295;
	and.b64  	%rd555, %rd21490, 4294967295;
	and.b64  	%rd556, %rd21496, 4294967295;
	and.b64  	%rd557, %rd21489, 4294967295;
	and.b64  	%rd558, %rd21495, 4294967295;
	and.b64  	%rd559, %rd21488, 4294967295;
	and.b64  	%rd560, %rd21494, 4294967295;
	and.b64  	%rd561, %rd21487, 4294967295;
	and.b64  	%rd562, %rd21493, 4294967295;
	and.b64  	%rd563, %rd21486, 4294967295;
	and.b64  	%rd564, %rd21492, 4294967295;
	and.b64  	%rd565, %rd21485, 4294967295;
	and.b64  	%rd566, %rd21491, 4294967295;
	mul.lo.s64 	%rd13321, %rd554, %rd254;
	cvt.u32.u64 	%r1588, %rd13321;
	shr.u64 	%rd13322, %rd13321, 32;
	mad.lo.s64 	%rd13323, %rd556, %rd254, %rd13322;
	shr.u64 	%rd13324, %rd13323, 32;
	mad.lo.s64 	%rd13325, %rd558, %rd254, %rd13324;
	shr.u64 	%rd13326, %rd13325, 32;
	mad.lo.s64 	%rd13327, %rd560, %rd254, %rd13326;
	shr.u64 	%rd13328, %rd13327, 32;
	mad.lo.s64 	%rd13329, %rd562, %rd254, %rd13328;
	shr.u64 	%rd13330, %rd13329, 32;
	mad.lo.s64 	%rd13331, %rd564, %rd254, %rd13330;
	shr.u64 	%rd13332, %rd13331, 32;
	mad.lo.s64 	%rd13333, %rd566, %rd254, %rd13332;
	shr.u64 	%rd13334, %rd13333, 32;
	cvt.u64.u32 	%rd567, %r2210;
	mad.lo.s64 	%rd13335, %rd567, %rd254, %rd13334;
	shr.u64 	%rd13336, %rd13335, 32;
	mul.lo.s32 	%r1589, %r14, %r1588;
	cvt.u64.u32 	%rd13337, %r1589;
	and.b64  	%rd13338, %rd13321, 4294967295;
	mad.lo.s64 	%rd13339, %rd3, %rd13337, %rd13338;
	shr.u64 	%rd13340, %rd13339, 32;
	add.s64 	%rd13341, %rd13340, %rd13336;
	mad.lo.s64 	%rd13342, %rd5, %rd13337, %rd13341;
	shr.u64 	%rd13343, %rd13342, 32;
	and.b64  	%rd13344, %rd13325, 4294967295;
	add.s64 	%rd13345, %rd13343, %rd13344;
	mad.lo.s64 	%rd13346, %rd7, %rd13337, %rd13345;
	shr.u64 	%rd13347, %rd13346, 32;
	and.b64  	%rd13348, %rd13327, 4294967295;
	add.s64 	%rd13349, %rd13347, %rd13348;
	mad.lo.s64 	%rd13350, %rd9, %rd13337, %rd13349;
	shr.u64 	%rd13351, %rd13350, 32;
	and.b64  	%rd13352, %rd13329, 4294967295;
	add.s64 	%rd13353, %rd13351, %rd13352;
	mad.lo.s64 	%rd13354, %rd11, %rd13337, %rd13353;
	shr.u64 	%rd13355, %rd13354, 32;
	and.b64  	%rd13356, %rd13331, 4294967295;
	add.s64 	%rd13357, %rd13355, %rd13356;
	mad.lo.s64 	%rd13358, %rd13, %rd13337, %rd13357;
	shr.u64 	%rd13359, %rd13358, 32;
	and.b64  	%rd13360, %rd13333, 4294967295;
	add.s64 	%rd13361, %rd13359, %rd13360;
	mad.lo.s64 	%rd13362, %rd15, %rd13337, %rd13361;
	shr.u64 	%rd13363, %rd13362, 32;
	mul.wide.u32 	%rd13364, %r13, %r1589;
	and.b64  	%rd13365, %rd13335, 4294967295;
	add.s64 	%rd13366, %rd13363, %rd13365;
	add.s64 	%rd13367, %rd13366, %rd13364;
	shr.u64 	%rd13368, %rd13367, 32;
	and.b64  	%rd13369, %rd13342, 4294967295;
	mad.lo.s64 	%rd13370, %rd554, %rd255, %rd13369;
	cvt.u32.u64 	%r1590, %rd13370;
	shr.u64 	%rd13371, %rd13370, 32;
	and.b64  	%rd13372, %rd13346, 4294967295;
	add.s64 	%rd13373, %rd13371, %rd13372;
	mad.lo.s64 	%rd13374, %rd556, %rd255, %rd13373;
	shr.u64 	%rd13375, %rd13374, 32;
	and.b64  	%rd13376, %rd13350, 4294967295;
	add.s64 	%rd13377, %rd13375, %rd13376;
	mad.lo.s64 	%rd13378, %rd558, %rd255, %rd13377;
	shr.u64 	%rd13379, %rd13378, 32;
	and.b64  	%rd13380, %rd13354, 4294967295;
	add.s64 	%rd13381, %rd13379, %rd13380;
	mad.lo.s64 	%rd13382, %rd560, %rd255, %rd13381;
	shr.u64 	%rd13383, %rd13382, 32;
	and.b64  	%rd13384, %rd13358, 4294967295;
	add.s64 	%rd13385, %rd13383, %rd13384;
	mad.lo.s64 	%rd13386, %rd562, %rd255, %rd13385;
	shr.u64 	%rd13387, %rd13386, 32;
	and.b64  	%rd13388, %rd13362, 4294967295;
	add.s64 	%rd13389, %rd13387, %rd13388;
	mad.lo.s64 	%rd13390, %rd564, %rd255, %rd13389;
	shr.u64 	%rd13391, %rd13390, 32;
	and.b64  	%rd13392, %rd13367, 4294967295;
	add.s64 	%rd13393, %rd13391, %rd13392;
	mad.lo.s64 	%rd13394, %rd566, %rd255, %rd13393;
	shr.u64 	%rd13395, %rd13394, 32;
	add.s64 	%rd13396, %rd13395, %rd13368;
	mad.lo.s64 	%rd13397, %rd567, %rd255, %rd13396;
	shr.u64 	%rd13398, %rd13397, 32;
	mul.lo.s32 	%r1591, %r14, %r1590;
	cvt.u64.u32 	%rd13399, %r1591;
	and.b64  	%rd13400, %rd13370, 4294967295;
	mad.lo.s64 	%rd13401, %rd3, %rd13399, %rd13400;
	shr.u64 	%rd13402, %rd13401, 32;
	and.b64  	%rd13403, %rd13374, 4294967295;
	add.s64 	%rd13404, %rd13402, %rd13403;
	mad.lo.s64 	%rd13405, %rd5, %rd13399, %rd13404;
	shr.u64 	%rd13406, %rd13405, 32;
	add.s64 	%rd13407, %rd13406, %rd13398;
	mad.lo.s64 	%rd13408, %rd7, %rd13399, %rd13407;
	shr.u64 	%rd13409, %rd13408, 32;
	and.b64  	%rd13410, %rd13382, 4294967295;
	add.s64 	%rd13411, %rd13409, %rd13410;
	mad.lo.s64 	%rd13412, %rd9, %rd13399, %rd13411;
	shr.u64 	%rd13413, %rd13412, 32;
	and.b64  	%rd13414, %rd13386, 4294967295;
	add.s64 	%rd13415, %rd13413, %rd13414;
	mad.lo.s64 	%rd13416, %rd11, %rd13399, %rd13415;
	shr.u64 	%rd13417, %rd13416, 32;
	and.b64  	%rd13418, %rd13390, 4294967295;
	add.s64 	%rd13419, %rd13417, %rd13418;
	mad.lo.s64 	%rd13420, %rd13, %rd13399, %rd13419;
	shr.u64 	%rd13421, %rd13420, 32;
	and.b64  	%rd13422, %rd13394, 4294967295;
	add.s64 	%rd13423, %rd13421, %rd13422;
	mad.lo.s64 	%rd13424, %rd15, %rd13399, %rd13423;
	shr.u64 	%rd13425, %rd13424, 32;
	mul.wide.u32 	%rd13426, %r13, %r1591;
	and.b64  	%rd13427, %rd13397, 4294967295;
	add.s64 	%rd13428, %rd13425, %rd13427;
	add.s64 	%rd13429, %rd13428, %rd13426;
	shr.u64 	%rd13430, %rd13429, 32;
	and.b64  	%rd13431, %rd13405, 4294967295;
	mad.lo.s64 	%rd13432, %rd554, %rd256, %rd13431;
	cvt.u32.u64 	%r1592, %rd13432;
	shr.u64 	%rd13433, %rd13432, 32;
	and.b64  	%rd13434, %rd13408, 4294967295;
	add.s64 	%rd13435, %rd13433, %rd13434;
	mad.lo.s64 	%rd13436, %rd556, %rd256, %rd13435;
	shr.u64 	%rd13437, %rd13436, 32;
	and.b64  	%rd13438, %rd13412, 4294967295;
	add.s64 	%rd13439, %rd13437, %rd13438;
	mad.lo.s64 	%rd13440, %rd558, %rd256, %rd13439;
	shr.u64 	%rd13441, %rd13440, 32;
	and.b64  	%rd13442, %rd13416, 4294967295;
	add.s64 	%rd13443, %rd13441, %rd13442;
	mad.lo.s64 	%rd13444, %rd560, %rd256, %rd13443;
	shr.u64 	%rd13445, %rd13444, 32;
	and.b64  	%rd13446, %rd13420, 4294967295;
	add.s64 	%rd13447, %rd13445, %rd13446;
	mad.lo.s64 	%rd13448, %rd562, %rd256, %rd13447;
	shr.u64 	%rd13449, %rd13448, 32;
	and.b64  	%rd13450, %rd13424, 4294967295;
	add.s64 	%rd13451, %rd13449, %rd13450;
	mad.lo.s64 	%rd13452, %rd564, %rd256, %rd13451;
	shr.u64 	%rd13453, %rd13452, 32;
	and.b64  	%rd13454, %rd13429, 4294967295;
	add.s64 	%rd13455, %rd13453, %rd13454;
	mad.lo.s64 	%rd13456, %rd566, %rd256, %rd13455;
	shr.u64 	%rd13457, %rd13456, 32;
	add.s64 	%rd13458, %rd13457, %rd13430;
	mad.lo.s64 	%rd13459, %rd567, %rd256, %rd13458;
	shr.u64 	%rd13460, %rd13459, 32;
	mul.lo.s32 	%r1593, %r14, %r1592;
	cvt.u64.u32 	%rd13461, %r1593;
	and.b64  	%rd13462, %rd13432, 4294967295;
	mad.lo.s64 	%rd13463, %rd3, %rd13461, %rd13462;
	shr.u64 	%rd13464, %rd13463, 32;
	and.b64  	%rd13465, %rd13436, 4294967295;
	add.s64 	%rd13466, %rd13464, %rd13465;
	mad.lo.s64 	%rd13467, %rd5, %rd13461, %rd13466;
	shr.u64 	%rd13468, %rd13467, 32;
	and.b64  	%rd13469, %rd13440, 4294967295;
	add.s64 	%rd13470, %rd13468, %rd13469;
	mad.lo.s64 	%rd13471, %rd7, %rd13461, %rd13470;
	shr.u64 	%rd13472, %rd13471, 32;
	add.s64 	%rd13473, %rd13472, %rd13460;
	mad.lo.s64 	%rd13474, %rd9, %rd13461, %rd13473;
	shr.u64 	%rd13475, %rd13474, 32;
	and.b64  	%rd13476, %rd13448, 4294967295;
	add.s64 	%rd13477, %rd13475, %rd13476;
	mad.lo.s64 	%rd13478, %rd11, %rd13461, %rd13477;
	shr.u64 	%rd13479, %rd13478, 32;
	and.b64  	%rd13480, %rd13452, 4294967295;
	add.s64 	%rd13481, %rd13479, %rd13480;
	mad.lo.s64 	%rd13482, %rd13, %rd13461, %rd13481;
	shr.u64 	%rd13483, %rd13482, 32;
	and.b64  	%rd13484, %rd13456, 4294967295;
	add.s64 	%rd13485, %rd13483, %rd13484;
	mad.lo.s64 	%rd13486, %rd15, %rd13461, %rd13485;
	shr.u64 	%rd13487, %rd13486, 32;
	mul.wide.u32 	%rd13488, %r13, %r1593;
	and.b64  	%rd13489, %rd13459, 4294967295;
	add.s64 	%rd13490, %rd13487, %rd13489;
	add.s64 	%rd13491, %rd13490, %rd13488;
	shr.u64 	%rd13492, %rd13491, 32;
	and.b64  	%rd13493, %rd13467, 4294967295;
	mad.lo.s64 	%rd13494, %rd554, %rd257, %rd13493;
	cvt.u32.u64 	%r1594, %rd13494;
	shr.u64 	%rd13495, %rd13494, 32;
	and.b64  	%rd13496, %rd13471, 4294967295;
	add.s64 	%rd13497, %rd13495, %rd13496;
	mad.lo.s64 	%rd13498, %rd556, %rd257, %rd13497;
	shr.u64 	%rd13499, %rd13498, 32;
	and.b64  	%rd13500, %rd13474, 4294967295;
	add.s64 	%rd13501, %rd13499, %rd13500;
	mad.lo.s64 	%rd13502, %rd558, %rd257, %rd13501;
	shr.u64 	%rd13503, %rd13502, 32;
	and.b64  	%rd13504, %rd13478, 4294967295;
	add.s64 	%rd13505, %rd13503, %rd13504;
	mad.lo.s64 	%rd13506, %rd560, %rd257, %rd13505;
	shr.u64 	%rd13507, %rd13506, 32;
	and.b64  	%rd13508, %rd13482, 4294967295;
	add.s64 	%rd13509, %rd13507, %rd13508;
	mad.lo.s64 	%rd13510, %rd562, %rd257, %rd13509;
	shr.u64 	%rd13511, %rd13510, 32;
	and.b64  	%rd13512, %rd13486, 4294967295;
	add.s64 	%rd13513, %rd13511, %rd13512;
	mad.lo.s64 	%rd13514, %rd564, %rd257, %rd13513;
	shr.u64 	%rd13515, %rd13514, 32;
	and.b64  	%rd13516, %rd13491, 4294967295;
	add.s64 	%rd13517, %rd13515, %rd13516;
	mad.lo.s64 	%rd13518, %rd566, %rd257, %rd13517;
	shr.u64 	%rd13519, %rd13518, 32;
	add.s64 	%rd13520, %rd13519, %rd13492;
	mad.lo.s64 	%rd13521, %rd567, %rd257, %rd13520;
	shr.u64 	%rd13522, %rd13521, 32;
	mul.lo.s32 	%r1595, %r14, %r1594;
	cvt.u64.u32 	%rd13523, %r1595;
	and.b64  	%rd13524, %rd13494, 4294967295;
	mad.lo.s64 	%rd13525, %rd3, %rd13523, %rd13524;
	shr.u64 	%rd13526, %rd13525, 32;
	and.b64  	%rd13527, %rd13498, 4294967295;
	add.s64 	%rd13528, %rd13526, %rd13527;
	mad.lo.s64 	%rd13529, %rd5, %rd13523, %rd13528;
	shr.u64 	%rd13530, %rd13529, 32;
	and.b64  	%rd13531, %rd13502, 4294967295;
	add.s64 	%rd13532, %rd13530, %rd13531;
	mad.lo.s64 	%rd13533, %rd7, %rd13523, %rd13532;
	shr.u64 	%rd13534, %rd13533, 32;
	and.b64  	%rd13535, %rd13506, 4294967295;
	add.s64 	%rd13536, %rd13534, %rd13535;
	mad.lo.s64 	%rd13537, %rd9, %rd13523, %rd13536;
	shr.u64 	%rd13538, %rd13537, 32;
	add.s64 	%rd13539, %rd13538, %rd13522;
	mad.lo.s64 	%rd13540, %rd11, %rd13523, %rd13539;
	shr.u64 	%rd13541, %rd13540, 32;
	and.b64  	%rd13542, %rd13514, 4294967295;
	add.s64 	%rd13543, %rd13541, %rd13542;
	mad.lo.s64 	%rd13544, %rd13, %rd13523, %rd13543;
	shr.u64 	%rd13545, %rd13544, 32;
	and.b64  	%rd13546, %rd13518, 4294967295;
	add.s64 	%rd13547, %rd13545, %rd13546;
	mad.lo.s64 	%rd13548, %rd15, %rd13523, %rd13547;
	shr.u64 	%rd13549, %rd13548, 32;
	mul.wide.u32 	%rd13550, %r13, %r1595;
	and.b64  	%rd13551, %rd13521, 4294967295;
	add.s64 	%rd13552, %rd13549, %rd13551;
	add.s64 	%rd13553, %rd13552, %rd13550;
	shr.u64 	%rd13554, %rd13553, 32;
	and.b64  	%rd13555, %rd13529, 4294967295;
	mad.lo.s64 	%rd13556, %rd554, %rd258, %rd13555;
	cvt.u32.u64 	%r1596, %rd13556;
	shr.u64 	%rd13557, %rd13556, 32;
	and.b64  	%rd13558, %rd13533, 4294967295;
	add.s64 	%rd13559, %rd13557, %rd13558;
	mad.lo.s64 	%rd13560, %rd556, %rd258, %rd13559;
	shr.u64 	%rd13561, %rd13560, 32;
	and.b64  	%rd13562, %rd13537, 4294967295;
	add.s64 	%rd13563, %rd13561, %rd13562;
	mad.lo.s64 	%rd13564, %rd558, %rd258, %rd13563;
	shr.u64 	%rd13565, %rd13564, 32;
	and.b64  	%rd13566, %rd13540, 4294967295;
	add.s64 	%rd13567, %rd13565, %rd13566;
	mad.lo.s64 	%rd13568, %rd560, %rd258, %rd13567;
	shr.u64 	%rd13569, %rd13568, 32;
	and.b64  	%rd13570, %rd13544, 4294967295;
	add.s64 	%rd13571, %rd13569, %rd13570;
	mad.lo.s64 	%rd13572, %rd562, %rd258, %rd13571;
	shr.u64 	%rd13573, %rd13572, 32;
	and.b64  	%rd13574, %rd13548, 4294967295;
	add.s64 	%rd13575, %rd13573, %rd13574;
	mad.lo.s64 	%rd13576, %rd564, %rd258, %rd13575;
	shr.u64 	%rd13577, %rd13576, 32;
	and.b64  	%rd13578, %rd13553, 4294967295;
	add.s64 	%rd13579, %rd13577, %rd13578;
	mad.lo.s64 	%rd13580, %rd566, %rd258, %rd13579;
	shr.u64 	%rd13581, %rd13580, 32;
	add.s64 	%rd13582, %rd13581, %rd13554;
	mad.lo.s64 	%rd13583, %rd567, %rd258, %rd13582;
	shr.u64 	%rd13584, %rd13583, 32;
	mul.lo.s32 	%r1597, %r14, %r1596;
	cvt.u64.u32 	%rd13585, %r1597;
	and.b64  	%rd13586, %rd13556, 4294967295;
	mad.lo.s64 	%rd13587, %rd3, %rd13585, %rd13586;
	shr.u64 	%rd13588, %rd13587, 32;
	and.b64  	%rd13589, %rd13560, 4294967295;
	add.s64 	%rd13590, %rd13588, %rd13589;
	mad.lo.s64 	%rd13591, %rd5, %rd13585, %rd13590;
	shr.u64 	%rd13592, %rd13591, 32;
	and.b64  	%rd13593, %rd13564, 4294967295;
	add.s64 	%rd13594, %rd13592, %rd13593;
	mad.lo.s64 	%rd13595, %rd7, %rd13585, %rd13594;
	shr.u64 	%rd13596, %rd13595, 32;
	and.b64  	%rd13597, %rd13568, 4294967295;
	add.s64 	%rd13598, %rd13596, %rd13597;
	mad.lo.s64 	%rd13599, %rd9, %rd13585, %rd13598;
	shr.u64 	%rd13600, %rd13599, 32;
	and.b64  	%rd13601, %rd13572, 4294967295;
	add.s64 	%rd13602, %rd13600, %rd13601;
	mad.lo.s64 	%rd13603, %rd11, %rd13585, %rd13602;
	shr.u64 	%rd13604, %rd13603, 32;
	add.s64 	%rd13605, %rd13604, %rd13584;
	mad.lo.s64 	%rd13606, %rd13, %rd13585, %rd13605;
	shr.u64 	%rd13607, %rd13606, 32;
	and.b64  	%rd13608, %rd13580, 4294967295;
	add.s64 	%rd13609, %rd13607, %rd13608;
	mad.lo.s64 	%rd13610, %rd15, %rd13585, %rd13609;
	shr.u64 	%rd13611, %rd13610, 32;
	mul.wide.u32 	%rd13612, %r13, %r1597;
	and.b64  	%rd13613, %rd13583, 4294967295;
	add.s64 	%rd13614, %rd13611, %rd13613;
	add.s64 	%rd13615, %rd13614, %rd13612;
	shr.u64 	%rd13616, %rd13615, 32;
	and.b64  	%rd13617, %rd13591, 4294967295;
	mad.lo.s64 	%rd13618, %rd554, %rd259, %rd13617;
	cvt.u32.u64 	%r1598, %rd13618;
	shr.u64 	%rd13619, %rd13618, 32;
	and.b64  	%rd13620, %rd13595, 4294967295;
	add.s64 	%rd13621, %rd13619, %rd13620;
	mad.lo.s64 	%rd13622, %rd556, %rd259, %rd13621;
	shr.u64 	%rd13623, %rd13622, 32;
	and.b64  	%rd13624, %rd13599, 4294967295;
	add.s64 	%rd13625, %rd13623, %rd13624;
	mad.lo.s64 	%rd13626, %rd558, %rd259, %rd13625;
	shr.u64 	%rd13627, %rd13626, 32;
	and.b64  	%rd13628, %rd13603, 4294967295;
	add.s64 	%rd13629, %rd13627, %rd13628;
	mad.lo.s64 	%rd13630, %rd560, %rd259, %rd13629;
	shr.u64 	%rd13631, %rd13630, 32;
	and.b64  	%rd13632, %rd13606, 4294967295;
	add.s64 	%rd13633, %rd13631, %rd13632;
	mad.lo.s64 	%rd13634, %rd562, %rd259, %rd13633;
	shr.u64 	%rd13635, %rd13634, 32;
	and.b64  	%rd13636, %rd13610, 4294967295;
	add.s64 	%rd13637, %rd13635, %rd13636;
	mad.lo.s64 	%rd13638, %rd564, %rd259, %rd13637;
	shr.u64 	%rd13639, %rd13638, 32;
	and.b64  	%rd13640, %rd13615, 4294967295;
	add.s64 	%rd13641, %rd13639, %rd13640;
	mad.lo.s64 	%rd13642, %rd566, %rd259, %rd13641;
	shr.u64 	%rd13643, %rd13642, 32;
	add.s64 	%rd13644, %rd13643, %rd13616;
	mad.lo.s64 	%rd13645, %rd567, %rd259, %rd13644;
	shr.u64 	%rd13646, %rd13645, 32;
	mul.lo.s32 	%r1599, %r14, %r1598;
	cvt.u64.u32 	%rd13647, %r1599;
	and.b64  	%rd13648, %rd13618, 4294967295;
	mad.lo.s64 	%rd13649, %rd3, %rd13647, %rd13648;
	shr.u64 	%rd13650, %rd13649, 32;
	and.b64  	%rd13651, %rd13622, 4294967295;
	add.s64 	%rd13652, %rd13650, %rd13651;
	mad.lo.s64 	%rd13653, %rd5, %rd13647, %rd13652;
	shr.u64 	%rd13654, %rd13653, 32;
	and.b64  	%rd13655, %rd13626, 4294967295;
	add.s64 	%rd13656, %rd13654, %rd13655;
	mad.lo.s64 	%rd13657, %rd7, %rd13647, %rd13656;
	shr.u64 	%rd13658, %rd13657, 32;
	and.b64  	%rd13659, %rd13630, 4294967295;
	add.s64 	%rd13660, %rd13658, %rd13659;
	mad.lo.s64 	%rd13661, %rd9, %rd13647, %rd13660;
	shr.u64 	%rd13662, %rd13661, 32;
	and.b64  	%rd13663, %rd13634, 4294967295;
	add.s64 	%rd13664, %rd13662, %rd13663;
	mad.lo.s64 	%rd13665, %rd11, %rd13647, %rd13664;
	shr.u64 	%rd13666, %rd13665, 32;
	and.b64  	%rd13667, %rd13638, 4294967295;
	add.s64 	%rd13668, %rd13666, %rd13667;
	mad.lo.s64 	%rd13669, %rd13, %rd13647, %rd13668;
	shr.u64 	%rd13670, %rd13669, 32;
	add.s64 	%rd13671, %rd13670, %rd13646;
	mad.lo.s64 	%rd13672, %rd15, %rd13647, %rd13671;
	shr.u64 	%rd13673, %rd13672, 32;
	mul.wide.u32 	%rd13674, %r13, %r1599;
	and.b64  	%rd13675, %rd13645, 4294967295;
	add.s64 	%rd13676, %rd13673, %rd13675;
	add.s64 	%rd13677, %rd13676, %rd13674;
	shr.u64 	%rd13678, %rd13677, 32;
	and.b64  	%rd13679, %rd13653, 4294967295;
	mad.lo.s64 	%rd13680, %rd554, %rd260, %rd13679;
	cvt.u32.u64 	%r1600, %rd13680;
	shr.u64 	%rd13681, %rd13680, 32;
	and.b64  	%rd13682, %rd13657, 4294967295;
	add.s64 	%rd13683, %rd13681, %rd13682;
	mad.lo.s64 	%rd13684, %rd556, %rd260, %rd13683;
	shr.u64 	%rd13685, %rd13684, 32;
	and.b64  	%rd13686, %rd13661, 4294967295;
	add.s64 	%rd13687, %rd13685, %rd13686;
	mad.lo.s64 	%rd13688, %rd558, %rd260, %rd13687;
	shr.u64 	%rd13689, %rd13688, 32;
	and.b64  	%rd13690, %rd13665, 4294967295;
	add.s64 	%rd13691, %rd13689, %rd13690;
	mad.lo.s64 	%rd13692, %rd560, %rd260, %rd13691;
	shr.u64 	%rd13693, %rd13692, 32;
	and.b64  	%rd13694, %rd13669, 4294967295;
	add.s64 	%rd13695, %rd13693, %rd13694;
	mad.lo.s64 	%rd13696, %rd562, %rd260, %rd13695;
	shr.u64 	%rd13697, %rd13696, 32;
	and.b64  	%rd13698, %rd13672, 4294967295;
	add.s64 	%rd13699, %rd13697, %rd13698;
	mad.lo.s64 	%rd13700, %rd564, %rd260, %rd13699;
	shr.u64 	%rd13701, %rd13700, 32;
	and.b64  	%rd13702, %rd13677, 4294967295;
	add.s64 	%rd13703, %rd13701, %rd13702;
	mad.lo.s64 	%rd13704, %rd566, %rd260, %rd13703;
	shr.u64 	%rd13705, %rd13704, 32;
	add.s64 	%rd13706, %rd13705, %rd13678;
	mad.lo.s64 	%rd13707, %rd567, %rd260, %rd13706;
	shr.u64 	%rd13708, %rd13707, 32;
	mul.lo.s32 	%r1601, %r14, %r1600;
	cvt.u64.u32 	%rd13709, %r1601;
	and.b64  	%rd13710, %rd13680, 4294967295;
	mad.lo.s64 	%rd13711, %rd3, %rd13709, %rd13710;
	shr.u64 	%rd13712, %rd13711, 32;
	and.b64  	%rd13713, %rd13684, 4294967295;
	add.s64 	%rd13714, %rd13712, %rd13713;
	mad.lo.s64 	%rd13715, %rd5, %rd13709, %rd13714;
	shr.u64 	%rd13716, %rd13715, 32;
	and.b64  	%rd13717, %rd13688, 4294967295;
	add.s64 	%rd13718, %rd13716, %rd13717;
	mad.lo.s64 	%rd13719, %rd7, %rd13709, %rd13718;
	shr.u64 	%rd13720, %rd13719, 32;
	and.b64  	%rd13721, %rd13692, 4294967295;
	add.s64 	%rd13722, %rd13720, %rd13721;
	mad.lo.s64 	%rd13723, %rd9, %rd13709, %rd13722;
	shr.u64 	%rd13724, %rd13723, 32;
	and.b64  	%rd13725, %rd13696, 4294967295;
	add.s64 	%rd13726, %rd13724, %rd13725;
	mad.lo.s64 	%rd13727, %rd11, %rd13709, %rd13726;
	shr.u64 	%rd13728, %rd13727, 32;
	and.b64  	%rd13729, %rd13700, 4294967295;
	add.s64 	%rd13730, %rd13728, %rd13729;
	mad.lo.s64 	%rd13731, %rd13, %rd13709, %rd13730;
	shr.u64 	%rd13732, %rd13731, 32;
	and.b64  	%rd13733, %rd13704, 4294967295;
	add.s64 	%rd13734, %rd13732, %rd13733;
	mad.lo.s64 	%rd13735, %rd15, %rd13709, %rd13734;
	shr.u64 	%rd13736, %rd13735, 32;
	mul.wide.u32 	%rd13737, %r13, %r1601;
	add.s64 	%rd13738, %rd13736, %rd13708;
	add.s64 	%rd13739, %rd13738, %rd13737;
	shr.u64 	%rd13740, %rd13739, 32;
	and.b64  	%rd13741, %rd13715, 4294967295;
	mad.lo.s64 	%rd13742, %rd554, %rd261, %rd13741;
	cvt.u32.u64 	%r1602, %rd13742;
	shr.u64 	%rd13743, %rd13742, 32;
	and.b64  	%rd13744, %rd13719, 4294967295;
	add.s64 	%rd13745, %rd13743, %rd13744;
	mad.lo.s64 	%rd13746, %rd556, %rd261, %rd13745;
	shr.u64 	%rd13747, %rd13746, 32;
	and.b64  	%rd13748, %rd13723, 4294967295;
	add.s64 	%rd13749, %rd13747, %rd13748;
	mad.lo.s64 	%rd13750, %rd558, %rd261, %rd13749;
	shr.u64 	%rd13751, %rd13750, 32;
	and.b64  	%rd13752, %rd13727, 4294967295;
	add.s64 	%rd13753, %rd13751, %rd13752;
	mad.lo.s64 	%rd13754, %rd560, %rd261, %rd13753;
	shr.u64 	%rd13755, %rd13754, 32;
	and.b64  	%rd13756, %rd13731, 4294967295;
	add.s64 	%rd13757, %rd13755, %rd13756;
	mad.lo.s64 	%rd13758, %rd562, %rd261, %rd13757;
	shr.u64 	%rd13759, %rd13758, 32;
	and.b64  	%rd13760, %rd13735, 4294967295;
	add.s64 	%rd13761, %rd13759, %rd13760;
	mad.lo.s64 	%rd13762, %rd564, %rd261, %rd13761;
	shr.u64 	%rd13763, %rd13762, 32;
	and.b64  	%rd13764, %rd13739, 4294967295;
	add.s64 	%rd13765, %rd13763, %rd13764;
	mad.lo.s64 	%rd13766, %rd566, %rd261, %rd13765;
	shr.u64 	%rd13767, %rd13766, 32;
	add.s64 	%rd13768, %rd13767, %rd13740;
	mad.lo.s64 	%rd13769, %rd567, %rd261, %rd13768;
	mul.lo.s32 	%r1603, %r14, %r1602;
	cvt.u64.u32 	%rd13770, %r1603;
	and.b64  	%rd13771, %rd13742, 4294967295;
	mad.lo.s64 	%rd13772, %rd3, %rd13770, %rd13771;
	shr.u64 	%rd13773, %rd13772, 32;
	and.b64  	%rd13774, %rd13746, 4294967295;
	add.s64 	%rd13775, %rd13773, %rd13774;
	mad.lo.s64 	%rd568, %rd5, %rd13770, %rd13775;
	cvt.u32.u64 	%r2212, %rd568;
	shr.u64 	%rd13776, %rd568, 32;
	and.b64  	%rd13777, %rd13750, 4294967295;
	add.s64 	%rd13778, %rd13776, %rd13777;
	mad.lo.s64 	%rd21503, %rd7, %rd13770, %rd13778;
	cvt.u32.u64 	%r648, %rd21503;
	shr.u64 	%rd13779, %rd21503, 32;
	and.b64  	%rd13780, %rd13754, 4294967295;
	add.s64 	%rd13781, %rd13779, %rd13780;
	mad.lo.s64 	%rd21502, %rd9, %rd13770, %rd13781;
	cvt.u32.u64 	%r649, %rd21502;
	shr.u64 	%rd13782, %rd21502, 32;
	and.b64  	%rd13783, %rd13758, 4294967295;
	add.s64 	%rd13784, %rd13782, %rd13783;
	mad.lo.s64 	%rd21501, %rd11, %rd13770, %rd13784;
	cvt.u32.u64 	%r650, %rd21501;
	shr.u64 	%rd13785, %rd21501, 32;
	and.b64  	%rd13786, %rd13762, 4294967295;
	add.s64 	%rd13787, %rd13785, %rd13786;
	mad.lo.s64 	%rd21500, %rd13, %rd13770, %rd13787;
	cvt.u32.u64 	%r651, %rd21500;
	shr.u64 	%rd13788, %rd21500, 32;
	and.b64  	%rd13789, %rd13766, 4294967295;
	add.s64 	%rd13790, %rd13788, %rd13789;
	mad.lo.s64 	%rd21499, %rd15, %rd13770, %rd13790;
	cvt.u32.u64 	%r652, %rd21499;
	shr.u64 	%rd13791, %rd21499, 32;
	mul.wide.u32 	%rd13792, %r13, %r1603;
	and.b64  	%rd13793, %rd13769, 4294967295;
	add.s64 	%rd13794, %rd13791, %rd13793;
	add.s64 	%rd21498, %rd13794, %rd13792;
	cvt.u32.u64 	%r653, %rd21498;
	{ .reg .b32 tmp; mov.b64 {tmp, %r2211}, %rd21498; }
	setp.gt.u32 	%p470, %r13, %r2211;
	@%p470 bra 	$L__BB0_432;
	setp.lt.u32 	%p471, %r13, %r2211;
	@%p471 bra 	$L__BB0_431;
	setp.gt.u32 	%p472, %r12, %r653;
	@%p472 bra 	$L__BB0_432;
	setp.lt.u32 	%p473, %r12, %r653;
	@%p473 bra 	$L__BB0_431;
	setp.gt.u32 	%p474, %r11, %r652;
	@%p474 bra 	$L__BB0_432;
	setp.lt.u32 	%p475, %r11, %r652;
	@%p475 bra 	$L__BB0_431;
	setp.gt.u32 	%p476, %r10, %r651;
	@%p476 bra 	$L__BB0_432;
	setp.lt.u32 	%p477, %r10, %r651;
	@%p477 bra 	$L__BB0_431;
	setp.gt.u32 	%p478, %r9, %r650;
	@%p478 bra 	$L__BB0_432;
	setp.lt.u32 	%p479, %r9, %r650;
	@%p479 bra 	$L__BB0_431;
	setp.gt.u32 	%p480, %r8, %r649;
	@%p480 bra 	$L__BB0_432;
	setp.lt.u32 	%p481, %r8, %r649;
	@%p481 bra 	$L__BB0_431;
	setp.gt.u32 	%p482, %r7, %r648;
	@%p482 bra 	$L__BB0_432;
	setp.ge.u32 	%p483, %r7, %r648;
	setp.gt.u32 	%p484, %r6, %r2212;
	and.pred  	%p485, %p483, %p484;
	@%p485 bra 	$L__BB0_432;
$L__BB0_431:
	and.b64  	%rd13795, %rd568, 4294967295;
	sub.s64 	%rd13796, %rd13795, %rd3;
	cvt.u32.u64 	%r2212, %rd13796;
	shr.u64 	%rd13797, %rd13796, 32;
	and.b64  	%rd13798, %rd13797, 1;
	and.b64  	%rd13799, %rd21503, 4294967295;
	add.s64 	%rd13800, %rd13798, %rd5;
	sub.s64 	%rd21503, %rd13799, %rd13800;
	shr.u64 	%rd13801, %rd21503, 32;
	and.b64  	%rd13802, %rd13801, 1;
	and.b64  	%rd13803, %rd21502, 4294967295;
	add.s64 	%rd13804, %rd13802, %rd7;
	sub.s64 	%rd21502, %rd13803, %rd13804;
	shr.u64 	%rd13805, %rd21502, 32;
	and.b64  	%rd13806, %rd13805, 1;
	and.b64  	%rd13807, %rd21501, 4294967295;
	add.s64 	%rd13808, %rd13806, %rd9;
	sub.s64 	%rd21501, %rd13807, %rd13808;
	shr.u64 	%rd13809, %rd21501, 32;
	and.b64  	%rd13810, %rd13809, 1;
	and.b64  	%rd13811, %rd21500, 4294967295;
	add.s64 	%rd13812, %rd13810, %rd11;
	sub.s64 	%rd21500, %rd13811, %rd13812;
	shr.u64 	%rd13813, %rd21500, 32;
	and.b64  	%rd13814, %rd13813, 1;
	and.b64  	%rd13815, %rd21499, 4294967295;
	add.s64 	%rd13816, %rd13814, %rd13;
	sub.s64 	%rd21499, %rd13815, %rd13816;
	shr.u64 	%rd13817, %rd21499, 32;
	and.b64  	%rd13818, %rd13817, 1;
	and.b64  	%rd13819, %rd21498, 4294967295;
	add.s64 	%rd13820, %rd13818, %rd15;
	sub.s64 	%rd21498, %rd13819, %rd13820;
	{ .reg .b32 tmp; mov.b64 {tmp, %r1604}, %rd21498; }
	and.b32  	%r1605, %r1604, 1;
	add.s32 	%r1606, %r1605, %r13;
	sub.s32 	%r2211, %r2211, %r1606;
$L__BB0_432:
	add.s32 	%r659, %r2209, %r2212;
	setp.lt.u32 	%p486, %r659, %r2209;
	selp.u64 	%rd13821, 1, 0, %p486;
	and.b64  	%rd13822, %rd21503, 4294967295;
	add.s64 	%rd13823, %rd555, %rd13821;
	add.s64 	%rd587, %rd13823, %rd13822;
	shr.u64 	%rd13824, %rd587, 32;
	and.b64  	%rd13825, %rd21502, 4294967295;
	add.s64 	%rd13826, %rd13824, %rd557;
	add.s64 	%rd588, %rd13826, %rd13825;
	shr.u64 	%rd13827, %rd588, 32;
	and.b64  	%rd13828, %rd21501, 4294967295;
	add.s64 	%rd13829, %rd13827, %rd559;
	add.s64 	%rd589, %rd13829, %rd13828;
	shr.u64 	%rd13830, %rd589, 32;
	and.b64  	%rd13831, %rd21500, 4294967295;
	add.s64 	%rd13832, %rd13830, %rd561;
	add.s64 	%rd590, %rd13832, %rd13831;
	shr.u64 	%rd13833, %rd590, 32;
	and.b64  	%rd13834, %rd21499, 4294967295;
	add.s64 	%rd13835, %rd13833, %rd563;
	add.s64 	%rd591, %rd13835, %rd13834;
	shr.u64 	%rd13836, %rd591, 32;
	and.b64  	%rd13837, %rd21498, 4294967295;
	add.s64 	%rd13838, %rd13836, %rd565;
	add.s64 	%rd592, %rd13838, %rd13837;
	{ .reg .b32 tmp; mov.b64 {tmp, %r1607}, %rd592; }
	add.s32 	%r1608, %r2208, %r1607;
	add.s32 	%r660, %r1608, %r2211;
	mul.lo.s64 	%rd13839, %rd554, %rd553;
	cvt.u32.u64 	%r1609, %rd13839;
	shr.u64 	%rd13840, %rd13839, 32;
	mad.lo.s64 	%rd13841, %rd556, %rd553, %rd13840;
	shr.u64 	%rd13842, %rd13841, 32;
	mad.lo.s64 	%rd13843, %rd558, %rd553, %rd13842;
	shr.u64 	%rd13844, %rd13843, 32;
	mad.lo.s64 	%rd13845, %rd560, %rd553, %rd13844;
	shr.u64 	%rd13846, %rd13845, 32;
	mad.lo.s64 	%rd13847, %rd562, %rd553, %rd13846;
	shr.u64 	%rd13848, %rd13847, 32;
	mad.lo.s64 	%rd13849, %rd564, %rd553, %rd13848;
	shr.u64 	%rd13850, %rd13849, 32;
	mad.lo.s64 	%rd13851, %rd566, %rd553, %rd13850;
	shr.u64 	%rd13852, %rd13851, 32;
	mad.lo.s64 	%rd13853, %rd567, %rd553, %rd13852;
	shr.u64 	%rd13854, %rd13853, 32;
	mul.lo.s32 	%r1610, %r14, %r1609;
	cvt.u64.u32 	%rd13855, %r1610;
	and.b64  	%rd13856, %rd13839, 4294967295;
	mad.lo.s64 	%rd13857, %rd3, %rd13855, %rd13856;
	shr.u64 	%rd13858, %rd13857, 32;
	add.s64 	%rd13859, %rd13858, %rd13854;
	mad.lo.s64 	%rd13860, %rd5, %rd13855, %rd13859;
	shr.u64 	%rd13861, %rd13860, 32;
	and.b64  	%rd13862, %rd13843, 4294967295;
	add.s64 	%rd13863, %rd13861, %rd13862;
	mad.lo.s64 	%rd13864, %rd7, %rd13855, %rd13863;
	shr.u64 	%rd13865, %rd13864, 32;
	and.b64  	%rd13866, %rd13845, 4294967295;
	add.s64 	%rd13867, %rd13865, %rd13866;
	mad.lo.s64 	%rd13868, %rd9, %rd13855, %rd13867;
	shr.u64 	%rd13869, %rd13868, 32;
	and.b64  	%rd13870, %rd13847, 4294967295;
	add.s64 	%rd13871, %rd13869, %rd13870;
	mad.lo.s64 	%rd13872, %rd11, %rd13855, %rd13871;
	shr.u64 	%rd13873, %rd13872, 32;
	and.b64  	%rd13874, %rd13849, 4294967295;
	add.s64 	%rd13875, %rd13873, %rd13874;
	mad.lo.s64 	%rd13876, %rd13, %rd13855, %rd13875;
	shr.u64 	%rd13877, %rd13876, 32;
	and.b64  	%rd13878, %rd13851, 4294967295;
	add.s64 	%rd13879, %rd13877, %rd13878;
	mad.lo.s64 	%rd13880, %rd15, %rd13855, %rd13879;
	shr.u64 	%rd13881, %rd13880, 32;
	mul.wide.u32 	%rd13882, %r13, %r1610;
	and.b64  	%rd13883, %rd13853, 4294967295;
	add.s64 	%rd13884, %rd13881, %rd13883;
	add.s64 	%rd13885, %rd13884, %rd13882;
	shr.u64 	%rd13886, %rd13885, 32;
	and.b64  	%rd13887, %rd13860, 4294967295;
	mad.lo.s64 	%rd13888, %rd554, %rd555, %rd13887;
	cvt.u32.u64 	%r1611, %rd13888;
	shr.u64 	%rd13889, %rd13888, 32;
	and.b64  	%rd13890, %rd13864, 4294967295;
	add.s64 	%rd13891, %rd13889, %rd13890;
	mad.lo.s64 	%rd13892, %rd556, %rd555, %rd13891;
	shr.u64 	%rd13893, %rd13892, 32;
	and.b64  	%rd13894, %rd13868, 4294967295;
	add.s64 	%rd13895, %rd13893, %rd13894;
	mad.lo.s64 	%rd13896, %rd558, %rd555, %rd13895;
	shr.u64 	%rd13897, %rd13896, 32;
	and.b64  	%rd13898, %rd13872, 4294967295;
	add.s64 	%rd13899, %rd13897, %rd13898;
	mad.lo.s64 	%rd13900, %rd560, %rd555, %rd13899;
	shr.u64 	%rd13901, %rd13900, 32;
	and.b64  	%rd13902, %rd13876, 4294967295;
	add.s64 	%rd13903, %rd13901, %rd13902;
	mad.lo.s64 	%rd13904, %rd562, %rd555, %rd13903;
	shr.u64 	%rd13905, %rd13904, 32;
	and.b64  	%rd13906, %rd13880, 4294967295;
	add.s64 	%rd13907, %rd13905, %rd13906;
	mad.lo.s64 	%rd13908, %rd564, %rd555, %rd13907;
	shr.u64 	%rd13909, %rd13908, 32;
	and.b64  	%rd13910, %rd13885, 4294967295;
	add.s64 	%rd13911, %rd13909, %rd13910;
	mad.lo.s64 	%rd13912, %rd566, %rd555, %rd13911;
	shr.u64 	%rd13913, %rd13912, 32;
	add.s64 	%rd13914, %rd13913, %rd13886;
	mad.lo.s64 	%rd13915, %rd555, %rd567, %rd13914;
	shr.u64 	%rd13916, %rd13915, 32;
	mul.lo.s32 	%r1612, %r14, %r1611;
	cvt.u64.u32 	%rd13917, %r1612;
	and.b64  	%rd13918, %rd13888, 4294967295;
	mad.lo.s64 	%rd13919, %rd3, %rd13917, %rd13918;
	shr.u64 	%rd13920, %rd13919, 32;
	and.b64  	%rd13921, %rd13892, 4294967295;
	add.s64 	%rd13922, %rd13920, %rd13921;
	mad.lo.s64 	%rd13923, %rd5, %rd13917, %rd13922;
	shr.u64 	%rd13924, %rd13923, 32;
	add.s64 	%rd13925, %rd13924, %rd13916;
	mad.lo.s64 	%rd13926, %rd7, %rd13917, %rd13925;
	shr.u64 	%rd13927, %rd13926, 32;
	and.b64  	%rd13928, %rd13900, 4294967295;
	add.s64 	%rd13929, %rd13927, %rd13928;
	mad.lo.s64 	%rd13930, %rd9, %rd13917, %rd13929;
	shr.u64 	%rd13931, %rd13930, 32;
	and.b64  	%rd13932, %rd13904, 4294967295;
	add.s64 	%rd13933, %rd13931, %rd13932;
	mad.lo.s64 	%rd13934, %rd11, %rd13917, %rd13933;
	shr.u64 	%rd13935, %rd13934, 32;
	and.b64  	%rd13936, %rd13908, 4294967295;
	add.s64 	%rd13937, %rd13935, %rd13936;
	mad.lo.s64 	%rd13938, %rd13, %rd13917, %rd13937;
	shr.u64 	%rd13939, %rd13938, 32;
	and.b64  	%rd13940, %rd13912, 4294967295;
	add.s64 	%rd13941, %rd13939, %rd13940;
	mad.lo.s64 	%rd13942, %rd15, %rd13917, %rd13941;
	shr.u64 	%rd13943, %rd13942, 32;
	mul.wide.u32 	%rd13944, %r13, %r1612;
	and.b64  	%rd13945, %rd13915, 4294967295;
	add.s64 	%rd13946, %rd13943, %rd13945;
	add.s64 	%rd13947, %rd13946, %rd13944;
	shr.u64 	%rd13948, %rd13947, 32;
	and.b64  	%rd13949, %rd13923, 4294967295;
	mad.lo.s64 	%rd13950, %rd554, %rd557, %rd13949;
	cvt.u32.u64 	%r1613, %rd13950;
	shr.u64 	%rd13951, %rd13950, 32;
	and.b64  	%rd13952, %rd13926, 4294967295;
	add.s64 	%rd13953, %rd13951, %rd13952;
	mad.lo.s64 	%rd13954, %rd556, %rd557, %rd13953;
	shr.u64 	%rd13955, %rd13954, 32;
	and.b64  	%rd13956, %rd13930, 4294967295;
	add.s64 	%rd13957, %rd13955, %rd13956;
	mad.lo.s64 	%rd13958, %rd558, %rd557, %rd13957;
	shr.u64 	%rd13959, %rd13958, 32;
	and.b64  	%rd13960, %rd13934, 4294967295;
	add.s64 	%rd13961, %rd13959, %rd13960;
	mad.lo.s64 	%rd13962, %rd560, %rd557, %rd13961;
	shr.u64 	%rd13963, %rd13962, 32;
	and.b64  	%rd13964, %rd13938, 4294967295;
	add.s64 	%rd13965, %rd13963, %rd13964;
	mad.lo.s64 	%rd13966, %rd562, %rd557, %rd13965;
	shr.u64 	%rd13967, %rd13966, 32;
	and.b64  	%rd13968, %rd13942, 4294967295;
	add.s64 	%rd13969, %rd13967, %rd13968;
	mad.lo.s64 	%rd13970, %rd564, %rd557, %rd13969;
	shr.u64 	%rd13971, %rd13970, 32;
	and.b64  	%rd13972, %rd13947, 4294967295;
	add.s64 	%rd13973, %rd13971, %rd13972;
	mad.lo.s64 	%rd13974, %rd566, %rd557, %rd13973;
	shr.u64 	%rd13975, %rd13974, 32;
	add.s64 	%rd13976, %rd13975, %rd13948;
	mad.lo.s64 	%rd13977, %rd557, %rd567, %rd13976;
	shr.u64 	%rd13978, %rd13977, 32;
	mul.lo.s32 	%r1614, %r14, %r1613;
	cvt.u64.u32 	%rd13979, %r1614;
	and.b64  	%rd13980, %rd13950, 4294967295;
	mad.lo.s64 	%rd13981, %rd3, %rd13979, %rd13980;
	shr.u64 	%rd13982, %rd13981, 32;
	and.b64  	%rd13983, %rd13954, 4294967295;
	add.s64 	%rd13984, %rd13982, %rd13983;
	mad.lo.s64 	%rd13985, %rd5, %rd13979, %rd13984;
	shr.u64 	%rd13986, %rd13985, 32;
	and.b64  	%rd13987, %rd13958, 4294967295;
	add.s64 	%rd13988, %rd13986, %rd13987;
	mad.lo.s64 	%rd13989, %rd7, %rd13979, %rd13988;
	shr.u64 	%rd13990, %rd13989, 32;
	add.s64 	%rd13991, %rd13990, %rd13978;
	mad.lo.s64 	%rd13992, %rd9, %rd13979, %rd13991;
	shr.u64 	%rd13993, %rd13992, 32;
	and.b64  	%rd13994, %rd13966, 4294967295;
	add.s64 	%rd13995, %rd13993, %rd13994;
	mad.lo.s64 	%rd13996, %rd11, %rd13979, %rd13995;
	shr.u64 	%rd13997, %rd13996, 32;
	and.b64  	%rd13998, %rd13970, 4294967295;
	add.s64 	%rd13999, %rd13997, %rd13998;
	mad.lo.s64 	%rd14000, %rd13, %rd13979, %rd13999;
	shr.u64 	%rd14001, %rd14000, 32;
	and.b64  	%rd14002, %rd13974, 4294967295;
	add.s64 	%rd14003, %rd14001, %rd14002;
	mad.lo.s64 	%rd14004, %rd15, %rd13979, %rd14003;
	shr.u64 	%rd14005, %rd14004, 32;
	mul.wide.u32 	%rd14006, %r13, %r1614;
	and.b64  	%rd14007, %rd13977, 4294967295;
	add.s64 	%rd14008, %rd14005, %rd14007;
	add.s64 	%rd14009, %rd14008, %rd14006;
	shr.u64 	%rd14010, %rd14009, 32;
	and.b64  	%rd14011, %rd13985, 4294967295;
	mad.lo.s64 	%rd14012, %rd554, %rd559, %rd14011;
	cvt.u32.u64 	%r1615, %rd14012;
	shr.u64 	%rd14013, %rd14012, 32;
	and.b64  	%rd14014, %rd13989, 4294967295;
	add.s64 	%rd14015, %rd14013, %rd14014;
	mad.lo.s64 	%rd14016, %rd556, %rd559, %rd14015;
	shr.u64 	%rd14017, %rd14016, 32;
	and.b64  	%rd14018, %rd13992, 4294967295;
	add.s64 	%rd14019, %rd14017, %rd14018;
	mad.lo.s64 	%rd14020, %rd558, %rd559, %rd14019;
	shr.u64 	%rd14021, %rd14020, 32;
	and.b64  	%rd14022, %rd13996, 4294967295;
	add.s64 	%rd14023, %rd14021, %rd14022;
	mad.lo.s64 	%rd14024, %rd560, %rd559, %rd14023;
	shr.u64 	%rd14025, %rd14024, 32;
	and.b64  	%rd14026, %rd14000, 4294967295;
	add.s64 	%rd14027, %rd14025, %rd14026;
	mad.lo.s64 	%rd14028, %rd562, %rd559, %rd14027;
	shr.u64 	%rd14029, %rd14028, 32;
	and.b64  	%rd14030, %rd14004, 4294967295;
	add.s64 	%rd14031, %rd14029, %rd14030;
	mad.lo.s64 	%rd14032, %rd564, %rd559, %rd14031;
	shr.u64 	%rd14033, %rd14032, 32;
	and.b64  	%rd14034, %rd14009, 4294967295;
	add.s64 	%rd14035, %rd14033, %rd14034;
	mad.lo.s64 	%rd14036, %rd566, %rd559, %rd14035;
	shr.u64 	%rd14037, %rd14036, 32;
	add.s64 	%rd14038, %rd14037, %rd14010;
	mad.lo.s64 	%rd14039, %rd559, %rd567, %rd14038;
	shr.u64 	%rd14040, %rd14039, 32;
	mul.lo.s32 	%r1616, %r14, %r1615;
	cvt.u64.u32 	%rd14041, %r1616;
	and.b64  	%rd14042, %rd14012, 4294967295;
	mad.lo.s64 	%rd14043, %rd3, %rd14041, %rd14042;
	shr.u64 	%rd14044, %rd14043, 32;
	and.b64  	%rd14045, %rd14016, 4294967295;
	add.s64 	%rd14046, %rd14044, %rd14045;
	mad.lo.s64 	%rd14047, %rd5, %rd14041, %rd14046;
	shr.u64 	%rd14048, %rd14047, 32;
	and.b64  	%rd14049, %rd14020, 4294967295;
	add.s64 	%rd14050, %rd14048, %rd14049;
	mad.lo.s64 	%rd14051, %rd7, %rd14041, %rd14050;
	shr.u64 	%rd14052, %rd14051, 32;
	and.b64  	%rd14053, %rd14024, 4294967295;
	add.s64 	%rd14054, %rd14052, %rd14053;
	mad.lo.s64 	%rd14055, %rd9, %rd14041, %rd14054;
	shr.u64 	%rd14056, %rd14055, 32;
	add.s64 	%rd14057, %rd14056, %rd14040;
	mad.lo.s64 	%rd14058, %rd11, %rd14041, %rd14057;
	shr.u64 	%rd14059, %rd14058, 32;
	and.b64  	%rd14060, %rd14032, 4294967295;
	add.s64 	%rd14061, %rd14059, %rd14060;
	mad.lo.s64 	%rd14062, %rd13, %rd14041, %rd14061;
	shr.u64 	%rd14063, %rd14062, 32;
	and.b64  	%rd14064, %rd14036, 4294967295;
	add.s64 	%rd14065, %rd14063, %rd14064;
	mad.lo.s64 	%rd14066, %rd15, %rd14041, %rd14065;
	shr.u64 	%rd14067, %rd14066, 32;
	mul.wide.u32 	%rd14068, %r13, %r1616;
	and.b64  	%rd14069, %rd14039, 4294967295;
	add.s64 	%rd14070, %rd14067, %rd14069;
	add.s64 	%rd14071, %rd14070, %rd14068;
	shr.u64 	%rd14072, %rd14071, 32;
	and.b64  	%rd14073, %rd14047, 4294967295;
	mad.lo.s64 	%rd14074, %rd554, %rd561, %rd14073;
	cvt.u32.u64 	%r1617, %rd14074;
	shr.u64 	%rd14075, %rd14074, 32;
	and.b64  	%rd14076, %rd14051, 4294967295;
	add.s64 	%rd14077, %rd14075, %rd14076;
	mad.lo.s64 	%rd14078, %rd556, %rd561, %rd14077;
	shr.u64 	%rd14079, %rd14078, 32;
	and.b64  	%rd14080, %rd14055, 4294967295;
	add.s64 	%rd14081, %rd14079, %rd14080;
	mad.lo.s64 	%rd14082, %rd558, %rd561, %rd14081;
	shr.u64 	%rd14083, %rd14082, 32;
	and.b64  	%rd14084, %rd14058, 4294967295;
	add.s64 	%rd14085, %rd14083, %rd14084;
	mad.lo.s64 	%rd14086, %rd560, %rd561, %rd14085;
	shr.u64 	%rd14087, %rd14086, 32;
	and.b64  	%rd14088, %rd14062, 4294967295;
	add.s64 	%rd14089, %rd14087, %rd14088;
	mad.lo.s64 	%rd14090, %rd562, %rd561, %rd14089;
	shr.u64 	%rd14091, %rd14090, 32;
	and.b64  	%rd14092, %rd14066, 4294967295;
	add.s64 	%rd14093, %rd14091, %rd14092;
	mad.lo.s64 	%rd14094, %rd564, %rd561, %rd14093;
	shr.u64 	%rd14095, %rd14094, 32;
	and.b64  	%rd14096, %rd14071, 4294967295;
	add.s64 	%rd14097, %rd14095, %rd14096;
	mad.lo.s64 	%rd14098, %rd566, %rd561, %rd14097;
	shr.u64 	%rd14099, %rd14098, 32;
	add.s64 	%rd14100, %rd14099, %rd14072;
	mad.lo.s64 	%rd14101, %rd561, %rd567, %rd14100;
	shr.u64 	%rd14102, %rd14101, 32;
	mul.lo.s32 	%r1618, %r14, %r1617;
	cvt.u64.u32 	%rd14103, %r1618;
	and.b64  	%rd14104, %rd14074, 4294967295;
	mad.lo.s64 	%rd14105, %rd3, %rd14103, %rd14104;
	shr.u64 	%rd14106, %rd14105, 32;
	and.b64  	%rd14107, %rd14078, 4294967295;
	add.s64 	%rd14108, %rd14106, %rd14107;
	mad.lo.s64 	%rd14109, %rd5, %rd14103, %rd14108;
	shr.u64 	%rd14110, %rd14109, 32;
	and.b64  	%rd14111, %rd14082, 4294967295;
	add.s64 	%rd14112, %rd14110, %rd14111;
	mad.lo.s64 	%rd14113, %rd7, %rd14103, %rd14112;
	shr.u64 	%rd14114, %rd14113, 32;
	and.b64  	%rd14115, %rd14086, 4294967295;
	add.s64 	%rd14116, %rd14114, %rd14115;
	mad.lo.s64 	%rd14117, %rd9, %rd14103, %rd14116;
	shr.u64 	%rd14118, %rd14117, 32;
	and.b64  	%rd14119, %rd14090, 4294967295;
	add.s64 	%rd14120, %rd14118, %rd14119;
	mad.lo.s64 	%rd14121, %rd11, %rd14103, %rd14120;
	shr.u64 	%rd14122, %rd14121, 32;
	add.s64 	%rd14123, %rd14122, %rd14102;
	mad.lo.s64 	%rd14124, %rd13, %rd14103, %rd14123;
	shr.u64 	%rd14125, %rd14124, 32;
	and.b64  	%rd14126, %rd14098, 4294967295;
	add.s64 	%rd14127, %rd14125, %rd14126;
	mad.lo.s64 	%rd14128, %rd15, %rd14103, %rd14127;
	shr.u64 	%rd14129, %rd14128, 32;
	mul.wide.u32 	%rd14130, %r13, %r1618;
	and.b64  	%rd14131, %rd14101, 4294967295;
	add.s64 	%rd14132, %rd14129, %rd14131;
	add.s64 	%rd14133, %rd14132, %rd14130;
	shr.u64 	%rd14134, %rd14133, 32;
	and.b64  	%rd14135, %rd14109, 4294967295;
	mad.lo.s64 	%rd14136, %rd554, %rd563, %rd14135;
	cvt.u32.u64 	%r1619, %rd14136;
	shr.u64 	%rd14137, %rd14136, 32;
	and.b64  	%rd14138, %rd14113, 4294967295;
	add.s64 	%rd14139, %rd14137, %rd14138;
	mad.lo.s64 	%rd14140, %rd556, %rd563, %rd14139;
	shr.u64 	%rd14141, %rd14140, 32;
	and.b64  	%rd14142, %rd14117, 4294967295;
	add.s64 	%rd14143, %rd14141, %rd14142;
	mad.lo.s64 	%rd14144, %rd558, %rd563, %rd14143;
	shr.u64 	%rd14145, %rd14144, 32;
	and.b64  	%rd14146, %rd14121, 4294967295;
	add.s64 	%rd14147, %rd14145, %rd14146;
	mad.lo.s64 	%rd14148, %rd560, %rd563, %rd14147;
	shr.u64 	%rd14149, %rd14148, 32;
	and.b64  	%rd14150, %rd14124, 4294967295;
	add.s64 	%rd14151, %rd14149, %rd14150;
	mad.lo.s64 	%rd14152, %rd562, %rd563, %rd14151;
	shr.u64 	%rd14153, %rd14152, 32;
	and.b64  	%rd14154, %rd14128, 4294967295;
	add.s64 	%rd14155, %rd14153, %rd14154;
	mad.lo.s64 	%rd14156, %rd564, %rd563, %rd14155;
	shr.u64 	%rd14157, %rd14156, 32;
	and.b64  	%rd14158, %rd14133, 4294967295;
	add.s64 	%rd14159, %rd14157, %rd14158;
	mad.lo.s64 	%rd14160, %rd566, %rd563, %rd14159;
	shr.u64 	%rd14161, %rd14160, 32;
	add.s64 	%rd14162, %rd14161, %rd14134;
	mad.lo.s64 	%rd14163, %rd563, %rd567, %rd14162;
	shr.u64 	%rd14164, %rd14163, 32;
	mul.lo.s32 	%r1620, %r14, %r1619;
	cvt.u64.u32 	%rd14165, %r1620;
	and.b64  	%rd14166, %rd14136, 4294967295;
	mad.lo.s64 	%rd14167, %rd3, %rd14165, %rd14166;
	shr.u64 	%rd14168, %rd14167, 32;
	and.b64  	%rd14169, %rd14140, 4294967295;
	add.s64 	%rd14170, %rd14168, %rd14169;
	mad.lo.s64 	%rd14171, %rd5, %rd14165, %rd14170;
	shr.u64 	%rd14172, %rd14171, 32;
	and.b64  	%rd14173, %rd14144, 4294967295;
	add.s64 	%rd14174, %rd14172, %rd14173;
	mad.lo.s64 	%rd14175, %rd7, %rd14165, %rd14174;
	shr.u64 	%rd14176, %rd14175, 32;
	and.b64  	%rd14177, %rd14148, 4294967295;
	add.s64 	%rd14178, %rd14176, %rd14177;
	mad.lo.s64 	%rd14179, %rd9, %rd14165, %rd14178;
	shr.u64 	%rd14180, %rd14179, 32;
	and.b64  	%rd14181, %rd14152, 4294967295;
	add.s64 	%rd14182, %rd14180, %rd14181;
	mad.lo.s64 	%rd14183, %rd11, %rd14165, %rd14182;
	shr.u64 	%rd14184, %rd14183, 32;
	and.b64  	%rd14185, %rd14156, 4294967295;
	add.s64 	%rd14186, %rd14184, %rd14185;
	mad.lo.s64 	%rd14187, %rd13, %rd14165, %rd14186;
	shr.u64 	%rd14188, %rd14187, 32;
	add.s64 	%rd14189, %rd14188, %rd14164;
	mad.lo.s64 	%rd14190, %rd15, %rd14165, %rd14189;
	shr.u64 	%rd14191, %rd14190, 32;
	mul.wide.u32 	%rd14192, %r13, %r1620;
	and.b64  	%rd14193, %rd14163, 4294967295;
	add.s64 	%rd14194, %rd14191, %rd14193;
	add.s64 	%rd14195, %rd14194, %rd14192;
	shr.u64 	%rd14196, %rd14195, 32;
	and.b64  	%rd14197, %rd14171, 4294967295;
	mad.lo.s64 	%rd14198, %rd554, %rd565, %rd14197;
	cvt.u32.u64 	%r1621, %rd14198;
	shr.u64 	%rd14199, %rd14198, 32;
	and.b64  	%rd14200, %rd14175, 4294967295;
	add.s64 	%rd14201, %rd14199, %rd14200;
	mad.lo.s64 	%rd14202, %rd556, %rd565, %rd14201;
	shr.u64 	%rd14203, %rd14202, 32;
	and.b64  	%rd14204, %rd14179, 4294967295;
	add.s64 	%rd14205, %rd14203, %rd14204;
	mad.lo.s64 	%rd14206, %rd558, %rd565, %rd14205;
	shr.u64 	%rd14207, %rd14206, 32;
	and.b64  	%rd14208, %rd14183, 4294967295;
	add.s64 	%rd14209, %rd14207, %rd14208;
	mad.lo.s64 	%rd14210, %rd560, %rd565, %rd14209;
	shr.u64 	%rd14211, %rd14210, 32;
	and.b64  	%rd14212, %rd14187, 4294967295;
	add.s64 	%rd14213, %rd14211, %rd14212;
	mad.lo.s64 	%rd14214, %rd562, %rd565, %rd14213;
	shr.u64 	%rd14215, %rd14214, 32;
	and.b64  	%rd14216, %rd14190, 4294967295;
	add.s64 	%rd14217, %rd14215, %rd14216;
	mad.lo.s64 	%rd14218, %rd564, %rd565, %rd14217;
	shr.u64 	%rd14219, %rd14218, 32;
	and.b64  	%rd14220, %rd14195, 4294967295;
	add.s64 	%rd14221, %rd14219, %rd14220;
	mad.lo.s64 	%rd14222, %rd566, %rd565, %rd14221;
	shr.u64 	%rd14223, %rd14222, 32;
	add.s64 	%rd14224, %rd14223, %rd14196;
	mad.lo.s64 	%rd14225, %rd565, %rd567, %rd14224;
	shr.u64 	%rd14226, %rd14225, 32;
	mul.lo.s32 	%r1622, %r14, %r1621;
	cvt.u64.u32 	%rd14227, %r1622;
	and.b64  	%rd14228, %rd14198, 4294967295;
	mad.lo.s64 	%rd14229, %rd3, %rd14227, %rd14228;
	shr.u64 	%rd14230, %rd14229, 32;
	and.b64  	%rd14231, %rd14202, 4294967295;
	add.s64 	%rd14232, %rd14230, %rd14231;
	mad.lo.s64 	%rd14233, %rd5, %rd14227, %rd14232;
	shr.u64 	%rd14234, %rd14233, 32;
	and.b64  	%rd14235, %rd14206, 4294967295;
	add.s64 	%rd14236, %rd14234, %rd14235;
	mad.lo.s64 	%rd14237, %rd7, %rd14227, %rd14236;
	shr.u64 	%rd14238, %rd14237, 32;
	and.b64  	%rd14239, %rd14210, 4294967295;
	add.s64 	%rd14240, %rd14238, %rd14239;
	mad.lo.s64 	%rd14241, %rd9, %rd14227, %rd14240;
	shr.u64 	%rd14242, %rd14241, 32;
	and.b64  	%rd14243, %rd14214, 4294967295;
	add.s64 	%rd14244, %rd14242, %rd14243;
	mad.lo.s64 	%rd14245, %rd11, %rd14227, %rd14244;
	shr.u64 	%rd14246, %rd14245, 32;
	and.b64  	%rd14247, %rd14218, 4294967295;
	add.s64 	%rd14248, %rd14246, %rd14247;
	mad.lo.s64 	%rd14249, %rd13, %rd14227, %rd14248;
	shr.u64 	%rd14250, %rd14249, 32;
	and.b64  	%rd14251, %rd14222, 4294967295;
	add.s64 	%rd14252, %rd14250, %rd14251;
	mad.lo.s64 	%rd14253, %rd15, %rd14227, %rd14252;
	shr.u64 	%rd14254, %rd14253, 32;
	mul.wide.u32 	%rd14255, %r13, %r1622;
	add.s64 	%rd14256, %rd14254, %rd14226;
	add.s64 	%rd14257, %rd14256, %rd14255;
	shr.u64 	%rd14258, %rd14257, 32;
	cvt.u64.u32 	%rd14259, %r2208;
	and.b64  	%rd14260, %rd14233, 4294967295;
	mad.lo.s64 	%rd14261, %rd554, %rd14259, %rd14260;
	cvt.u32.u64 	%r1623, %rd14261;
	shr.u64 	%rd14262, %rd14261, 32;
	and.b64  	%rd14263, %rd14237, 4294967295;
	add.s64 	%rd14264, %rd14262, %rd14263;
	mad.lo.s64 	%rd14265, %rd556, %rd14259, %rd14264;
	shr.u64 	%rd14266, %rd14265, 32;
	and.b64  	%rd14267, %rd14241, 4294967295;
	add.s64 	%rd14268, %rd14266, %rd14267;
	mad.lo.s64 	%rd14269, %rd558, %rd14259, %rd14268;
	shr.u64 	%rd14270, %rd14269, 32;
	and.b64  	%rd14271, %rd14245, 4294967295;
	add.s64 	%rd14272, %rd14270, %rd14271;
	mad.lo.s64 	%rd14273, %rd560, %rd14259, %rd14272;
	shr.u64 	%rd14274, %rd14273, 32;
	and.b64  	%rd14275, %rd14249, 4294967295;
	add.s64 	%rd14276, %rd14274, %rd14275;
	mad.lo.s64 	%rd14277, %rd562, %rd14259, %rd14276;
	shr.u64 	%rd14278, %rd14277, 32;
	and.b64  	%rd14279, %rd14253, 4294967295;
	add.s64 	%rd14280, %rd14278, %rd14279;
	mad.lo.s64 	%rd14281, %rd564, %rd14259, %rd14280;
	shr.u64 	%rd14282, %rd14281, 32;
	and.b64  	%rd14283, %rd14257, 4294967295;
	add.s64 	%rd14284, %rd14282, %rd14283;
	mad.lo.s64 	%rd14285, %rd566, %rd14259, %rd14284;
	shr.u64 	%rd14286, %rd14285, 32;
	add.s64 	%rd14287, %rd14286, %rd14258;
	mad.lo.s64 	%rd14288, %rd567, %rd14259, %rd14287;
	mul.lo.s32 	%r1624, %r14, %r1623;
	cvt.u64.u32 	%rd14289, %r1624;
	and.b64  	%rd14290, %rd14261, 4294967295;
	mad.lo.s64 	%rd14291, %rd3, %rd14289, %rd14290;
	shr.u64 	%rd14292, %rd14291, 32;
	and.b64  	%rd14293, %rd14265, 4294967295;
	add.s64 	%rd14294, %rd14292, %rd14293;
	mad.lo.s64 	%rd593, %rd5, %rd14289, %rd14294;
	cvt.u32.u64 	%r2271, %rd593;
	shr.u64 	%rd14295, %rd593, 32;
	and.b64  	%rd14296, %rd14269, 4294967295;
	add.s64 	%rd14297, %rd14295, %rd14296;
	mad.lo.s64 	%rd594, %rd7, %rd14289, %rd14297;
	cvt.u32.u64 	%r2270, %rd594;
	shr.u64 	%rd14298, %rd594, 32;
	and.b64  	%rd14299, %rd14273, 4294967295;
	add.s64 	%rd14300, %rd14298, %rd14299;
	mad.lo.s64 	%rd595, %rd9, %rd14289, %rd14300;
	cvt.u32.u64 	%r2269, %rd595;
	shr.u64 	%rd14301, %rd595, 32;
	and.b64  	%rd14302, %rd14277, 4294967295;
	add.s64 	%rd14303, %rd14301, %rd14302;
	mad.lo.s64 	%rd596, %rd11, %rd14289, %rd14303;
	cvt.u32.u64 	%r2268, %rd596;
	shr.u64 	%rd14304, %rd596, 32;
	and.b64  	%rd14305, %rd14281, 4294967295;
	add.s64 	%rd14306, %rd14304, %rd14305;
	mad.lo.s64 	%rd597, %rd13, %rd14289, %rd14306;
	cvt.u32.u64 	%r2267, %rd597;
	shr.u64 	%rd14307, %rd597, 32;
	and.b64  	%rd14308, %rd14285, 4294967295;
	add.s64 	%rd14309, %rd14307, %rd14308;
	mad.lo.s64 	%rd598, %rd15, %rd14289, %rd14309;
	cvt.u32.u64 	%r2266, %rd598;
	shr.u64 	%rd14310, %rd598, 32;
	mul.wide.u32 	%rd14311, %r13, %r1624;
	and.b64  	%rd14312, %rd14288, 4294967295;
	add.s64 	%rd14313, %rd14310, %rd14312;
	add.s64 	%rd599, %rd14313, %rd14311;
	cvt.u32.u64 	%r2265, %rd599;
	{ .reg .b32 tmp; mov.b64 {tmp, %r2264}, %rd599; }
	setp.gt.u32 	%p487, %r13, %r2264;
	@%p487 bra 	$L__BB0_447;
	setp.lt.u32 	%p488, %r13, %r2264;
	@%p488 bra 	$L__BB0_446;
	setp.gt.u32 	%p489, %r12, %r2265;
	@%p489 bra 	$L__BB0_447;
	setp.lt.u32 	%p490, %r12, %r2265;
	@%p490 bra 	$L__BB0_446;
	setp.gt.u32 	%p491, %r11, %r2266;
	@%p491 bra 	$L__BB0_447;
	setp.lt.u32 	%p492, %r11, %r2266;
	@%p492 bra 	$L__BB0_446;
	setp.gt.u32 	%p493, %r10, %r2267;
	@%p493 bra 	$L__BB0_447;
	setp.lt.u32 	%p494, %r10, %r2267;
	@%p494 bra 	$L__BB0_446;
	setp.gt.u32 	%p495, %r9, %r2268;
	@%p495 bra 	$L__BB0_447;
	setp.lt.u32 	%p496, %r9, %r2268;
	@%p496 bra 	$L__BB0_446;
	setp.gt.u32 	%p497, %r8, %r2269;
	@%p497 bra 	$L__BB0_447;
	setp.lt.u32 	%p498, %r8, %r2269;
	@%p498 bra 	$L__BB0_446;
	setp.gt.u32 	%p499, %r7, %r2270;
	@%p499 bra 	$L__BB0_447;
	setp.ge.u32 	%p500, %r7, %r2270;
	setp.gt.u32 	%p501, %r6, %r2271;
	and.pred  	%p502, %p500, %p501;
	@%p502 bra 	$L__BB0_447;
$L__BB0_446:
	and.b64  	%rd14314, %rd593, 4294967295;
	sub.s64 	%rd14315, %rd14314, %rd3;
	cvt.u32.u64 	%r2271, %rd14315;
	shr.u64 	%rd14316, %rd14315, 32;
	and.b64  	%rd14317, %rd14316, 1;
	and.b64  	%rd14318, %rd594, 4294967295;
	add.s64 	%rd14319, %rd14317, %rd5;
	sub.s64 	%rd14320, %rd14318, %rd14319;
	cvt.u32.u64 	%r2270, %rd14320;
	shr.u64 	%rd14321, %rd14320, 32;
	and.b64  	%rd14322, %rd14321, 1;
	and.b64  	%rd14323, %rd595, 4294967295;
	add.s64 	%rd14324, %rd14322, %rd7;
	sub.s64 	%rd14325, %rd14323, %rd14324;
	cvt.u32.u64 	%r2269, %rd14325;
	shr.u64 	%rd14326, %rd14325, 32;
	and.b64  	%rd14327, %rd14326, 1;
	and.b64  	%rd14328, %rd596, 4294967295;
	add.s64 	%rd14329, %rd14327, %rd9;
	sub.s64 	%rd14330, %rd14328, %rd14329;
	cvt.u32.u64 	%r2268, %rd14330;
	shr.u64 	%rd14331, %rd14330, 32;
	and.b64  	%rd14332, %rd14331, 1;
	and.b64  	%rd14333, %rd597, 4294967295;
	add.s64 	%rd14334, %rd14332, %rd11;
	sub.s64 	%rd14335, %rd14333, %rd14334;
	cvt.u32.u64 	%r2267, %rd14335;
	shr.u64 	%rd14336, %rd14335, 32;
	and.b64  	%rd14337, %rd14336, 1;
	and.b64  	%rd14338, %rd598, 4294967295;
	add.s64 	%rd14339, %rd14337, %rd13;
	sub.s64 	%rd14340, %rd14338, %rd14339;
	cvt.u32.u64 	%r2266, %rd14340;
	shr.u64 	%rd14341, %rd14340, 32;
	and.b64  	%rd14342, %rd14341, 1;
	and.b64  	%rd14343, %rd599, 4294967295;
	add.s64 	%rd14344, %rd14342, %rd15;
	sub.s64 	%rd14345, %rd14343, %rd14344;
	cvt.u32.u64 	%r2265, %rd14345;
	{ .reg .b32 tmp; mov.b64 {tmp, %r1625}, %rd14345; }
	and.b32  	%r1626, %r1625, 1;
	add.s32 	%r1627, %r1626, %r13;
	sub.s32 	%r2264, %r2264, %r1627;
$L__BB0_447:
	sub.s64 	%rd14346, %rd553, %rd554;
	shr.u64 	%rd14347, %rd14346, 32;
	and.b64  	%rd14348, %rd14347, 1;
	add.s64 	%rd14349, %rd14348, %rd556;
	sub.s64 	%rd14350, %rd555, %rd14349;
	shr.u64 	%rd14351, %rd14350, 32;
	and.b64  	%rd14352, %rd14351, 1;
	add.s64 	%rd14353, %rd14352, %rd558;
	sub.s64 	%rd14354, %rd557, %rd14353;
	shr.u64 	%rd14355, %rd14354, 32;
	and.b64  	%rd14356, %rd14355, 1;
	add.s64 	%rd14357, %rd14356, %rd560;
	sub.s64 	%rd14358, %rd559, %rd14357;
	shr.u64 	%rd14359, %rd14358, 32;
	and.b64  	%rd14360, %rd14359, 1;
	add.s64 	%rd14361, %rd14360, %rd562;
	sub.s64 	%rd14362, %rd561, %rd14361;
	shr.u64 	%rd14363, %rd14362, 32;
	and.b64  	%rd14364, %rd14363, 1;
	add.s64 	%rd14365, %rd14364, %rd564;
	sub.s64 	%rd14366, %rd563, %rd14365;
	shr.u64 	%rd14367, %rd14366, 32;
	and.b64  	%rd14368, %rd14367, 1;
	add.s64 	%rd14369, %rd14368, %rd566;
	sub.s64 	%rd14370, %rd565, %rd14369;
	and.b64  	%rd14371, %rd14346, 4294967295;
	cvt.u64.u32 	%rd14372, %r659;
	mul.lo.s64 	%rd14373, %rd14371, %rd14372;
	cvt.u32.u64 	%r1628, %rd14373;
	shr.u64 	%rd14374, %rd14373, 32;
	and.b64  	%rd14375, %rd587, 4294967295;
	mad.lo.s64 	%rd14376, %rd14375, %rd14371, %rd14374;
	shr.u64 	%rd14377, %rd14376, 32;
	and.b64  	%rd14378, %rd588, 4294967295;
	mad.lo.s64 	%rd14379, %rd14378, %rd14371, %rd14377;
	shr.u64 	%rd14380, %rd14379, 32;
	and.b64  	%rd14381, %rd589, 4294967295;
	mad.lo.s64 	%rd14382, %rd14381, %rd14371, %rd14380;
	shr.u64 	%rd14383, %rd14382, 32;
	and.b64  	%rd14384, %rd590, 4294967295;
	mad.lo.s64 	%rd14385, %rd14384, %rd14371, %rd14383;
	shr.u64 	%rd14386, %rd14385, 32;
	and.b64  	%rd14387, %rd591, 4294967295;
	mad.lo.s64 	%rd14388, %rd14387, %rd14371, %rd14386;
	shr.u64 	%rd14389, %rd14388, 32;
	and.b64  	%rd14390, %rd592, 4294967295;
	mad.lo.s64 	%rd14391, %rd14390, %rd14371, %rd14389;
	shr.u64 	%rd14392, %rd14391, 32;
	cvt.u64.u32 	%rd14393, %r660;
	mad.lo.s64 	%rd14394, %rd14371, %rd14393, %rd14392;
	shr.u64 	%rd14395, %rd14394, 32;
	mul.lo.s32 	%r1629, %r14, %r1628;
	cvt.u64.u32 	%rd14396, %r1629;
	and.b64  	%rd14397, %rd14373, 4294967295;
	mad.lo.s64 	%rd14398, %rd3, %rd14396, %rd14397;
	shr.u64 	%rd14399, %rd14398, 32;
	add.s64 	%rd14400, %rd14399, %rd14395;
	mad.lo.s64 	%rd14401, %rd5, %rd14396, %rd14400;
	shr.u64 	%rd14402, %rd14401, 32;
	and.b64  	%rd14403, %rd14379, 4294967295;
	add.s64 	%rd14404, %rd14402, %rd14403;
	mad.lo.s64 	%rd14405, %rd7, %rd14396, %rd14404;
	shr.u64 	%rd14406, %rd14405, 32;
	and.b64  	%rd14407, %rd14382, 4294967295;
	add.s64 	%rd14408, %rd14406, %rd14407;
	mad.lo.s64 	%rd14409, %rd9, %rd14396, %rd14408;
	shr.u64 	%rd14410, %rd14409, 32;
	and.b64  	%rd14411, %rd14385, 4294967295;
	add.s64 	%rd14412, %rd14410, %rd14411;
	mad.lo.s64 	%rd14413, %rd11, %rd14396, %rd14412;
	shr.u64 	%rd14414, %rd14413, 32;
	and.b64  	%rd14415, %rd14388, 4294967295;
	add.s64 	%rd14416, %rd14414, %rd14415;
	mad.lo.s64 	%rd14417, %rd13, %rd14396, %rd14416;
	shr.u64 	%rd14418, %rd14417, 32;
	and.b64  	%rd14419, %rd14391, 4294967295;
	add.s64 	%rd14420, %rd14418, %rd14419;
	mad.lo.s64 	%rd14421, %rd15, %rd14396, %rd14420;
	shr.u64 	%rd14422, %rd14421, 32;
	mul.wide.u32 	%rd14423, %r13, %r1629;
	and.b64  	%rd14424, %rd14394, 4294967295;
	add.s64 	%rd14425, %rd14422, %rd14424;
	add.s64 	%rd14426, %rd14425, %rd14423;
	shr.u64 	%rd14427, %rd14426, 32;
	and.b64  	%rd14428, %rd14350, 4294967295;
	and.b64  	%rd14429, %rd14401, 4294967295;
	mad.lo.s64 	%rd14430, %rd14428, %rd14372, %rd14429;
	cvt.u32.u64 	%r1630, %rd14430;
	shr.u64 	%rd14431, %rd14430, 32;
	and.b64  	%rd14432, %rd14405, 4294967295;
	add.s64 	%rd14433, %rd14431, %rd14432;
	mad.lo.s64 	%rd14434, %rd14375, %rd14428, %rd14433;
	shr.u64 	%rd14435, %rd14434, 32;
	and.b64  	%rd14436, %rd14409, 4294967295;
	add.s64 	%rd14437, %rd14435, %rd14436;
	mad.lo.s64 	%rd14438, %rd14378, %rd14428, %rd14437;
	shr.u64 	%rd14439, %rd14438, 32;
	and.b64  	%rd14440, %rd14413, 4294967295;
	add.s64 	%rd14441, %rd14439, %rd14440;
	mad.lo.s64 	%rd14442, %rd14381, %rd14428, %rd14441;
	shr.u64 	%rd14443, %rd14442, 32;
	and.b64  	%rd14444, %rd14417, 4294967295;
	add.s64 	%rd14445, %rd14443, %rd14444;
	mad.lo.s64 	%rd14446, %rd14384, %rd14428, %rd14445;
	shr.u64 	%rd14447, %rd14446, 32;
	and.b64  	%rd14448, %rd14421, 4294967295;
	add.s64 	%rd14449, %rd14447, %rd14448;
	mad.lo.s64 	%rd14450, %rd14387, %rd14428, %rd14449;
	shr.u64 	%rd14451, %rd14450, 32;
	and.b64  	%rd14452, %rd14426, 4294967295;
	add.s64 	%rd14453, %rd14451, %rd14452;
	mad.lo.s64 	%rd14454, %rd14390, %rd14428, %rd14453;
	shr.u64 	%rd14455, %rd14454, 32;
	add.s64 	%rd14456, %rd14455, %rd14427;
	mad.lo.s64 	%rd14457, %rd14428, %rd14393, %rd14456;
	shr.u64 	%rd14458, %rd14457, 32;
	mul.lo.s32 	%r1631, %r14, %r1630;
	cvt.u64.u32 	%rd14459, %r1631;
	and.b64  	%rd14460, %rd14430, 4294967295;
	mad.lo.s64 	%rd14461, %rd3, %rd14459, %rd14460;
	shr.u64 	%rd14462, %rd14461, 32;
	and.b64  	%rd14463, %rd14434, 4294967295;
	add.s64 	%rd14464, %rd14462, %rd14463;
	mad.lo.s64 	%rd14465, %rd5, %rd14459, %rd14464;
	shr.u64 	%rd14466, %rd14465, 32;
	add.s64 	%rd14467, %rd14466, %rd14458;
	mad.lo.s64 	%rd14468, %rd7, %rd14459, %rd14467;
	shr.u64 	%rd14469, %rd14468, 32;
	and.b64  	%rd14470, %rd14442, 4294967295;
	add.s64 	%rd14471, %rd14469, %rd14470;
	mad.lo.s64 	%rd14472, %rd9, %rd14459, %rd14471;
	shr.u64 	%rd14473, %rd14472, 32;
	and.b64  	%rd14474, %rd14446, 4294967295;
	add.s64 	%rd14475, %rd14473, %rd14474;
	mad.lo.s64 	%rd14476, %rd11, %rd14459, %rd14475;
	shr.u64 	%rd14477, %rd14476, 32;
	and.b64  	%rd14478, %rd14450, 4294967295;
	add.s64 	%rd14479, %rd14477, %rd14478;
	mad.lo.s64 	%rd14480, %rd13, %rd14459, %rd14479;
	shr.u64 	%rd14481, %rd14480, 32;
	and.b64  	%rd14482, %rd14454, 4294967295;
	add.s64 	%rd14483, %rd14481, %rd14482;
	mad.lo.s64 	%rd14484, %rd15, %rd14459, %rd14483;
	shr.u64 	%rd14485, %rd14484, 32;
	mul.wide.u32 	%rd14486, %r13, %r1631;
	and.b64  	%rd14487, %rd14457, 4294967295;
	add.s64 	%rd14488, %rd14485, %rd14487;
	add.s64 	%rd14489, %rd14488, %rd14486;
	shr.u64 	%rd14490, %rd14489, 32;
	and.b64  	%rd14491, %rd14354, 4294967295;
	and.b64  	%rd14492, %rd14465, 4294967295;
	mad.lo.s64 	%rd14493, %rd14491, %rd14372, %rd14492;
	cvt.u32.u64 	%r1632, %rd14493;
	shr.u64 	%rd14494, %rd14493, 32;
	and.b64  	%rd14495, %rd14468, 4294967295;
	add.s64 	%rd14496, %rd14494, %rd14495;
	mad.lo.s64 	%rd14497, %rd14375, %rd14491, %rd14496;
	shr.u64 	%rd14498, %rd14497, 32;
	and.b64  	%rd14499, %rd14472, 4294967295;
	add.s64 	%rd14500, %rd14498, %rd14499;
	mad.lo.s64 	%rd14501, %rd14378, %rd14491, %rd14500;
	shr.u64 	%rd14502, %rd14501, 32;
	and.b64  	%rd14503, %rd14476, 4294967295;
	add.s64 	%rd14504, %rd14502, %rd14503;
	mad.lo.s64 	%rd14505, %rd14381, %rd14491, %rd14504;
	shr.u64 	%rd14506, %rd14505, 32;
	and.b64  	%rd14507, %rd14480, 4294967295;
	add.s64 	%rd14508, %rd14506, %rd14507;
	mad.lo.s64 	%rd14509, %rd14384, %rd14491, %rd14508;
	shr.u64 	%rd14510, %rd14509, 32;
	and.b64  	%rd14511, %rd14484, 4294967295;
	add.s64 	%rd14512, %rd14510, %rd14511;
	mad.lo.s64 	%rd14513, %rd14387, %rd14491, %rd14512;
	shr.u64 	%rd14514, %rd14513, 32;
	and.b64  	%rd14515, %rd14489, 4294967295;
	add.s64 	%rd14516, %rd14514, %rd14515;
	mad.lo.s64 	%rd14517, %rd14390, %rd14491, %rd14516;
	shr.u64 	%rd14518, %rd14517, 32;
	add.s64 	%rd14519, %rd14518, %rd14490;
	mad.lo.s64 	%rd14520, %rd14491, %rd14393, %rd14519;
	shr.u64 	%rd14521, %rd14520, 32;
	mul.lo.s32 	%r1633, %r14, %r1632;
	cvt.u64.u32 	%rd14522, %r1633;
	and.b64  	%rd14523, %rd14493, 4294967295;
	mad.lo.s64 	%rd14524, %rd3, %rd14522, %rd14523;
	shr.u64 	%rd14525, %rd14524, 32;
	and.b64  	%rd14526, %rd14497, 4294967295;
	add.s64 	%rd14527, %rd14525, %rd14526;
	mad.lo.s64 	%rd14528, %rd5, %rd14522, %rd14527;
	shr.u64 	%rd14529, %rd14528, 32;
	and.b64  	%rd14530, %rd14501, 4294967295;
	add.s64 	%rd14531, %rd14529, %rd14530;
	mad.lo.s64 	%rd14532, %rd7, %rd14522, %rd14531;
	shr.u64 	%rd14533, %rd14532, 32;
	add.s64 	%rd14534, %rd14533, %rd14521;
	mad.lo.s64 	%rd14535, %rd9, %rd14522, %rd14534;
	shr.u64 	%rd14536, %rd14535, 32;
	and.b64  	%rd14537, %rd14509, 4294967295;
	add.s64 	%rd14538, %rd14536, %rd14537;
	mad.lo.s64 	%rd14539, %rd11, %rd14522, %rd14538;
	shr.u64 	%rd14540, %rd14539, 32;
	and.b64  	%rd14541, %rd14513, 4294967295;
	add.s64 	%rd14542, %rd14540, %rd14541;
	mad.lo.s64 	%rd14543, %rd13, %rd14522, %rd14542;
	shr.u64 	%rd14544, %rd14543, 32;
	and.b64  	%rd14545, %rd14517, 4294967295;
	add.s64 	%rd14546, %rd14544, %rd14545;
	mad.lo.s64 	%rd14547, %rd15, %rd14522, %rd14546;
	shr.u64 	%rd14548, %rd14547, 32;
	mul.wide.u32 	%rd14549, %r13, %r1633;
	and.b64  	%rd14550, %rd14520, 4294967295;
	add.s64 	%rd14551, %rd14548, %rd14550;
	add.s64 	%rd14552, %rd14551, %rd14549;
	shr.u64 	%rd14553, %rd14552, 32;
	and.b64  	%rd14554, %rd14358, 4294967295;
	and.b64  	%rd14555, %rd14528, 4294967295;
	mad.lo.s64 	%rd14556, %rd14554, %rd14372, %rd14555;
	cvt.u32.u64 	%r1634, %rd14556;
	shr.u64 	%rd14557, %rd14556, 32;
	and.b64  	%rd14558, %rd14532, 4294967295;
	add.s64 	%rd14559, %rd14557, %rd14558;
	mad.lo.s64 	%rd14560, %rd14375, %rd14554, %rd14559;
	shr.u64 	%rd14561, %rd14560, 32;
	and.b64  	%rd14562, %rd14535, 4294967295;
	add.s64 	%rd14563, %rd14561, %rd14562;
	mad.lo.s64 	%rd14564, %rd14378, %rd14554, %rd14563;
	shr.u64 	%rd14565, %rd14564, 32;
	and.b64  	%rd14566, %rd14539, 4294967295;
	add.s64 	%rd14567, %rd14565, %rd14566;
	mad.lo.s64 	%rd14568, %rd14381, %rd14554, %rd14567;
	shr.u64 	%rd14569, %rd14568, 32;
	and.b64  	%rd14570, %rd14543, 4294967295;
	add.s64 	%rd14571, %rd14569, %rd14570;
	mad.lo.s64 	%rd14572, %rd14384, %rd14554, %rd14571;
	shr.u64 	%rd14573, %rd14572, 32;
	and.b64  	%rd14574, %rd14547, 4294967295;
	add.s64 	%rd14575, %rd14573, %rd14574;
	mad.lo.s64 	%rd14576, %rd14387, %rd14554, %rd14575;
	shr.u64 	%rd14577, %rd14576, 32;
	and.b64  	%rd14578, %rd14552, 4294967295;
	add.s64 	%rd14579, %rd14577, %rd14578;
	mad.lo.s64 	%rd14580, %rd14390, %rd14554, %rd14579;
	shr.u64 	%rd14581, %rd14580, 32;
	add.s64 	%rd14582, %rd14581, %rd14553;
	mad.lo.s64 	%rd14583, %rd14554, %rd14393, %rd14582;
	shr.u64 	%rd14584, %rd14583, 32;
	mul.lo.s32 	%r1635, %r14, %r1634;
	cvt.u64.u32 	%rd14585, %r1635;
	and.b64  	%rd14586, %rd14556, 4294967295;
	mad.lo.s64 	%rd14587, %rd3, %rd14585, %rd14586;
	shr.u64 	%rd14588, %rd14587, 32;
	and.b64  	%rd14589, %rd14560, 4294967295;
	add.s64 	%rd14590, %rd14588, %rd14589;
	mad.lo.s64 	%rd14591, %rd5, %rd14585, %rd14590;
	shr.u64 	%rd14592, %rd14591, 32;
	and.b64  	%rd14593, %rd14564, 4294967295;
	add.s64 	%rd14594, %rd14592, %rd14593;
	mad.lo.s64 	%rd14595, %rd7, %rd14585, %rd14594;
	shr.u64 	%rd14596, %rd14595, 32;
	and.b64  	%rd14597, %rd14568, 4294967295;
	add.s64 	%rd14598, %rd14596, %rd14597;
	mad.lo.s64 	%rd14599, %rd9, %rd14585, %rd14598;
	shr.u64 	%rd14600, %rd14599, 32;
	add.s64 	%rd14601, %rd14600, %rd14584;
	mad.lo.s64 	%rd14602, %rd11, %rd14585, %rd14601;
	shr.u64 	%rd14603, %rd14602, 32;
	and.b64  	%rd14604, %rd14576, 4294967295;
	add.s64 	%rd14605, %rd14603, %rd14604;
	mad.lo.s64 	%rd14606, %rd13, %rd14585, %rd14605;
	shr.u64 	%rd14607, %rd14606, 32;
	and.b64  	%rd14608, %rd14580, 4294967295;
	add.s64 	%rd14609, %rd14607, %rd14608;
	mad.lo.s64 	%rd14610, %rd15, %rd14585, %rd14609;
	shr.u64 	%rd14611, %rd14610, 32;
	mul.wide.u32 	%rd14612, %r13, %r1635;
	and.b64  	%rd14613, %rd14583, 4294967295;
	add.s64 	%rd14614, %rd14611, %rd14613;
	add.s64 	%rd14615, %rd14614, %rd14612;
	shr.u64 	%rd14616, %rd14615, 32;
	and.b64  	%rd14617, %rd14362, 4294967295;
	and.b64  	%rd14618, %rd14591, 4294967295;
	mad.lo.s64 	%rd14619, %rd14617, %rd14372, %rd14618;
	cvt.u32.u64 	%r1636, %rd14619;
	shr.u64 	%rd14620, %rd14619, 32;
	and.b64  	%rd14621, %rd14595, 4294967295;
	add.s64 	%rd14622, %rd14620, %rd14621;
	mad.lo.s64 	%rd14623, %rd14375, %rd14617, %rd14622;
	shr.u64 	%rd14624, %rd14623, 32;
	and.b64  	%rd14625, %rd14599, 4294967295;
	add.s64 	%rd14626, %rd14624, %rd14625;
	mad.lo.s64 	%rd14627, %rd14378, %rd14617, %rd14626;
	shr.u64 	%rd14628, %rd14627, 32;
	and.b64  	%rd14629, %rd14602, 4294967295;
	add.s64 	%rd14630, %rd14628, %rd14629;
	mad.lo.s64 	%rd14631, %rd14381, %rd14617, %rd14630;
	shr.u64 	%rd14632, %rd14631, 32;
	and.b64  	%rd14633, %rd14606, 4294967295;
	add.s64 	%rd14634, %rd14632, %rd14633;
	mad.lo.s64 	%rd14635, %rd14384, %rd14617, %rd14634;
	shr.u64 	%rd14636, %rd14635, 32;
	and.b64  	%rd14637, %rd14610, 4294967295;
	add.s64 	%rd14638, %rd14636, %rd14637;
	mad.lo.s64 	%rd14639, %rd14387, %rd14617, %rd14638;
	shr.u64 	%rd14640, %rd14639, 32;
	and.b64  	%rd14641, %rd14615, 4294967295;
	add.s64 	%rd14642, %rd14640, %rd14641;
	mad.lo.s64 	%rd14643, %rd14390, %rd14617, %rd14642;
	shr.u64 	%rd14644, %rd14643, 32;
	add.s64 	%rd14645, %rd14644, %rd14616;
	mad.lo.s64 	%rd14646, %rd14617, %rd14393, %rd14645;
	shr.u64 	%rd14647, %rd14646, 32;
	mul.lo.s32 	%r1637, %r14, %r1636;
	cvt.u64.u32 	%rd14648, %r1637;
	and.b64  	%rd14649, %rd14619, 4294967295;
	mad.lo.s64 	%rd14650, %rd3, %rd14648, %rd14649;
	shr.u64 	%rd14651, %rd14650, 32;
	and.b64  	%rd14652, %rd14623, 4294967295;
	add.s64 	%rd14653, %rd14651, %rd14652;
	mad.lo.s64 	%rd14654, %rd5, %rd14648, %rd14653;
	shr.u64 	%rd14655, %rd14654, 32;
	and.b64  	%rd14656, %rd14627, 4294967295;
	add.s64 	%rd14657, %rd14655, %rd14656;
	mad.lo.s64 	%rd14658, %rd7, %rd14648, %rd14657;
	shr.u64 	%rd14659, %rd14658, 32;
	and.b64  	%rd14660, %rd14631, 4294967295;
	add.s64 	%rd14661, %rd14659, %rd14660;
	mad.lo.s64 	%rd14662, %rd9, %rd14648, %rd14661;
	shr.u64 	%rd14663, %rd14662, 32;
	and.b64  	%rd14664, %rd14635, 4294967295;
	add.s64 	%rd14665, %rd14663, %rd14664;
	mad.lo.s64 	%rd14666, %rd11, %rd14648, %rd14665;
	shr.u64 	%rd14667, %rd14666, 32;
	add.s64 	%rd14668, %rd14667, %rd14647;
	mad.lo.s64 	%rd14669, %rd13, %rd14648, %rd14668;
	shr.u64 	%rd14670, %rd14669, 32;
	and.b64  	%rd14671, %rd14643, 4294967295;
	add.s64 	%rd14672, %rd14670, %rd14671;
	mad.lo.s64 	%rd14673, %rd15, %rd14648, %rd14672;
	shr.u64 	%rd14674, %rd14673, 32;
	mul.wide.u32 	%rd14675, %r13, %r1637;
	and.b64  	%rd14676, %rd14646, 4294967295;
	add.s64 	%rd14677, %rd14674, %rd14676;
	add.s64 	%rd14678, %rd14677, %rd14675;
	shr.u64 	%rd14679, %rd14678, 32;
	and.b64  	%rd14680, %rd14366, 4294967295;
	and.b64  	%rd14681, %rd14654, 4294967295;
	mad.lo.s64 	%rd14682, %rd14680, %rd14372, %rd14681;
	cvt.u32.u64 	%r1638, %rd14682;
	shr.u64 	%rd14683, %rd14682, 32;
	and.b64  	%rd14684, %rd14658, 4294967295;
	add.s64 	%rd14685, %rd14683, %rd14684;
	mad.lo.s64 	%rd14686, %rd14375, %rd14680, %rd14685;
	shr.u64 	%rd14687, %rd14686, 32;
	and.b64  	%rd14688, %rd14662, 4294967295;
	add.s64 	%rd14689, %rd14687, %rd14688;
	mad.lo.s64 	%rd14690, %rd14378, %rd14680, %rd14689;
	shr.u64 	%rd14691, %rd14690, 32;
	and.b64  	%rd14692, %rd14666, 4294967295;
	add.s64 	%rd14693, %rd14691, %rd14692;
	mad.lo.s64 	%rd14694, %rd14381, %rd14680, %rd14693;
	shr.u64 	%rd14695, %rd14694, 32;
	and.b64  	%rd14696, %rd14669, 4294967295;
	add.s64 	%rd14697, %rd14695, %rd14696;
	mad.lo.s64 	%rd14698, %rd14384, %rd14680, %rd14697;
	shr.u64 	%rd14699, %rd14698, 32;
	and.b64  	%rd14700, %rd14673, 4294967295;
	add.s64 	%rd14701, %rd14699, %rd14700;
	mad.lo.s64 	%rd14702, %rd14387, %rd14680, %rd14701;
	shr.u64 	%rd14703, %rd14702, 32;
	and.b64  	%rd14704, %rd14678, 4294967295;
	add.s64 	%rd14705, %rd14703, %rd14704;
	mad.lo.s64 	%rd14706, %rd14390, %rd14680, %rd14705;
	shr.u64 	%rd14707, %rd14706, 32;
	add.s64 	%rd14708, %rd14707, %rd14679;
	mad.lo.s64 	%rd14709, %rd14680, %rd14393, %rd14708;
	shr.u64 	%rd14710, %rd14709, 32;
	mul.lo.s32 	%r1639, %r14, %r1638;
	cvt.u64.u32 	%rd14711, %r1639;
	and.b64  	%rd14712, %rd14682, 4294967295;
	mad.lo.s64 	%rd14713, %rd3, %rd14711, %rd14712;
	shr.u64 	%rd14714, %rd14713, 32;
	and.b64  	%rd14715, %rd14686, 4294967295;
	add.s64 	%rd14716, %rd14714, %rd14715;
	mad.lo.s64 	%rd14717, %rd5, %rd14711, %rd14716;
	shr.u64 	%rd14718, %rd14717, 32;
	and.b64  	%rd14719, %rd14690, 4294967295;
	add.s64 	%rd14720, %rd14718, %rd14719;
	mad.lo.s64 	%rd14721, %rd7, %rd14711, %rd14720;
	shr.u64 	%rd14722, %rd14721, 32;
	and.b64  	%rd14723, %rd14694, 4294967295;
	add.s64 	%rd14724, %rd14722, %rd14723;
	mad.lo.s64 	%rd14725, %rd9, %rd14711, %rd14724;
	shr.u64 	%rd14726, %rd14725, 32;
	and.b64  	%rd14727, %rd14698, 4294967295;
	add.s64 	%rd14728, %rd14726, %rd14727;
	mad.lo.s64 	%rd14729, %rd11, %rd14711, %rd14728;
	shr.u64 	%rd14730, %rd14729, 32;
	and.b64  	%rd14731, %rd14702, 4294967295;
	add.s64 	%rd14732, %rd14730, %rd14731;
	mad.lo.s64 	%rd14733, %rd13, %rd14711, %rd14732;
	shr.u64 	%rd14734, %rd14733, 32;
	add.s64 	%rd14735, %rd14734, %rd14710;
	mad.lo.s64 	%rd14736, %rd15, %rd14711, %rd14735;
	shr.u64 	%rd14737, %rd14736, 32;
	mul.wide.u32 	%rd14738, %r13, %r1639;
	and.b64  	%rd14739, %rd14709, 4294967295;
	add.s64 	%rd14740, %rd14737, %rd14739;
	add.s64 	%rd14741, %rd14740, %rd14738;
	shr.u64 	%rd14742, %rd14741, 32;
	and.b64  	%rd14743, %rd14370, 4294967295;
	and.b64  	%rd14744, %rd14717, 4294967295;
	mad.lo.s64 	%rd14745, %rd14743, %rd14372, %rd14744;
	cvt.u32.u64 	%r1640, %rd14745;
	shr.u64 	%rd14746, %rd14745, 32;
	and.b64  	%rd14747, %rd14721, 4294967295;
	add.s64 	%rd14748, %rd14746, %rd14747;
	mad.lo.s64 	%rd14749, %rd14375, %rd14743, %rd14748;
	shr.u64 	%rd14750, %rd14749, 32;
	and.b64  	%rd14751, %rd14725, 4294967295;
	add.s64 	%rd14752, %rd14750, %rd14751;
	mad.lo.s64 	%rd14753, %rd14378, %rd14743, %rd14752;
	shr.u64 	%rd14754, %rd14753, 32;
	and.b64  	%rd14755, %rd14729, 4294967295;
	add.s64 	%rd14756, %rd14754, %rd14755;
	mad.lo.s64 	%rd14757, %rd14381, %rd14743, %rd14756;
	shr.u64 	%rd14758, %rd14757, 32;
	and.b64  	%rd14759, %rd14733, 4294967295;
	add.s64 	%rd14760, %rd14758, %rd14759;
	mad.lo.s64 	%rd14761, %rd14384, %rd14743, %rd14760;
	shr.u64 	%rd14762, %rd14761, 32;
	and.b64  	%rd14763, %rd14736, 4294967295;
	add.s64 	%rd14764, %rd14762, %rd14763;
	mad.lo.s64 	%rd14765, %rd14387, %rd14743, %rd14764;
	shr.u64 	%rd14766, %rd14765, 32;
	and.b64  	%rd14767, %rd14741, 4294967295;
	add.s64 	%rd14768, %rd14766, %rd14767;
	mad.lo.s64 	%rd14769, %rd14390, %rd14743, %rd14768;
	shr.u64 	%rd14770, %rd14769, 32;
	add.s64 	%rd14771, %rd14770, %rd14742;
	mad.lo.s64 	%rd14772, %rd14743, %rd14393, %rd14771;
	shr.u64 	%rd14773, %rd14772, 32;
	mul.lo.s32 	%r1641, %r14, %r1640;
	cvt.u64.u32 	%rd14774, %r1641;
	and.b64  	%rd14775, %rd14745, 4294967295;
	mad.lo.s64 	%rd14776, %rd3, %rd14774, %rd14775;
	shr.u64 	%rd14777, %rd14776, 32;
	and.b64  	%rd14778, %rd14749, 4294967295;
	add.s64 	%rd14779, %rd14777, %rd14778;
	mad.lo.s64 	%rd14780, %rd5, %rd14774, %rd14779;
	shr.u64 	%rd14781, %rd14780, 32;
	and.b64  	%rd14782, %rd14753, 4294967295;
	add.s64 	%rd14783, %rd14781, %rd14782;
	mad.lo.s64 	%rd14784, %rd7, %rd14774, %rd14783;
	shr.u64 	%rd14785, %rd14784, 32;
	and.b64  	%rd14786, %rd14757, 4294967295;
	add.s64 	%rd14787, %rd14785, %rd14786;
	mad.lo.s64 	%rd14788, %rd9, %rd14774, %rd14787;
	shr.u64 	%rd14789, %rd14788, 32;
	and.b64  	%rd14790, %rd14761, 4294967295;
	add.s64 	%rd14791, %rd14789, %rd14790;
	mad.lo.s64 	%rd14792, %rd11, %rd14774, %rd14791;
	shr.u64 	%rd14793, %rd14792, 32;
	and.b64  	%rd14794, %rd14765, 4294967295;
	add.s64 	%rd14795, %rd14793, %rd14794;
	mad.lo.s64 	%rd14796, %rd13, %rd14774, %rd14795;
	shr.u64 	%rd14797, %rd14796, 32;
	and.b64  	%rd14798, %rd14769, 4294967295;
	add.s64 	%rd14799, %rd14797, %rd14798;
	mad.lo.s64 	%rd14800, %rd15, %rd14774, %rd14799;
	shr.u64 	%rd14801, %rd14800, 32;
	mul.wide.u32 	%rd14802, %r13, %r1641;
	add.s64 	%rd14803, %rd14801, %rd14773;
	add.s64 	%rd14804, %rd14803, %rd14802;
	shr.u64 	%rd14805, %rd14804, 32;
	{ .reg .b32 tmp; mov.b64 {tmp, %r1642}, %rd14370; }
	and.b32  	%r1643, %r1642, 1;
	add.s32 	%r1644, %r1643, %r2210;
	sub.s32 	%r1645, %r2208, %r1644;
	cvt.u64.u32 	%rd14806, %r1645;
	mul.wide.u32 	%rd14807, %r659, %r1645;
	and.b64  	%rd14808, %rd14780, 4294967295;
	add.s64 	%rd14809, %rd14807, %rd14808;
	cvt.u32.u64 	%r1646, %rd14809;
	shr.u64 	%rd14810, %rd14809, 32;
	and.b64  	%rd14811, %rd14784, 4294967295;
	add.s64 	%rd14812, %rd14810, %rd14811;
	mad.lo.s64 	%rd14813, %rd14375, %rd14806, %rd14812;
	shr.u64 	%rd14814, %rd14813, 32;
	and.b64  	%rd14815, %rd14788, 4294967295;
	add.s64 	%rd14816, %rd14814, %rd14815;
	mad.lo.s64 	%rd14817, %rd14378, %rd14806, %rd14816;
	shr.u64 	%rd14818, %rd14817, 32;
	and.b64  	%rd14819, %rd14792, 4294967295;
	add.s64 	%rd14820, %rd14818, %rd14819;
	mad.lo.s64 	%rd14821, %rd14381, %rd14806, %rd14820;
	shr.u64 	%rd14822, %rd14821, 32;
	and.b64  	%rd14823, %rd14796, 4294967295;
	add.s64 	%rd14824, %rd14822, %rd14823;
	mad.lo.s64 	%rd14825, %rd14384, %rd14806, %rd14824;
	shr.u64 	%rd14826, %rd14825, 32;
	and.b64  	%rd14827, %rd14800, 4294967295;
	add.s64 	%rd14828, %rd14826, %rd14827;
	mad.lo.s64 	%rd14829, %rd14387, %rd14806, %rd14828;
	shr.u64 	%rd14830, %rd14829, 32;
	and.b64  	%rd14831, %rd14804, 4294967295;
	add.s64 	%rd14832, %rd14830, %rd14831;
	mad.lo.s64 	%rd14833, %rd14390, %rd14806, %rd14832;
	shr.u64 	%rd14834, %rd14833, 32;
	mul.wide.u32 	%rd14835, %r660, %r1645;
	add.s64 	%rd14836, %rd14834, %rd14805;
	add.s64 	%rd14837, %rd14836, %rd14835;
	mul.lo.s32 	%r1647, %r14, %r1646;
	cvt.u64.u32 	%rd14838, %r1647;
	and.b64  	%rd14839, %rd14809, 4294967295;
	mad.lo.s64 	%rd14840, %rd3, %rd14838, %rd14839;
	shr.u64 	%rd14841, %rd14840, 32;
	and.b64  	%rd14842, %rd14813, 4294967295;
	add.s64 	%rd14843, %rd14841, %rd14842;
	mad.lo.s64 	%rd600, %rd5, %rd14838, %rd14843;
	cvt.u32.u64 	%r2263, %rd600;
	shr.u64 	%rd14844, %rd600, 32;
	and.b64  	%rd14845, %rd14817, 4294967295;
	add.s64 	%rd14846, %rd14844, %rd14845;
	mad.lo.s64 	%rd601, %rd7, %rd14838, %rd14846;
	cvt.u32.u64 	%r2262, %rd601;
	shr.u64 	%rd14847, %rd601, 32;
	and.b64  	%rd14848, %rd14821, 4294967295;
	add.s64 	%rd14849, %rd14847, %rd14848;
	mad.lo.s64 	%rd602, %rd9, %rd14838, %rd14849;
	cvt.u32.u64 	%r2261, %rd602;
	shr.u64 	%rd14850, %rd602, 32;
	and.b64  	%rd14851, %rd14825, 4294967295;
	add.s64 	%rd14852, %rd14850, %rd14851;
	mad.lo.s64 	%rd603, %rd11, %rd14838, %rd14852;
	cvt.u32.u64 	%r2260, %rd603;
	shr.u64 	%rd14853, %rd603, 32;
	and.b64  	%rd14854, %rd14829, 4294967295;
	add.s64 	%rd14855, %rd14853, %rd14854;
	mad.lo.s64 	%rd604, %rd13, %rd14838, %rd14855;
	cvt.u32.u64 	%r2259, %rd604;
	shr.u64 	%rd14856, %rd604, 32;
	and.b64  	%rd14857, %rd14833, 4294967295;
	add.s64 	%rd14858, %rd14856, %rd14857;
	mad.lo.s64 	%rd605, %rd15, %rd14838, %rd14858;
	cvt.u32.u64 	%r2258, %rd605;
	shr.u64 	%rd14859, %rd605, 32;
	mul.wide.u32 	%rd14860, %r13, %r1647;
	and.b64  	%rd14861, %rd14837, 4294967295;
	add.s64 	%rd14862, %rd14859, %rd14861;
	add.s64 	%rd606, %rd14862, %rd14860;
	cvt.u32.u64 	%r2257, %rd606;
	{ .reg .b32 tmp; mov.b64 {tmp, %r2256}, %rd606; }
	setp.gt.u32 	%p503, %r13, %r2256;
	@%p503 bra 	$L__BB0_627;
	setp.lt.u32 	%p504, %r13, %r2256;
	@%p504 bra 	$L__BB0_461;
	setp.gt.u32 	%p505, %r12, %r2257;
	@%p505 bra 	$L__BB0_627;
	setp.lt.u32 	%p506, %r12, %r2257;
	@%p506 bra 	$L__BB0_461;
	setp.gt.u32 	%p507, %r11, %r2258;
	@%p507 bra 	$L__BB0_627;
	setp.lt.u32 	%p508, %r11, %r2258;
	@%p508 bra 	$L__BB0_461;
	setp.gt.u32 	%p509, %r10, %r2259;
	@%p509 bra 	$L__BB0_627;
	setp.lt.u32 	%p510, %r10, %r2259;
	@%p510 bra 	$L__BB0_461;
	setp.gt.u32 	%p511, %r9, %r2260;
	@%p511 bra 	$L__BB0_627;
	setp.lt.u32 	%p512, %r9, %r2260;
	@%p512 bra 	$L__BB0_461;
	setp.gt.u32 	%p513, %r8, %r2261;
	@%p513 bra 	$L__BB0_627;
	setp.lt.u32 	%p514, %r8, %r2261;
	@%p514 bra 	$L__BB0_461;
	setp.gt.u32 	%p515, %r7, %r2262;
	@%p515 bra 	$L__BB0_627;
	setp.ge.u32 	%p516, %r7, %r2262;
	setp.gt.u32 	%p517, %r6, %r2263;
	and.pred  	%p518, %p516, %p517;
	@%p518 bra 	$L__BB0_627;
$L__BB0_461:
	and.b64  	%rd14863, %rd600, 4294967295;
	sub.s64 	%rd14864, %rd14863, %rd3;
	cvt.u32.u64 	%r2263, %rd14864;
	shr.u64 	%rd14865, %rd14864, 32;
	and.b64  	%rd14866, %rd14865, 1;
	and.b64  	%rd14867, %rd601, 4294967295;
	add.s64 	%rd14868, %rd14866, %rd5;
	sub.s64 	%rd14869, %rd14867, %rd14868;
	cvt.u32.u64 	%r2262, %rd14869;
	shr.u64 	%rd14870, %rd14869, 32;
	and.b64  	%rd14871, %rd14870, 1;
	and.b64  	%rd14872, %rd602, 4294967295;
	add.s64 	%rd14873, %rd14871, %rd7;
	sub.s64 	%rd14874, %rd14872, %rd14873;
	cvt.u32.u64 	%r2261, %rd14874;
	shr.u64 	%rd14875, %rd14874, 32;
	and.b64  	%rd14876, %rd14875, 1;
	and.b64  	%rd14877, %rd603, 4294967295;
	add.s64 	%rd14878, %rd14876, %rd9;
	sub.s64 	%rd14879, %rd14877, %rd14878;
	cvt.u32.u64 	%r2260, %rd14879;
	shr.u64 	%rd14880, %rd14879, 32;
	and.b64  	%rd14881, %rd14880, 1;
	and.b64  	%rd14882, %rd604, 4294967295;
	add.s64 	%rd14883, %rd14881, %rd11;
	sub.s64 	%rd14884, %rd14882, %rd14883;
	cvt.u32.u64 	%r2259, %rd14884;
	shr.u64 	%rd14885, %rd14884, 32;
	and.b64  	%rd14886, %rd14885, 1;
	and.b64  	%rd14887, %rd605, 4294967295;
	add.s64 	%rd14888, %rd14886, %rd13;
	sub.s64 	%rd14889, %rd14887, %rd14888;
	cvt.u32.u64 	%r2258, %rd14889;
	shr.u64 	%rd14890, %rd14889, 32;
	and.b64  	%rd14891, %rd14890, 1;
	and.b64  	%rd14892, %rd606, 4294967295;
	add.s64 	%rd14893, %rd14891, %rd15;
	sub.s64 	%rd14894, %rd14892, %rd14893;
	cvt.u32.u64 	%r2257, %rd14894;
	{ .reg .b32 tmp; mov.b64 {tmp, %r1648}, %rd14894; }
	and.b32  	%r1649, %r1648, 1;
	add.s32 	%r1650, %r1649, %r13;
	sub.s32 	%r2256, %r2256, %r1650;
	bra.uni 	$L__BB0_627;
$L__BB0_462:
	add.s32 	%r1651, %r2271, %r2263;
	setp.lt.u32 	%p519, %r1651, %r2271;
	selp.u64 	%rd14895, 1, 0, %p519;
	cvt.u64.u32 	%rd607, %r2270;
	cvt.u64.u32 	%rd608, %r2262;
	add.s64 	%rd14896, %rd14895, %rd607;
	add.s64 	%rd14897, %rd14896, %rd608;
	shr.u64 	%rd14898, %rd14897, 32;
	cvt.u64.u32 	%rd609, %r2269;
	cvt.u64.u32 	%rd610, %r2261;
	add.s64 	%rd14899, %rd14898, %rd609;
	add.s64 	%rd14900, %rd14899, %rd610;
	shr.u64 	%rd14901, %rd14900, 32;
	cvt.u64.u32 	%rd611, %r2268;
	cvt.u64.u32 	%rd612, %r2260;
	add.s64 	%rd14902, %rd14901, %rd611;
	add.s64 	%rd14903, %rd14902, %rd612;
	shr.u64 	%rd14904, %rd14903, 32;
	cvt.u64.u32 	%rd613, %r2267;
	cvt.u64.u32 	%rd614, %r2259;
	add.s64 	%rd14905, %rd14904, %rd613;
	add.s64 	%rd14906, %rd14905, %rd614;
	shr.u64 	%rd14907, %rd14906, 32;
	cvt.u64.u32 	%rd615, %r2266;
	cvt.u64.u32 	%rd616, %r2258;
	add.s64 	%rd14908, %rd14907, %rd615;
	add.s64 	%rd14909, %rd14908, %rd616;
	shr.u64 	%rd14910, %rd14909, 32;
	cvt.u64.u32 	%rd617, %r2265;
	cvt.u64.u32 	%rd618, %r2257;
	add.s64 	%rd14911, %rd14910, %rd617;
	add.s64 	%rd14912, %rd14911, %rd618;
	{ .reg .b32 tmp; mov.b64 {tmp, %r1652}, %rd14912; }
	add.s32 	%r1653, %r2264, %r1652;
	add.s32 	%r1654, %r1653, %r2256;
	cvt.u64.u32 	%rd14913, %r2287;
	cvt.u64.u32 	%rd14914, %r2279;
	sub.s64 	%rd14915, %rd14913, %rd14914;
	shr.u64 	%rd14916, %rd14915, 32;
	and.b64  	%rd14917, %rd14916, 1;
	cvt.u64.u32 	%rd619, %r2286;
	cvt.u64.u32 	%rd620, %r2278;
	add.s64 	%rd14918, %rd14917, %rd620;
	sub.s64 	%rd14919, %rd619, %rd14918;
	shr.u64 	%rd14920, %rd14919, 32;
	and.b64  	%rd14921, %rd14920, 1;
	cvt.u64.u32 	%rd621, %r2285;
	cvt.u64.u32 	%rd622, %r2277;
	add.s64 	%rd14922, %rd14921, %rd622;
	sub.s64 	%rd14923, %rd621, %rd14922;
	shr.u64 	%rd14924, %rd14923, 32;
	and.b64  	%rd14925, %rd14924, 1;
	cvt.u64.u32 	%rd623, %r2284;
	cvt.u64.u32 	%rd624, %r2276;
	add.s64 	%rd14926, %rd14925, %rd624;
	sub.s64 	%rd14927, %rd623, %rd14926;
	shr.u64 	%rd14928, %rd14927, 32;
	and.b64  	%rd14929, %rd14928, 1;
	cvt.u64.u32 	%rd625, %r2283;
	cvt.u64.u32 	%rd626, %r2275;
	add.s64 	%rd14930, %rd14929, %rd626;
	sub.s64 	%rd14931, %rd625, %rd14930;
	shr.u64 	%rd14932, %rd14931, 32;
	and.b64  	%rd14933, %rd14932, 1;
	cvt.u64.u32 	%rd627, %r2282;
	cvt.u64.u32 	%rd628, %r2274;
	add.s64 	%rd14934, %rd14933, %rd628;
	sub.s64 	%rd14935, %rd627, %rd14934;
	shr.u64 	%rd14936, %rd14935, 32;
	and.b64  	%rd14937, %rd14936, 1;
	cvt.u64.u32 	%rd629, %r2281;
	cvt.u64.u32 	%rd630, %r2273;
	add.s64 	%rd14938, %rd14937, %rd630;
	sub.s64 	%rd14939, %rd629, %rd14938;
	{ .reg .b32 tmp; mov.b64 {tmp, %r1655}, %rd14939; }
	and.b32  	%r1656, %r1655, 1;
	add.s32 	%r1657, %r1656, %r2272;
	sub.s32 	%r1658, %r2280, %r1657;
	cvt.u64.u32 	%rd14940, %r1651;
	and.b64  	%rd631, %rd14915, 4294967295;
	mul.lo.s64 	%rd14941, %rd631, %rd14940;
	cvt.u32.u64 	%r1659, %rd14941;
	shr.u64 	%rd14942, %rd14941, 32;
	and.b64  	%rd632, %rd14919, 4294967295;
	mad.lo.s64 	%rd14943, %rd632, %rd14940, %rd14942;
	shr.u64 	%rd14944, %rd14943, 32;
	and.b64  	%rd633, %rd14923, 4294967295;
	mad.lo.s64 	%rd14945, %rd633, %rd14940, %rd14944;
	shr.u64 	%rd14946, %rd14945, 32;
	and.b64  	%rd634, %rd14927, 4294967295;
	mad.lo.s64 	%rd14947, %rd634, %rd14940, %rd14946;
	shr.u64 	%rd14948, %rd14947, 32;
	and.b64  	%rd635, %rd14931, 4294967295;
	mad.lo.s64 	%rd14949, %rd635, %rd14940, %rd14948;
	shr.u64 	%rd14950, %rd14949, 32;
	and.b64  	%rd636, %rd14935, 4294967295;
	mad.lo.s64 	%rd14951, %rd636, %rd14940, %rd14950;
	shr.u64 	%rd14952, %rd14951, 32;
	and.b64  	%rd637, %rd14939, 4294967295;
	mad.lo.s64 	%rd14953, %rd637, %rd14940, %rd14952;
	shr.u64 	%rd14954, %rd14953, 32;
	cvt.u64.u32 	%rd638, %r1658;
	mul.wide.u32 	%rd14955, %r1658, %r1651;
	add.s64 	%rd14956, %rd14954, %rd14955;
	shr.u64 	%rd14957, %rd14956, 32;
	mul.lo.s32 	%r1660, %r14, %r1659;
	cvt.u64.u32 	%rd14958, %r1660;
	and.b64  	%rd14959, %rd14941, 4294967295;
	mad.lo.s64 	%rd14960, %rd3, %rd14958, %rd14959;
	shr.u64 	%rd14961, %rd14960, 32;
	add.s64 	%rd14962, %rd14961, %rd14957;
	mad.lo.s64 	%rd14963, %rd5, %rd14958, %rd14962;
	shr.u64 	%rd14964, %rd14963, 32;
	and.b64  	%rd14965, %rd14945, 4294967295;
	add.s64 	%rd14966, %rd14964, %rd14965;
	mad.lo.s64 	%rd14967, %rd7, %rd14958, %rd14966;
	shr.u64 	%rd14968, %rd14967, 32;
	and.b64  	%rd14969, %rd14947, 4294967295;
	add.s64 	%rd14970, %rd14968, %rd14969;
	mad.lo.s64 	%rd14971, %rd9, %rd14958, %rd14970;
	shr.u64 	%rd14972, %rd14971, 32;
	and.b64  	%rd14973, %rd14949, 4294967295;
	add.s64 	%rd14974, %rd14972, %rd14973;
	mad.lo.s64 	%rd14975, %rd11, %rd14958, %rd14974;
	shr.u64 	%rd14976, %rd14975, 32;
	and.b64  	%rd14977, %rd14951, 4294967295;
	add.s64 	%rd14978, %rd14976, %rd14977;
	mad.lo.s64 	%rd14979, %rd13, %rd14958, %rd14978;
	shr.u64 	%rd14980, %rd14979, 32;
	and.b64  	%rd14981, %rd14953, 4294967295;
	add.s64 	%rd14982, %rd14980, %rd14981;
	mad.lo.s64 	%rd14983, %rd15, %rd14958, %rd14982;
	shr.u64 	%rd14984, %rd14983, 32;
	mul.wide.u32 	%rd14985, %r13, %r1660;
	and.b64  	%rd14986, %rd14956, 4294967295;
	add.s64 	%rd14987, %rd14984, %rd14986;
	add.s64 	%rd14988, %rd14987, %rd14985;
	shr.u64 	%rd14989, %rd14988, 32;
	and.b64  	%rd14990, %rd14897, 4294967295;
	and.b64  	%rd14991, %rd14963, 4294967295;
	mad.lo.s64 	%rd14992, %rd631, %rd14990, %rd14991;
	cvt.u32.u64 	%r1661, %rd14992;
	shr.u64 	%rd14993, %rd14992, 32;
	and.b64  	%rd14994, %rd14967, 4294967295;
	add.s64 	%rd14995, %rd14993, %rd14994;
	mad.lo.s64 	%rd14996, %rd632, %rd14990, %rd14995;
	shr.u64 	%rd14997, %rd14996, 32;
	and.b64  	%rd14998, %rd14971, 4294967295;
	add.s64 	%rd14999, %rd14997, %rd14998;
	mad.lo.s64 	%rd15000, %rd633, %rd14990, %rd14999;
	shr.u64 	%rd15001, %rd15000, 32;
	and.b64  	%rd15002, %rd14975, 4294967295;
	add.s64 	%rd15003, %rd15001, %rd15002;
	mad.lo.s64 	%rd15004, %rd634, %rd14990, %rd15003;
	shr.u64 	%rd15005, %rd15004, 32;
	and.b64  	%rd15006, %rd14979, 4294967295;
	add.s64 	%rd15007, %rd15005, %rd15006;
	mad.lo.s64 	%rd15008, %rd635, %rd14990, %rd15007;
	shr.u64 	%rd15009, %rd15008, 32;
	and.b64  	%rd15010, %rd14983, 4294967295;
	add.s64 	%rd15011, %rd15009, %rd15010;
	mad.lo.s64 	%rd15012, %rd636, %rd14990, %rd15011;
	shr.u64 	%rd15013, %rd15012, 32;
	and.b64  	%rd15014, %rd14988, 4294967295;
	add.s64 	%rd15015, %rd15013, %rd15014;
	mad.lo.s64 	%rd15016, %rd637, %rd14990, %rd15015;
	shr.u64 	%rd15017, %rd15016, 32;
	add.s64 	%rd15018, %rd15017, %rd14989;
	mad.lo.s64 	%rd15019, %rd14990, %rd638, %rd15018;
	shr.u64 	%rd15020, %rd15019, 32;
	mul.lo.s32 	%r1662, %r14, %r1661;
	cvt.u64.u32 	%rd15021, %r1662;
	and.b64  	%rd15022, %rd14992, 4294967295;
	mad.lo.s64 	%rd15023, %rd3, %rd15021, %rd15022;
	shr.u64 	%rd15024, %rd15023, 32;
	and.b64  	%rd15025, %rd14996, 4294967295;
	add.s64 	%rd15026, %rd15024, %rd15025;
	mad.lo.s64 	%rd15027, %rd5, %rd15021, %rd15026;
	shr.u64 	%rd15028, %rd15027, 32;
	add.s64 	%rd15029, %rd15028, %rd15020;
	mad.lo.s64 	%rd15030, %rd7, %rd15021, %rd15029;
	shr.u64 	%rd15031, %rd15030, 32;
	and.b64  	%rd15032, %rd15004, 4294967295;
	add.s64 	%rd15033, %rd15031, %rd15032;
	mad.lo.s64 	%rd15034, %rd9, %rd15021, %rd15033;
	shr.u64 	%rd15035, %rd15034, 32;
	and.b64  	%rd15036, %rd15008, 4294967295;
	add.s64 	%rd15037, %rd15035, %rd15036;
	mad.lo.s64 	%rd15038, %rd11, %rd15021, %rd15037;
	shr.u64 	%rd15039, %rd15038, 32;
	and.b64  	%rd15040, %rd15012, 4294967295;
	add.s64 	%rd15041, %rd15039, %rd15040;
	mad.lo.s64 	%rd15042, %rd13, %rd15021, %rd15041;
	shr.u64 	%rd15043, %rd15042, 32;
	and.b64  	%rd15044, %rd15016, 4294967295;
	add.s64 	%rd15045, %rd15043, %rd15044;
	mad.lo.s64 	%rd15046, %rd15, %rd15021, %rd15045;
	shr.u64 	%rd15047, %rd15046, 32;
	mul.wide.u32 	%rd15048, %r13, %r1662;
	and.b64  	%rd15049, %rd15019, 4294967295;
	add.s64 	%rd15050, %rd15047, %rd15049;
	add.s64 	%rd15051, %rd15050, %rd15048;
	shr.u64 	%rd15052, %rd15051, 32;
	and.b64  	%rd15053, %rd14900, 4294967295;
	and.b64  	%rd15054, %rd15027, 4294967295;
	mad.lo.s64 	%rd15055, %rd631, %rd15053, %rd15054;
	cvt.u32.u64 	%r1663, %rd15055;
	shr.u64 	%rd15056, %rd15055, 32;
	and.b64  	%rd15057, %rd15030, 4294967295;
	add.s64 	%rd15058, %rd15056, %rd15057;
	mad.lo.s64 	%rd15059, %rd632, %rd15053, %rd15058;
	shr.u64 	%rd15060, %rd15059, 32;
	and.b64  	%rd15061, %rd15034, 4294967295;
	add.s64 	%rd15062, %rd15060, %rd15061;
	mad.lo.s64 	%rd15063, %rd633, %rd15053, %rd15062;
	shr.u64 	%rd15064, %rd15063, 32;
	and.b64  	%rd15065, %rd15038, 4294967295;
	add.s64 	%rd15066, %rd15064, %rd15065;
	mad.lo.s64 	%rd15067, %rd634, %rd15053, %rd15066;
	shr.u64 	%rd15068, %rd15067, 32;
	and.b64  	%rd15069, %rd15042, 4294967295;
	add.s64 	%rd15070, %rd15068, %rd15069;
	mad.lo.s64 	%rd15071, %rd635, %rd15053, %rd15070;
	shr.u64 	%rd15072, %rd15071, 32;
	and.b64  	%rd15073, %rd15046, 4294967295;
	add.s64 	%rd15074, %rd15072, %rd15073;
	mad.lo.s64 	%rd15075, %rd636, %rd15053, %rd15074;
	shr.u64 	%rd15076, %rd15075, 32;
	and.b64  	%rd15077, %rd15051, 4294967295;
	add.s64 	%rd15078, %rd15076, %rd15077;
	mad.lo.s64 	%rd15079, %rd637, %rd15053, %rd15078;
	shr.u64 	%rd15080, %rd15079, 32;
	add.s64 	%rd15081, %rd15080, %rd15052;
	mad.lo.s64 	%rd15082, %rd15053, %rd638, %rd15081;
	shr.u64 	%rd15083, %rd15082, 32;
	mul.lo.s32 	%r1664, %r14, %r1663;
	cvt.u64.u32 	%rd15084, %r1664;
	and.b64  	%rd15085, %rd15055, 4294967295;
	mad.lo.s64 	%rd15086, %rd3, %rd15084, %rd15085;
	shr.u64 	%rd15087, %rd15086, 32;
	and.b64  	%rd15088, %rd15059, 4294967295;
	add.s64 	%rd15089, %rd15087, %rd15088;
	mad.lo.s64 	%rd15090, %rd5, %rd15084, %rd15089;
	shr.u64 	%rd15091, %rd15090, 32;
	and.b64  	%rd15092, %rd15063, 4294967295;
	add.s64 	%rd15093, %rd15091, %rd15092;
	mad.lo.s64 	%rd15094, %rd7, %rd15084, %rd15093;
	shr.u64 	%rd15095, %rd15094, 32;
	add.s64 	%rd15096, %rd15095, %rd15083;
	mad.lo.s64 	%rd15097, %rd9, %rd15084, %rd15096;
	shr.u64 	%rd15098, %rd15097, 32;
	and.b64  	%rd15099, %rd15071, 4294967295;
	add.s64 	%rd15100, %rd15098, %rd15099;
	mad.lo.s64 	%rd15101, %rd11, %rd15084, %rd15100;
	shr.u64 	%rd15102, %rd15101, 32;
	and.b64  	%rd15103, %rd15075, 4294967295;
	add.s64 	%rd15104, %rd15102, %rd15103;
	mad.lo.s64 	%rd15105, %rd13, %rd15084, %rd15104;
	shr.u64 	%rd15106, %rd15105, 32;
	and.b64  	%rd15107, %rd15079, 4294967295;
	add.s64 	%rd15108, %rd15106, %rd15107;
	mad.lo.s64 	%rd15109, %rd15, %rd15084, %rd15108;
	shr.u64 	%rd15110, %rd15109, 32;
	mul.wide.u32 	%rd15111, %r13, %r1664;
	and.b64  	%rd15112, %rd15082, 4294967295;
	add.s64 	%rd15113, %rd15110, %rd15112;
	add.s64 	%rd15114, %rd15113, %rd15111;
	shr.u64 	%rd15115, %rd15114, 32;
	and.b64  	%rd15116, %rd14903, 4294967295;
	and.b64  	%rd15117, %rd15090, 4294967295;
	mad.lo.s64 	%rd15118, %rd631, %rd15116, %rd15117;
	cvt.u32.u64 	%r1665, %rd15118;
	shr.u64 	%rd15119, %rd15118, 32;
	and.b64  	%rd15120, %rd15094, 4294967295;
	add.s64 	%rd15121, %rd15119, %rd15120;
	mad.lo.s64 	%rd15122, %rd632, %rd15116, %rd15121;
	shr.u64 	%rd15123, %rd15122, 32;
	and.b64  	%rd15124, %rd15097, 4294967295;
	add.s64 	%rd15125, %rd15123, %rd15124;
	mad.lo.s64 	%rd15126, %rd633, %rd15116, %rd15125;
	shr.u64 	%rd15127, %rd15126, 32;
	and.b64  	%rd15128, %rd15101, 4294967295;
	add.s64 	%rd15129, %rd15127, %rd15128;
	mad.lo.s64 	%rd15130, %rd634, %rd15116, %rd15129;
	shr.u64 	%rd15131, %rd15130, 32;
	and.b64  	%rd15132, %rd15105, 4294967295;
	add.s64 	%rd15133, %rd15131, %rd15132;
	mad.lo.s64 	%rd15134, %rd635, %rd15116, %rd15133;
	shr.u64 	%rd15135, %rd15134, 32;
	and.b64  	%rd15136, %rd15109, 4294967295;
	add.s64 	%rd15137, %rd15135, %rd15136;
	mad.lo.s64 	%rd15138, %rd636, %rd15116, %rd15137;
	shr.u64 	%rd15139, %rd15138, 32;
	and.b64  	%rd15140, %rd15114, 4294967295;
	add.s64 	%rd15141, %rd15139, %rd15140;
	mad.lo.s64 	%rd15142, %rd637, %rd15116, %rd15141;
	shr.u64 	%rd15143, %rd15142, 32;
	add.s64 	%rd15144, %rd15143, %rd15115;
	mad.lo.s64 	%rd15145, %rd15116, %rd638, %rd15144;
	shr.u64 	%rd15146, %rd15145, 32;
	mul.lo.s32 	%r1666, %r14, %r1665;
	cvt.u64.u32 	%rd15147, %r1666;
	and.b64  	%rd15148, %rd15118, 4294967295;
	mad.lo.s64 	%rd15149, %rd3, %rd15147, %rd15148;
	shr.u64 	%rd15150, %rd15149, 32;
	and.b64  	%rd15151, %rd15122, 4294967295;
	add.s64 	%rd15152, %rd15150, %rd15151;
	mad.lo.s64 	%rd15153, %rd5, %rd15147, %rd15152;
	shr.u64 	%rd15154, %rd15153, 32;
	and.b64  	%rd15155, %rd15126, 4294967295;
	add.s64 	%rd15156, %rd15154, %rd15155;
	mad.lo.s64 	%rd15157, %rd7, %rd15147, %rd15156;
	shr.u64 	%rd15158, %rd15157, 32;
	and.b64  	%rd15159, %rd15130, 4294967295;
	add.s64 	%rd15160, %rd15158, %rd15159;
	mad.lo.s64 	%rd15161, %rd9, %rd15147, %rd15160;
	shr.u64 	%rd15162, %rd15161, 32;
	add.s64 	%rd15163, %rd15162, %rd15146;
	mad.lo.s64 	%rd15164, %rd11, %rd15147, %rd15163;
	shr.u64 	%rd15165, %rd15164, 32;
	and.b64  	%rd15166, %rd15138, 4294967295;
	add.s64 	%rd15167, %rd15165, %rd15166;
	mad.lo.s64 	%rd15168, %rd13, %rd15147, %rd15167;
	shr.u64 	%rd15169, %rd15168, 32;
	and.b64  	%rd15170, %rd15142, 4294967295;
	add.s64 	%rd15171, %rd15169, %rd15170;
	mad.lo.s64 	%rd15172, %rd15, %rd15147, %rd15171;
	shr.u64 	%rd15173, %rd15172, 32;
	mul.wide.u32 	%rd15174, %r13, %r1666;
	and.b64  	%rd15175, %rd15145, 4294967295;
	add.s64 	%rd15176, %rd15173, %rd15175;
	add.s64 	%rd15177, %rd15176, %rd15174;
	shr.u64 	%rd15178, %rd15177, 32;
	and.b64  	%rd15179, %rd14906, 4294967295;
	and.b64  	%rd15180, %rd15153, 4294967295;
	mad.lo.s64 	%rd15181, %rd631, %rd15179, %rd15180;
	cvt.u32.u64 	%r1667, %rd15181;
	shr.u64 	%rd15182, %rd15181, 32;
	and.b64  	%rd15183, %rd15157, 4294967295;
	add.s64 	%rd15184, %rd15182, %rd15183;
	mad.lo.s64 	%rd15185, %rd632, %rd15179, %rd15184;
	shr.u64 	%rd15186, %rd15185, 32;
	and.b64  	%rd15187, %rd15161, 4294967295;
	add.s64 	%rd15188, %rd15186, %rd15187;
	mad.lo.s64 	%rd15189, %rd633, %rd15179, %rd15188;
	shr.u64 	%rd15190, %rd15189, 32;
	and.b64  	%rd15191, %rd15164, 4294967295;
	add.s64 	%rd15192, %rd15190, %rd15191;
	mad.lo.s64 	%rd15193, %rd634, %rd15179, %rd15192;
	shr.u64 	%rd15194, %rd15193, 32;
	and.b64  	%rd15195, %rd15168, 4294967295;
	add.s64 	%rd15196, %rd15194, %rd15195;
	mad.lo.s64 	%rd15197, %rd635, %rd15179, %rd15196;
	shr.u64 	%rd15198, %rd15197, 32;
	and.b64  	%rd15199, %rd15172, 4294967295;
	add.s64 	%rd15200, %rd15198, %rd15199;
	mad.lo.s64 	%rd15201, %rd636, %rd15179, %rd15200;
	shr.u64 	%rd15202, %rd15201, 32;
	and.b64  	%rd15203, %rd15177, 4294967295;
	add.s64 	%rd15204, %rd15202, %rd15203;
	mad.lo.s64 	%rd15205, %rd637, %rd15179, %rd15204;
	shr.u64 	%rd15206, %rd15205, 32;
	add.s64 	%rd15207, %rd15206, %rd15178;
	mad.lo.s64 	%rd15208, %rd15179, %rd638, %rd15207;
	shr.u64 	%rd15209, %rd15208, 32;
	mul.lo.s32 	%r1668, %r14, %r1667;
	cvt.u64.u32 	%rd15210, %r1668;
	and.b64  	%rd15211, %rd15181, 4294967295;
	mad.lo.s64 	%rd15212, %rd3, %rd15210, %rd15211;
	shr.u64 	%rd15213, %rd15212, 32;
	and.b64  	%rd15214, %rd15185, 4294967295;
	add.s64 	%rd15215, %rd15213, %rd15214;
	mad.lo.s64 	%rd15216, %rd5, %rd15210, %rd15215;
	shr.u64 	%rd15217, %rd15216, 32;
	and.b64  	%rd15218, %rd15189, 4294967295;
	add.s64 	%rd15219, %rd15217, %rd15218;
	mad.lo.s64 	%rd15220, %rd7, %rd15210, %rd15219;
	shr.u64 	%rd15221, %rd15220, 32;
	and.b64  	%rd15222, %rd15193, 4294967295;
	add.s64 	%rd15223, %rd15221, %rd15222;
	mad.lo.s64 	%rd15224, %rd9, %rd15210, %rd15223;
	shr.u64 	%rd15225, %rd15224, 32;
	and.b64  	%rd15226, %rd15197, 4294967295;
	add.s64 	%rd15227, %rd15225, %rd15226;
	mad.lo.s64 	%rd15228, %rd11, %rd15210, %rd15227;
	shr.u64 	%rd15229, %rd15228, 32;
	add.s64 	%rd15230, %rd15229, %rd15209;
	mad.lo.s64 	%rd15231, %rd13, %rd15210, %rd15230;
	shr.u64 	%rd15232, %rd15231, 32;
	and.b64  	%rd15233, %rd15205, 4294967295;
	add.s64 	%rd15234, %rd15232, %rd15233;
	mad.lo.s64 	%rd15235, %rd15, %rd15210, %rd15234;
	shr.u64 	%rd15236, %rd15235, 32;
	mul.wide.u32 	%rd15237, %r13, %r1668;
	and.b64  	%rd15238, %rd15208, 4294967295;
	add.s64 	%rd15239, %rd15236, %rd15238;
	add.s64 	%rd15240, %rd15239, %rd15237;
	shr.u64 	%rd15241, %rd15240, 32;
	and.b64  	%rd15242, %rd14909, 4294967295;
	and.b64  	%rd15243, %rd15216, 4294967295;
	mad.lo.s64 	%rd15244, %rd631, %rd15242, %rd15243;
	cvt.u32.u64 	%r1669, %rd15244;
	shr.u64 	%rd15245, %rd15244, 32;
	and.b64  	%rd15246, %rd15220, 4294967295;
	add.s64 	%rd15247, %rd15245, %rd15246;
	mad.lo.s64 	%rd15248, %rd632, %rd15242, %rd15247;
	shr.u64 	%rd15249, %rd15248, 32;
	and.b64  	%rd15250, %rd15224, 4294967295;
	add.s64 	%rd15251, %rd15249, %rd15250;
	mad.lo.s64 	%rd15252, %rd633, %rd15242, %rd15251;
	shr.u64 	%rd15253, %rd15252, 32;
	and.b64  	%rd15254, %rd15228, 4294967295;
	add.s64 	%rd15255, %rd15253, %rd15254;
	mad.lo.s64 	%rd15256, %rd634, %rd15242, %rd15255;
	shr.u64 	%rd15257, %rd15256, 32;
	and.b64  	%rd15258, %rd15231, 4294967295;
	add.s64 	%rd15259, %rd15257, %rd15258;
	mad.lo.s64 	%rd15260, %rd635, %rd15242, %rd15259;
	shr.u64 	%rd15261, %rd15260, 32;
	and.b64  	%rd15262, %rd15235, 4294967295;
	add.s64 	%rd15263, %rd15261, %rd15262;
	mad.lo.s64 	%rd15264, %rd636, %rd15242, %rd15263;
	shr.u64 	%rd15265, %rd15264, 32;
	and.b64  	%rd15266, %rd15240, 4294967295;
	add.s64 	%rd15267, %rd15265, %rd15266;
	mad.lo.s64 	%rd15268, %rd637, %rd15242, %rd15267;
	shr.u64 	%rd15269, %rd15268, 32;
	add.s64 	%rd15270, %rd15269, %rd15241;
	mad.lo.s64 	%rd15271, %rd15242, %rd638, %rd15270;
	shr.u64 	%rd15272, %rd15271, 32;
	mul.lo.s32 	%r1670, %r14, %r1669;
	cvt.u64.u32 	%rd15273, %r1670;
	and.b64  	%rd15274, %rd15244, 4294967295;
	mad.lo.s64 	%rd15275, %rd3, %rd15273, %rd15274;
	shr.u64 	%rd15276, %rd15275, 32;
	and.b64  	%rd15277, %rd15248, 4294967295;
	add.s64 	%rd15278, %rd15276, %rd15277;
	mad.lo.s64 	%rd15279, %rd5, %rd15273, %rd15278;
	shr.u64 	%rd15280, %rd15279, 32;
	and.b64  	%rd15281, %rd15252, 4294967295;
	add.s64 	%rd15282, %rd15280, %rd15281;
	mad.lo.s64 	%rd15283, %rd7, %rd15273, %rd15282;
	shr.u64 	%rd15284, %rd15283, 32;
	and.b64  	%rd15285, %rd15256, 4294967295;
	add.s64 	%rd15286, %rd15284, %rd15285;
	mad.lo.s64 	%rd15287, %rd9, %rd15273, %rd15286;
	shr.u64 	%rd15288, %rd15287, 32;
	and.b64  	%rd15289, %rd15260, 4294967295;
	add.s64 	%rd15290, %rd15288, %rd15289;
	mad.lo.s64 	%rd15291, %rd11, %rd15273, %rd15290;
	shr.u64 	%rd15292, %rd15291, 32;
	and.b64  	%rd15293, %rd15264, 4294967295;
	add.s64 	%rd15294, %rd15292, %rd15293;
	mad.lo.s64 	%rd15295, %rd13, %rd15273, %rd15294;
	shr.u64 	%rd15296, %rd15295, 32;
	add.s64 	%rd15297, %rd15296, %rd15272;
	mad.lo.s64 	%rd15298, %rd15, %rd15273, %rd15297;
	shr.u64 	%rd15299, %rd15298, 32;
	mul.wide.u32 	%rd15300, %r13, %r1670;
	and.b64  	%rd15301, %rd15271, 4294967295;
	add.s64 	%rd15302, %rd15299, %rd15301;
	add.s64 	%rd15303, %rd15302, %rd15300;
	shr.u64 	%rd15304, %rd15303, 32;
	and.b64  	%rd15305, %rd14912, 4294967295;
	and.b64  	%rd15306, %rd15279, 4294967295;
	mad.lo.s64 	%rd15307, %rd631, %rd15305, %rd15306;
	cvt.u32.u64 	%r1671, %rd15307;
	shr.u64 	%rd15308, %rd15307, 32;
	and.b64  	%rd15309, %rd15283, 4294967295;
	add.s64 	%rd15310, %rd15308, %rd15309;
	mad.lo.s64 	%rd15311, %rd632, %rd15305, %rd15310;
	shr.u64 	%rd15312, %rd15311, 32;
	and.b64  	%rd15313, %rd15287, 4294967295;
	add.s64 	%rd15314, %rd15312, %rd15313;
	mad.lo.s64 	%rd15315, %rd633, %rd15305, %rd15314;
	shr.u64 	%rd15316, %rd15315, 32;
	and.b64  	%rd15317, %rd15291, 4294967295;
	add.s64 	%rd15318, %rd15316, %rd15317;
	mad.lo.s64 	%rd15319, %rd634, %rd15305, %rd15318;
	shr.u64 	%rd15320, %rd15319, 32;
	and.b64  	%rd15321, %rd15295, 4294967295;
	add.s64 	%rd15322, %rd15320, %rd15321;
	mad.lo.s64 	%rd15323, %rd635, %rd15305, %rd15322;
	shr.u64 	%rd15324, %rd15323, 32;
	and.b64  	%rd15325, %rd15298, 4294967295;
	add.s64 	%rd15326, %rd15324, %rd15325;
	mad.lo.s64 	%rd15327, %rd636, %rd15305, %rd15326;
	shr.u64 	%rd15328, %rd15327, 32;
	and.b64  	%rd15329, %rd15303, 4294967295;
	add.s64 	%rd15330, %rd15328, %rd15329;
	mad.lo.s64 	%rd15331, %rd637, %rd15305, %rd15330;
	shr.u64 	%rd15332, %rd15331, 32;
	add.s64 	%rd15333, %rd15332, %rd15304;
	mad.lo.s64 	%rd15334, %rd15305, %rd638, %rd15333;
	shr.u64 	%rd15335, %rd15334, 32;
	mul.lo.s32 	%r1672, %r14, %r1671;
	cvt.u64.u32 	%rd15336, %r1672;
	and.b64  	%rd15337, %rd15307, 4294967295;
	mad.lo.s64 	%rd15338, %rd3, %rd15336, %rd15337;
	shr.u64 	%rd15339, %rd15338, 32;
	and.b64  	%rd15340, %rd15311, 4294967295;
	add.s64 	%rd15341, %rd15339, %rd15340;
	mad.lo.s64 	%rd15342, %rd5, %rd15336, %rd15341;
	shr.u64 	%rd15343, %rd15342, 32;
	and.b64  	%rd15344, %rd15315, 4294967295;
	add.s64 	%rd15345, %rd15343, %rd15344;
	mad.lo.s64 	%rd15346, %rd7, %rd15336, %rd15345;
	shr.u64 	%rd15347, %rd15346, 32;
	and.b64  	%rd15348, %rd15319, 4294967295;
	add.s64 	%rd15349, %rd15347, %rd15348;
	mad.lo.s64 	%rd15350, %rd9, %rd15336, %rd15349;
	shr.u64 	%rd15351, %rd15350, 32;
	and.b64  	%rd15352, %rd15323, 4294967295;
	add.s64 	%rd15353, %rd15351, %rd15352;
	mad.lo.s64 	%rd15354, %rd11, %rd15336, %rd15353;
	shr.u64 	%rd15355, %rd15354, 32;
	and.b64  	%rd15356, %rd15327, 4294967295;
	add.s64 	%rd15357, %rd15355, %rd15356;
	mad.lo.s64 	%rd15358, %rd13, %rd15336, %rd15357;
	shr.u64 	%rd15359, %rd15358, 32;
	and.b64  	%rd15360, %rd15331, 4294967295;
	add.s64 	%rd15361, %rd15359, %rd15360;
	mad.lo.s64 	%rd15362, %rd15, %rd15336, %rd15361;
	shr.u64 	%rd15363, %rd15362, 32;
	mul.wide.u32 	%rd15364, %r13, %r1672;
	add.s64 	%rd15365, %rd15363, %rd15335;
	add.s64 	%rd15366, %rd15365, %rd15364;
	shr.u64 	%rd15367, %rd15366, 32;
	cvt.u64.u32 	%rd15368, %r1654;
	and.b64  	%rd15369, %rd15342, 4294967295;
	mad.lo.s64 	%rd15370, %rd631, %rd15368, %rd15369;
	cvt.u32.u64 	%r1673, %rd15370;
	shr.u64 	%rd15371, %rd15370, 32;
	and.b64  	%rd15372, %rd15346, 4294967295;
	add.s64 	%rd15373, %rd15371, %rd15372;
	mad.lo.s64 	%rd15374, %rd632, %rd15368, %rd15373;
	shr.u64 	%rd15375, %rd15374, 32;
	and.b64  	%rd15376, %rd15350, 4294967295;
	add.s64 	%rd15377, %rd15375, %rd15376;
	mad.lo.s64 	%rd15378, %rd633, %rd15368, %rd15377;
	shr.u64 	%rd15379, %rd15378, 32;
	and.b64  	%rd15380, %rd15354, 4294967295;
	add.s64 	%rd15381, %rd15379, %rd15380;
	mad.lo.s64 	%rd15382, %rd634, %rd15368, %rd15381;
	shr.u64 	%rd15383, %rd15382, 32;
	and.b64  	%rd15384, %rd15358, 4294967295;
	add.s64 	%rd15385, %rd15383, %rd15384;
	mad.lo.s64 	%rd15386, %rd635, %rd15368, %rd15385;
	shr.u64 	%rd15387, %rd15386, 32;
	and.b64  	%rd15388, %rd15362, 4294967295;
	add.s64 	%rd15389, %rd15387, %rd15388;
	mad.lo.s64 	%rd15390, %rd636, %rd15368, %rd15389;
	shr.u64 	%rd15391, %rd15390, 32;
	and.b64  	%rd15392, %rd15366, 4294967295;
	add.s64 	%rd15393, %rd15391, %rd15392;
	mad.lo.s64 	%rd15394, %rd637, %rd15368, %rd15393;
	shr.u64 	%rd15395, %rd15394, 32;
	mul.wide.u32 	%rd15396, %r1658, %r1654;
	add.s64 	%rd15397, %rd15395, %rd15367;
	add.s64 	%rd15398, %rd15397, %rd15396;
	mul.lo.s32 	%r1674, %r14, %r1673;
	cvt.u64.u32 	%rd15399, %r1674;
	and.b64  	%rd15400, %rd15370, 4294967295;
	mad.lo.s64 	%rd15401, %rd3, %rd15399, %rd15400;
	shr.u64 	%rd15402, %rd15401, 32;
	and.b64  	%rd15403, %rd15374, 4294967295;
	add.s64 	%rd15404, %rd15402, %rd15403;
	mad.lo.s64 	%rd639, %rd5, %rd15399, %rd15404;
	cvt.u32.u64 	%r2221, %rd639;
	shr.u64 	%rd15405, %rd639, 32;
	and.b64  	%rd15406, %rd15378, 4294967295;
	add.s64 	%rd15407, %rd15405, %rd15406;
	mad.lo.s64 	%rd21504, %rd7, %rd15399, %rd15407;
	cvt.u32.u64 	%r702, %rd21504;
	shr.u64 	%rd15408, %rd21504, 32;
	and.b64  	%rd15409, %rd15382, 4294967295;
	add.s64 	%rd15410, %rd15408, %rd15409;
	mad.lo.s64 	%rd21505, %rd9, %rd15399, %rd15410;
	cvt.u32.u64 	%r703, %rd21505;
	shr.u64 	%rd15411, %rd21505, 32;
	and.b64  	%rd15412, %rd15386, 4294967295;
	add.s64 	%rd15413, %rd15411, %rd15412;
	mad.lo.s64 	%rd21506, %rd11, %rd15399, %rd15413;
	cvt.u32.u64 	%r704, %rd21506;
	shr.u64 	%rd15414, %rd21506, 32;
	and.b64  	%rd15415, %rd15390, 4294967295;
	add.s64 	%rd15416, %rd15414, %rd15415;
	mad.lo.s64 	%rd21507, %rd13, %rd15399, %rd15416;
	cvt.u32.u64 	%r705, %rd21507;
	shr.u64 	%rd15417, %rd21507, 32;
	and.b64  	%rd15418, %rd15394, 4294967295;
	add.s64 	%rd15419, %rd15417, %rd15418;
	mad.lo.s64 	%rd21508, %rd15, %rd15399, %rd15419;
	cvt.u32.u64 	%r706, %rd21508;
	shr.u64 	%rd15420, %rd21508, 32;
	mul.wide.u32 	%rd15421, %r13, %r1674;
	and.b64  	%rd15422, %rd15398, 4294967295;
	add.s64 	%rd15423, %rd15420, %rd15422;
	add.s64 	%rd21509, %rd15423, %rd15421;
	cvt.u32.u64 	%r707, %rd21509;
	{ .reg .b32 tmp; mov.b64 {tmp, %r2222}, %rd21509; }
	setp.gt.u32 	%p520, %r13, %r2222;
	@%p520 bra 	$L__BB0_477;
	setp.lt.u32 	%p521, %r13, %r2222;
	@%p521 bra 	$L__BB0_476;
	setp.gt.u32 	%p522, %r12, %r707;
	@%p522 bra 	$L__BB0_477;
	setp.lt.u32 	%p523, %r12, %r707;
	@%p523 bra 	$L__BB0_476;
	setp.gt.u32 	%p524, %r11, %r706;
	@%p524 bra 	$L__BB0_477;
	setp.lt.u32 	%p525, %r11, %r706;
	@%p525 bra 	$L__BB0_476;
	setp.gt.u32 	%p526, %r10, %r705;
	@%p526 bra 	$L__BB0_477;
	setp.lt.u32 	%p527, %r10, %r705;
	@%p527 bra 	$L__BB0_476;
	setp.gt.u32 	%p528, %r9, %r704;
	@%p528 bra 	$L__BB0_477;
	setp.lt.u32 	%p529, %r9, %r704;
	@%p529 bra 	$L__BB0_476;
	setp.gt.u32 	%p530, %r8, %r703;
	@%p530 bra 	$L__BB0_477;
	setp.lt.u32 	%p531, %r8, %r703;
	@%p531 bra 	$L__BB0_476;
	setp.gt.u32 	%p532, %r7, %r702;
	@%p532 bra 	$L__BB0_477;
	setp.ge.u32 	%p533, %r7, %r702;
	setp.gt.u32 	%p534, %r6, %r2221;
	and.pred  	%p535, %p533, %p534;
	@%p535 bra 	$L__BB0_477;
$L__BB0_476:
	and.b64  	%rd15424, %rd639, 4294967295;
	sub.s64 	%rd15425, %rd15424, %rd3;
	cvt.u32.u64 	%r2221, %rd15425;
	shr.u64 	%rd15426, %rd15425, 32;
	and.b64  	%rd15427, %rd15426, 1;
	and.b64  	%rd15428, %rd21504, 4294967295;
	add.s64 	%rd15429, %rd15427, %rd5;
	sub.s64 	%rd21504, %rd15428, %rd15429;
	shr.u64 	%rd15430, %rd21504, 32;
	and.b64  	%rd15431, %rd15430, 1;
	and.b64  	%rd15432, %rd21505, 4294967295;
	add.s64 	%rd15433, %rd15431, %rd7;
	sub.s64 	%rd21505, %rd15432, %rd15433;
	shr.u64 	%rd15434, %rd21505, 32;
	and.b64  	%rd15435, %rd15434, 1;
	and.b64  	%rd15436, %rd21506, 4294967295;
	add.s64 	%rd15437, %rd15435, %rd9;
	sub.s64 	%rd21506, %rd15436, %rd15437;
	shr.u64 	%rd15438, %rd21506, 32;
	and.b64  	%rd15439, %rd15438, 1;
	and.b64  	%rd15440, %rd21507, 4294967295;
	add.s64 	%rd15441, %rd15439, %rd11;
	sub.s64 	%rd21507, %rd15440, %rd15441;
	shr.u64 	%rd15442, %rd21507, 32;
	and.b64  	%rd15443, %rd15442, 1;
	and.b64  	%rd15444, %rd21508, 4294967295;
	add.s64 	%rd15445, %rd15443, %rd13;
	sub.s64 	%rd21508, %rd15444, %rd15445;
	shr.u64 	%rd15446, %rd21508, 32;
	and.b64  	%rd15447, %rd15446, 1;
	and.b64  	%rd15448, %rd21509, 4294967295;
	add.s64 	%rd15449, %rd15447, %rd15;
	sub.s64 	%rd21509, %rd15448, %rd15449;
	{ .reg .b32 tmp; mov.b64 {tmp, %r1675}, %rd21509; }
	and.b32  	%r1676, %r1675, 1;
	add.s32 	%r1677, %r1676, %r13;
	sub.s32 	%r2222, %r2222, %r1677;
$L__BB0_477:
	cvt.u64.u32 	%rd15450, %r2271;
	cvt.u64.u32 	%rd15451, %r2263;
	sub.s64 	%rd15452, %rd15450, %rd15451;
	shr.u64 	%rd15453, %rd15452, 32;
	and.b64  	%rd15454, %rd15453, 1;
	add.s64 	%rd15455, %rd15454, %rd608;
	sub.s64 	%rd15456, %rd607, %rd15455;
	shr.u64 	%rd15457, %rd15456, 32;
	and.b64  	%rd15458, %rd15457, 1;
	add.s64 	%rd15459, %rd15458, %rd610;
	sub.s64 	%rd15460, %rd609, %rd15459;
	shr.u64 	%rd15461, %rd15460, 32;
	and.b64  	%rd15462, %rd15461, 1;
	add.s64 	%rd15463, %rd15462, %rd612;
	sub.s64 	%rd15464, %rd611, %rd15463;
	shr.u64 	%rd15465, %rd15464, 32;
	and.b64  	%rd15466, %rd15465, 1;
	add.s64 	%rd15467, %rd15466, %rd614;
	sub.s64 	%rd15468, %rd613, %rd15467;
	shr.u64 	%rd15469, %rd15468, 32;
	and.b64  	%rd15470, %rd15469, 1;
	add.s64 	%rd15471, %rd15470, %rd616;
	sub.s64 	%rd15472, %rd615, %rd15471;
	shr.u64 	%rd15473, %rd15472, 32;
	and.b64  	%rd15474, %rd15473, 1;
	add.s64 	%rd15475, %rd15474, %rd618;
	sub.s64 	%rd15476, %rd617, %rd15475;
	{ .reg .b32 tmp; mov.b64 {tmp, %r1678}, %rd15476; }
	and.b32  	%r1679, %r1678, 1;
	add.s32 	%r1680, %r1679, %r2256;
	sub.s32 	%r1681, %r2264, %r1680;
	add.s32 	%r1682, %r2287, %r2279;
	setp.lt.u32 	%p536, %r1682, %r2287;
	selp.u64 	%rd15477, 1, 0, %p536;
	add.s64 	%rd15478, %rd15477, %rd619;
	add.s64 	%rd15479, %rd15478, %rd620;
	shr.u64 	%rd15480, %rd15479, 32;
	add.s64 	%rd15481, %rd15480, %rd621;
	add.s64 	%rd15482, %rd15481, %rd622;
	shr.u64 	%rd15483, %rd15482, 32;
	add.s64 	%rd15484, %rd15483, %rd623;
	add.s64 	%rd15485, %rd15484, %rd624;
	shr.u64 	%rd15486, %rd15485, 32;
	add.s64 	%rd15487, %rd15486, %rd625;
	add.s64 	%rd15488, %rd15487, %rd626;
	shr.u64 	%rd15489, %rd15488, 32;
	add.s64 	%rd15490, %rd15489, %rd627;
	add.s64 	%rd15491, %rd15490, %rd628;
	shr.u64 	%rd15492, %rd15491, 32;
	add.s64 	%rd15493, %rd15492, %rd629;
	add.s64 	%rd15494, %rd15493, %rd630;
	{ .reg .b32 tmp; mov.b64 {tmp, %r1683}, %rd15494; }
	add.s32 	%r1684, %r2280, %r1683;
	add.s32 	%r1685, %r1684, %r2272;
	and.b64  	%rd15495, %rd15452, 4294967295;
	cvt.u64.u32 	%rd658, %r1682;
	mul.lo.s64 	%rd15496, %rd15495, %rd658;
	cvt.u32.u64 	%r1686, %rd15496;
	shr.u64 	%rd15497, %rd15496, 32;
	and.b64  	%rd659, %rd15479, 4294967295;
	mad.lo.s64 	%rd15498, %rd659, %rd15495, %rd15497;
	shr.u64 	%rd15499, %rd15498, 32;
	and.b64  	%rd660, %rd15482, 4294967295;
	mad.lo.s64 	%rd15500, %rd660, %rd15495, %rd15499;
	shr.u64 	%rd15501, %rd15500, 32;
	and.b64  	%rd661, %rd15485, 4294967295;
	mad.lo.s64 	%rd15502, %rd661, %rd15495, %rd15501;
	shr.u64 	%rd15503, %rd15502, 32;
	and.b64  	%rd662, %rd15488, 4294967295;
	mad.lo.s64 	%rd15504, %rd662, %rd15495, %rd15503;
	shr.u64 	%rd15505, %rd15504, 32;
	and.b64  	%rd663, %rd15491, 4294967295;
	mad.lo.s64 	%rd15506, %rd663, %rd15495, %rd15505;
	shr.u64 	%rd15507, %rd15506, 32;
	and.b64  	%rd664, %rd15494, 4294967295;
	mad.lo.s64 	%rd15508, %rd664, %rd15495, %rd15507;
	shr.u64 	%rd15509, %rd15508, 32;
	cvt.u64.u32 	%rd665, %r1685;
	mad.lo.s64 	%rd15510, %rd15495, %rd665, %rd15509;
	shr.u64 	%rd15511, %rd15510, 32;
	mul.lo.s32 	%r1687, %r14, %r1686;
	cvt.u64.u32 	%rd15512, %r1687;
	and.b64  	%rd15513, %rd15496, 4294967295;
	mad.lo.s64 	%rd15514, %rd3, %rd15512, %rd15513;
	shr.u64 	%rd15515, %rd15514, 32;
	add.s64 	%rd15516, %rd15515, %rd15511;
	mad.lo.s64 	%rd15517, %rd5, %rd15512, %rd15516;
	shr.u64 	%rd15518, %rd15517, 32;
	and.b64  	%rd15519, %rd15500, 4294967295;
	add.s64 	%rd15520, %rd15518, %rd15519;
	mad.lo.s64 	%rd15521, %rd7, %rd15512, %rd15520;
	shr.u64 	%rd15522, %rd15521, 32;
	and.b64  	%rd15523, %rd15502, 4294967295;
	add.s64 	%rd15524, %rd15522, %rd15523;
	mad.lo.s64 	%rd15525, %rd9, %rd15512, %rd15524;
	shr.u64 	%rd15526, %rd15525, 32;
	and.b64  	%rd15527, %rd15504, 4294967295;
	add.s64 	%rd15528, %rd15526, %rd15527;
	mad.lo.s64 	%rd15529, %rd11, %rd15512, %rd15528;
	shr.u64 	%rd15530, %rd15529, 32;
	and.b64  	%rd15531, %rd15506, 4294967295;
	add.s64 	%rd15532, %rd15530, %rd15531;
	mad.lo.s64 	%rd15533, %rd13, %rd15512, %rd15532;
	shr.u64 	%rd15534, %rd15533, 32;
	and.b64  	%rd15535, %rd15508, 4294967295;
	add.s64 	%rd15536, %rd15534, %rd15535;
	mad.lo.s64 	%rd15537, %rd15, %rd15512, %rd15536;
	shr.u64 	%rd15538, %rd15537, 32;
	mul.wide.u32 	%rd15539, %r13, %r1687;
	and.b64  	%rd15540, %rd15510, 4294967295;
	add.s64 	%rd15541, %rd15538, %rd15540;
	add.s64 	%rd15542, %rd15541, %rd15539;
	shr.u64 	%rd15543, %rd15542, 32;
	and.b64  	%rd15544, %rd15456, 4294967295;
	and.b64  	%rd15545, %rd15517, 4294967295;
	mad.lo.s64 	%rd15546, %rd15544, %rd658, %rd15545;
	cvt.u32.u64 	%r1688, %rd15546;
	shr.u64 	%rd15547, %rd15546, 32;
	and.b64  	%rd15548, %rd15521, 4294967295;
	add.s64 	%rd15549, %rd15547, %rd15548;
	mad.lo.s64 	%rd15550, %rd659, %rd15544, %rd15549;
	shr.u64 	%rd15551, %rd15550, 32;
	and.b64  	%rd15552, %rd15525, 4294967295;
	add.s64 	%rd15553, %rd15551, %rd15552;
	mad.lo.s64 	%rd15554, %rd660, %rd15544, %rd15553;
	shr.u64 	%rd15555, %rd15554, 32;
	and.b64  	%rd15556, %rd15529, 4294967295;
	add.s64 	%rd15557, %rd15555, %rd15556;
	mad.lo.s64 	%rd15558, %rd661, %rd15544, %rd15557;
	shr.u64 	%rd15559, %rd15558, 32;
	and.b64  	%rd15560, %rd15533, 4294967295;
	add.s64 	%rd15561, %rd15559, %rd15560;
	mad.lo.s64 	%rd15562, %rd662, %rd15544, %rd15561;
	shr.u64 	%rd15563, %rd15562, 32;
	and.b64  	%rd15564, %rd15537, 4294967295;
	add.s64 	%rd15565, %rd15563, %rd15564;
	mad.lo.s64 	%rd15566, %rd663, %rd15544, %rd15565;
	shr.u64 	%rd15567, %rd15566, 32;
	and.b64  	%rd15568, %rd15542, 4294967295;
	add.s64 	%rd15569, %rd15567, %rd15568;
	mad.lo.s64 	%rd15570, %rd664, %rd15544, %rd15569;
	shr.u64 	%rd15571, %rd15570, 32;
	add.s64 	%rd15572, %rd15571, %rd15543;
	mad.lo.s64 	%rd15573, %rd15544, %rd665, %rd15572;
	shr.u64 	%rd15574, %rd15573, 32;
	mul.lo.s32 	%r1689, %r14, %r1688;
	cvt.u64.u32 	%rd15575, %r1689;
	and.b64  	%rd15576, %rd15546, 4294967295;
	mad.lo.s64 	%rd15577, %rd3, %rd15575, %rd15576;
	shr.u64 	%rd15578, %rd15577, 32;
	and.b64  	%rd15579, %rd15550, 4294967295;
	add.s64 	%rd15580, %rd15578, %rd15579;
	mad.lo.s64 	%rd15581, %rd5, %rd15575, %rd15580;
	shr.u64 	%rd15582, %rd15581, 32;
	add.s64 	%rd15583, %rd15582, %rd15574;
	mad.lo.s64 	%rd15584, %rd7, %rd15575, %rd15583;
	shr.u64 	%rd15585, %rd15584, 32;
	and.b64  	%rd15586, %rd15558, 4294967295;
	add.s64 	%rd15587, %rd15585, %rd15586;
	mad.lo.s64 	%rd15588, %rd9, %rd15575, %rd15587;
	shr.u64 	%rd15589, %rd15588, 32;
	and.b64  	%rd15590, %rd15562, 4294967295;
	add.s64 	%rd15591, %rd15589, %rd15590;
	mad.lo.s64 	%rd15592, %rd11, %rd15575, %rd15591;
	shr.u64 	%rd15593, %rd15592, 32;
	and.b64  	%rd15594, %rd15566, 4294967295;
	add.s64 	%rd15595, %rd15593, %rd15594;
	mad.lo.s64 	%rd15596, %rd13, %rd15575, %rd15595;
	shr.u64 	%rd15597, %rd15596, 32;
	and.b64  	%rd15598, %rd15570, 4294967295;
	add.s64 	%rd15599, %rd15597, %rd15598;
	mad.lo.s64 	%rd15600, %rd15, %rd15575, %rd15599;
	shr.u64 	%rd15601, %rd15600, 32;
	mul.wide.u32 	%rd15602, %r13, %r1689;
	and.b64  	%rd15603, %rd15573, 4294967295;
	add.s64 	%rd15604, %rd15601, %rd15603;
	add.s64 	%rd15605, %rd15604, %rd15602;
	shr.u64 	%rd15606, %rd15605, 32;
	and.b64  	%rd15607, %rd15460, 4294967295;
	and.b64  	%rd15608, %rd15581, 4294967295;
	mad.lo.s64 	%rd15609, %rd15607, %rd658, %rd15608;
	cvt.u32.u64 	%r1690, %rd15609;
	shr.u64 	%rd15610, %rd15609, 32;
	and.b64  	%rd15611, %rd15584, 4294967295;
	add.s64 	%rd15612, %rd15610, %rd15611;
	mad.lo.s64 	%rd15613, %rd659, %rd15607, %rd15612;
	shr.u64 	%rd15614, %rd15613, 32;
	and.b64  	%rd15615, %rd15588, 4294967295;
	add.s64 	%rd15616, %rd15614, %rd15615;
	mad.lo.s64 	%rd15617, %rd660, %rd15607, %rd15616;
	shr.u64 	%rd15618, %rd15617, 32;
	and.b64  	%rd15619, %rd15592, 4294967295;
	add.s64 	%rd15620, %rd15618, %rd15619;
	mad.lo.s64 	%rd15621, %rd661, %rd15607, %rd15620;
	shr.u64 	%rd15622, %rd15621, 32;
	and.b64  	%rd15623, %rd15596, 4294967295;
	add.s64 	%rd15624, %rd15622, %rd15623;
	mad.lo.s64 	%rd15625, %rd662, %rd15607, %rd15624;
	shr.u64 	%rd15626, %rd15625, 32;
	and.b64  	%rd15627, %rd15600, 4294967295;
	add.s64 	%rd15628, %rd15626, %rd15627;
	mad.lo.s64 	%rd15629, %rd663, %rd15607, %rd15628;
	shr.u64 	%rd15630, %rd15629, 32;
	and.b64  	%rd15631, %rd15605, 4294967295;
	add.s64 	%rd15632, %rd15630, %rd15631;
	mad.lo.s64 	%rd15633, %rd664, %rd15607, %rd15632;
	shr.u64 	%rd15634, %rd15633, 32;
	add.s64 	%rd15635, %rd15634, %rd15606;
	mad.lo.s64 	%rd15636, %rd15607, %rd665, %rd15635;
	shr.u64 	%rd15637, %rd15636, 32;
	mul.lo.s32 	%r1691, %r14, %r1690;
	cvt.u64.u32 	%rd15638, %r1691;
	and.b64  	%rd15639, %rd15609, 4294967295;
	mad.lo.s64 	%rd15640, %rd3, %rd15638, %rd15639;
	shr.u64 	%rd15641, %rd15640, 32;
	and.b64  	%rd15642, %rd15613, 4294967295;
	add.s64 	%rd15643, %rd15641, %rd15642;
	mad.lo.s64 	%rd15644, %rd5, %rd15638, %rd15643;
	shr.u64 	%rd15645, %rd15644, 32;
	and.b64  	%rd15646, %rd15617, 4294967295;
	add.s64 	%rd15647, %rd15645, %rd15646;
	mad.lo.s64 	%rd15648, %rd7, %rd15638, %rd15647;
	shr.u64 	%rd15649, %rd15648, 32;
	add.s64 	%rd15650, %rd15649, %rd15637;
	mad.lo.s64 	%rd15651, %rd9, %rd15638, %rd15650;
	shr.u64 	%rd15652, %rd15651, 32;
	and.b64  	%rd15653, %rd15625, 4294967295;
	add.s64 	%rd15654, %rd15652, %rd15653;
	mad.lo.s64 	%rd15655, %rd11, %rd15638, %rd15654;
	shr.u64 	%rd15656, %rd15655, 32;
	and.b64  	%rd15657, %rd15629, 4294967295;
	add.s64 	%rd15658, %rd15656, %rd15657;
	mad.lo.s64 	%rd15659, %rd13, %rd15638, %rd15658;
	shr.u64 	%rd15660, %rd15659, 32;
	and.b64  	%rd15661, %rd15633, 4294967295;
	add.s64 	%rd15662, %rd15660, %rd15661;
	mad.lo.s64 	%rd15663, %rd15, %rd15638, %rd15662;
	shr.u64 	%rd15664, %rd15663, 32;
	mul.wide.u32 	%rd15665, %r13, %r1691;
	and.b64  	%rd15666, %rd15636, 4294967295;
	add.s64 	%rd15667, %rd15664, %rd15666;
	add.s64 	%rd15668, %rd15667, %rd15665;
	shr.u64 	%rd15669, %rd15668, 32;
	and.b64  	%rd15670, %rd15464, 4294967295;
	and.b64  	%rd15671, %rd15644, 4294967295;
	mad.lo.s64 	%rd15672, %rd15670, %rd658, %rd15671;
	cvt.u32.u64 	%r1692, %rd15672;
	shr.u64 	%rd15673, %rd15672, 32;
	and.b64  	%rd15674, %rd15648, 4294967295;
	add.s64 	%rd15675, %rd15673, %rd15674;
	mad.lo.s64 	%rd15676, %rd659, %rd15670, %rd15675;
	shr.u64 	%rd15677, %rd15676, 32;
	and.b64  	%rd15678, %rd15651, 4294967295;
	add.s64 	%rd15679, %rd15677, %rd15678;
	mad.lo.s64 	%rd15680, %rd660, %rd15670, %rd15679;
	shr.u64 	%rd15681, %rd15680, 32;
	and.b64  	%rd15682, %rd15655, 4294967295;
	add.s64 	%rd15683, %rd15681, %rd15682;
	mad.lo.s64 	%rd15684, %rd661, %rd15670, %rd15683;
	shr.u64 	%rd15685, %rd15684, 32;
	and.b64  	%rd15686, %rd15659, 4294967295;
	add.s64 	%rd15687, %rd15685, %rd15686;
	mad.lo.s64 	%rd15688, %rd662, %rd15670, %rd15687;
	shr.u64 	%rd15689, %rd15688, 32;
	and.b64  	%rd15690, %rd15663, 4294967295;
	add.s64 	%rd15691, %rd15689, %rd15690;
	mad.lo.s64 	%rd15692, %rd663, %rd15670, %rd15691;
	shr.u64 	%rd15693, %rd15692, 32;
	and.b64  	%rd15694, %rd15668, 4294967295;
	add.s64 	%rd15695, %rd15693, %rd15694;
	mad.lo.s64 	%rd15696, %rd664, %rd15670, %rd15695;
	shr.u64 	%rd15697, %rd15696, 32;
	add.s64 	%rd15698, %rd15697, %rd15669;
	mad.lo.s64 	%rd15699, %rd15670, %rd665, %rd15698;
	shr.u64 	%rd15700, %rd15699, 32;
	mul.lo.s32 	%r1693, %r14, %r1692;
	cvt.u64.u32 	%rd15701, %r1693;
	and.b64  	%rd15702, %rd15672, 4294967295;
	mad.lo.s64 	%rd15703, %rd3, %rd15701, %rd15702;
	shr.u64 	%rd15704, %rd15703, 32;
	and.b64  	%rd15705, %rd15676, 4294967295;
	add.s64 	%rd15706, %rd15704, %rd15705;
	mad.lo.s64 	%rd15707, %rd5, %rd15701, %rd15706;
	shr.u64 	%rd15708, %rd15707, 32;
	and.b64  	%rd15709, %rd15680, 4294967295;
	add.s64 	%rd15710, %rd15708, %rd15709;
	mad.lo.s64 	%rd15711, %rd7, %rd15701, %rd15710;
	shr.u64 	%rd15712, %rd15711, 32;
	and.b64  	%rd15713, %rd15684, 4294967295;
	add.s64 	%rd15714, %rd15712, %rd15713;
	mad.lo.s64 	%rd15715, %rd9, %rd15701, %rd15714;
	shr.u64 	%rd15716, %rd15715, 32;
	add.s64 	%rd15717, %rd15716, %rd15700;
	mad.lo.s64 	%rd15718, %rd11, %rd15701, %rd15717;
	shr.u64 	%rd15719, %rd15718, 32;
	and.b64  	%rd15720, %rd15692, 4294967295;
	add.s64 	%rd15721, %rd15719, %rd15720;
	mad.lo.s64 	%rd15722, %rd13, %rd15701, %rd15721;
	shr.u64 	%rd15723, %rd15722, 32;
	and.b64  	%rd15724, %rd15696, 4294967295;
	add.s64 	%rd15725, %rd15723, %rd15724;
	mad.lo.s64 	%rd15726, %rd15, %rd15701, %rd15725;
	shr.u64 	%rd15727, %rd15726, 32;
	mul.wide.u32 	%rd15728, %r13, %r1693;
	and.b64  	%rd15729, %rd15699, 4294967295;
	add.s64 	%rd15730, %rd15727, %rd15729;
	add.s64 	%rd15731, %rd15730, %rd15728;
	shr.u64 	%rd15732, %rd15731, 32;
	and.b64  	%rd15733, %rd15468, 4294967295;
	and.b64  	%rd15734, %rd15707, 4294967295;
	mad.lo.s64 	%rd15735, %rd15733, %rd658, %rd15734;
	cvt.u32.u64 	%r1694, %rd15735;
	shr.u64 	%rd15736, %rd15735, 32;
	and.b64  	%rd15737, %rd15711, 4294967295;
	add.s64 	%rd15738, %rd15736, %rd15737;
	mad.lo.s64 	%rd15739, %rd659, %rd15733, %rd15738;
	shr.u64 	%rd15740, %rd15739, 32;
	and.b64  	%rd15741, %rd15715, 4294967295;
	add.s64 	%rd15742, %rd15740, %rd15741;
	mad.lo.s64 	%rd15743, %rd660, %rd15733, %rd15742;
	shr.u64 	%rd15744, %rd15743, 32;
	and.b64  	%rd15745, %rd15718, 4294967295;
	add.s64 	%rd15746, %rd15744, %rd15745;
	mad.lo.s64 	%rd15747, %rd661, %rd15733, %rd15746;
	shr.u64 	%rd15748, %rd15747, 32;
	and.b64  	%rd15749, %rd15722, 4294967295;
	add.s64 	%rd15750, %rd15748, %rd15749;
	mad.lo.s64 	%rd15751, %rd662, %rd15733, %rd15750;
	shr.u64 	%rd15752, %rd15751, 32;
	and.b64  	%rd15753, %rd15726, 4294967295;
	add.s64 	%rd15754, %rd15752, %rd15753;
	mad.lo.s64 	%rd15755, %rd663, %rd15733, %rd15754;
	shr.u64 	%rd15756, %rd15755, 32;
	and.b64  	%rd15757, %rd15731, 4294967295;
	add.s64 	%rd15758, %rd15756, %rd15757;
	mad.lo.s64 	%rd15759, %rd664, %rd15733, %rd15758;
	shr.u64 	%rd15760, %rd15759, 32;
	add.s64 	%rd15761, %rd15760, %rd15732;
	mad.lo.s64 	%rd15762, %rd15733, %rd665, %rd15761;
	shr.u64 	%rd15763, %rd15762, 32;
	mul.lo.s32 	%r1695, %r14, %r1694;
	cvt.u64.u32 	%rd15764, %r1695;
	and.b64  	%rd15765, %rd15735, 4294967295;
	mad.lo.s64 	%rd15766, %rd3, %rd15764, %rd15765;
	shr.u64 	%rd15767, %rd15766, 32;
	and.b64  	%rd15768, %rd15739, 4294967295;
	add.s64 	%rd15769, %rd15767, %rd15768;
	mad.lo.s64 	%rd15770, %rd5, %rd15764, %rd15769;
	shr.u64 	%rd15771, %rd15770, 32;
	and.b64  	%rd15772, %rd15743, 4294967295;
	add.s64 	%rd15773, %rd15771, %rd15772;
	mad.lo.s64 	%rd15774, %rd7, %rd15764, %rd15773;
	shr.u64 	%rd15775, %rd15774, 32;
	and.b64  	%rd15776, %rd15747, 4294967295;
	add.s64 	%rd15777, %rd15775, %rd15776;
	mad.lo.s64 	%rd15778, %rd9, %rd15764, %rd15777;
	shr.u64 	%rd15779, %rd15778, 32;
	and.b64  	%rd15780, %rd15751, 4294967295;
	add.s64 	%rd15781, %rd15779, %rd15780;
	mad.lo.s64 	%rd15782, %rd11, %rd15764, %rd15781;
	shr.u64 	%rd15783, %rd15782, 32;
	add.s64 	%rd15784, %rd15783, %rd15763;
	mad.lo.s64 	%rd15785, %rd13, %rd15764, %rd15784;
	shr.u64 	%rd15786, %rd15785, 32;
	and.b64  	%rd15787, %rd15759, 4294967295;
	add.s64 	%rd15788, %rd15786, %rd15787;
	mad.lo.s64 	%rd15789, %rd15, %rd15764, %rd15788;
	shr.u64 	%rd15790, %rd15789, 32;
	mul.wide.u32 	%rd15791, %r13, %r1695;
	and.b64  	%rd15792, %rd15762, 4294967295;
	add.s64 	%rd15793, %rd15790, %rd15792;
	add.s64 	%rd15794, %rd15793, %rd15791;
	shr.u64 	%rd15795, %rd15794, 32;
	and.b64  	%rd15796, %rd15472, 4294967295;
	and.b64  	%rd15797, %rd15770, 4294967295;
	mad.lo.s64 	%rd15798, %rd15796, %rd658, %rd15797;
	cvt.u32.u64 	%r1696, %rd15798;
	shr.u64 	%rd15799, %rd15798, 32;
	and.b64  	%rd15800, %rd15774, 4294967295;
	add.s64 	%rd15801, %rd15799, %rd15800;
	mad.lo.s64 	%rd15802, %rd659, %rd15796, %rd15801;
	shr.u64 	%rd15803, %rd15802, 32;
	and.b64  	%rd15804, %rd15778, 4294967295;
	add.s64 	%rd15805, %rd15803, %rd15804;
	mad.lo.s64 	%rd15806, %rd660, %rd15796, %rd15805;
	shr.u64 	%rd15807, %rd15806, 32;
	and.b64  	%rd15808, %rd15782, 4294967295;
	add.s64 	%rd15809, %rd15807, %rd15808;
	mad.lo.s64 	%rd15810, %rd661, %rd15796, %rd15809;
	shr.u64 	%rd15811, %rd15810, 32;
	and.b64  	%rd15812, %rd15785, 4294967295;
	add.s64 	%rd15813, %rd15811, %rd15812;
	mad.lo.s64 	%rd15814, %rd662, %rd15796, %rd15813;
	shr.u64 	%rd15815, %rd15814, 32;
	and.b64  	%rd15816, %rd15789, 4294967295;
	add.s64 	%rd15817, %rd15815, %rd15816;
	mad.lo.s64 	%rd15818, %rd663, %rd15796, %rd15817;
	shr.u64 	%rd15819, %rd15818, 32;
	and.b64  	%rd15820, %rd15794, 4294967295;
	add.s64 	%rd15821, %rd15819, %rd15820;
	mad.lo.s64 	%rd15822, %rd664, %rd15796, %rd15821;
	shr.u64 	%rd15823, %rd15822, 32;
	add.s64 	%rd15824, %rd15823, %rd15795;
	mad.lo.s64 	%rd15825, %rd15796, %rd665, %rd15824;
	shr.u64 	%rd15826, %rd15825, 32;
	mul.lo.s32 	%r1697, %r14, %r1696;
	cvt.u64.u32 	%rd15827, %r1697;
	and.b64  	%rd15828, %rd15798, 4294967295;
	mad.lo.s64 	%rd15829, %rd3, %rd15827, %rd15828;
	shr.u64 	%rd15830, %rd15829, 32;
	and.b64  	%rd15831, %rd15802, 4294967295;
	add.s64 	%rd15832, %rd15830, %rd15831;
	mad.lo.s64 	%rd15833, %rd5, %rd15827, %rd15832;
	shr.u64 	%rd15834, %rd15833, 32;
	and.b64  	%rd15835, %rd15806, 4294967295;
	add.s64 	%rd15836, %rd15834, %rd15835;
	mad.lo.s64 	%rd15837, %rd7, %rd15827, %rd15836;
	shr.u64 	%rd15838, %rd15837, 32;
	and.b64  	%rd15839, %rd15810, 4294967295;
	add.s64 	%rd15840, %rd15838, %rd15839;
	mad.lo.s64 	%rd15841, %rd9, %rd15827, %rd15840;
	shr.u64 	%rd15842, %rd15841, 32;
	and.b64  	%rd15843, %rd15814, 4294967295;
	add.s64 	%rd15844, %rd15842, %rd15843;
	mad.lo.s64 	%rd15845, %rd11, %rd15827, %rd15844;
	shr.u64 	%rd15846, %rd15845, 32;
	and.b64  	%rd15847, %rd15818, 4294967295;
	add.s64 	%rd15848, %rd15846, %rd15847;
	mad.lo.s64 	%rd15849, %rd13, %rd15827, %rd15848;
	shr.u64 	%rd15850, %rd15849, 32;
	add.s64 	%rd15851, %rd15850, %rd15826;
	mad.lo.s64 	%rd15852, %rd15, %rd15827, %rd15851;
	shr.u64 	%rd15853, %rd15852, 32;
	mul.wide.u32 	%rd15854, %r13, %r1697;
	and.b64  	%rd15855, %rd15825, 4294967295;
	add.s64 	%rd15856, %rd15853, %rd15855;
	add.s64 	%rd15857, %rd15856, %rd15854;
	shr.u64 	%rd15858, %rd15857, 32;
	and.b64  	%rd15859, %rd15476, 4294967295;
	and.b64  	%rd15860, %rd15833, 4294967295;
	mad.lo.s64 	%rd15861, %rd15859, %rd658, %rd15860;
	cvt.u32.u64 	%r1698, %rd15861;
	shr.u64 	%rd15862, %rd15861, 32;
	and.b64  	%rd15863, %rd15837, 4294967295;
	add.s64 	%rd15864, %rd15862, %rd15863;
	mad.lo.s64 	%rd15865, %rd659, %rd15859, %rd15864;
	shr.u64 	%rd15866, %rd15865, 32;
	and.b64  	%rd15867, %rd15841, 4294967295;
	add.s64 	%rd15868, %rd15866, %rd15867;
	mad.lo.s64 	%rd15869, %rd660, %rd15859, %rd15868;
	shr.u64 	%rd15870, %rd15869, 32;
	and.b64  	%rd15871, %rd15845, 4294967295;
	add.s64 	%rd15872, %rd15870, %rd15871;
	mad.lo.s64 	%rd15873, %rd661, %rd15859, %rd15872;
	shr.u64 	%rd15874, %rd15873, 32;
	and.b64  	%rd15875, %rd15849, 4294967295;
	add.s64 	%rd15876, %rd15874, %rd15875;
	mad.lo.s64 	%rd15877, %rd662, %rd15859, %rd15876;
	shr.u64 	%rd15878, %rd15877, 32;
	and.b64  	%rd15879, %rd15852, 4294967295;
	add.s64 	%rd15880, %rd15878, %rd15879;
	mad.lo.s64 	%rd15881, %rd663, %rd15859, %rd15880;
	shr.u64 	%rd15882, %rd15881, 32;
	and.b64  	%rd15883, %rd15857, 4294967295;
	add.s64 	%rd15884, %rd15882, %rd15883;
	mad.lo.s64 	%rd15885, %rd664, %rd15859, %rd15884;
	shr.u64 	%rd15886, %rd15885, 32;
	add.s64 	%rd15887, %rd15886, %rd15858;
	mad.lo.s64 	%rd15888, %rd15859, %rd665, %rd15887;
	shr.u64 	%rd15889, %rd15888, 32;
	mul.lo.s32 	%r1699, %r14, %r1698;
	cvt.u64.u32 	%rd15890, %r1699;
	and.b64  	%rd15891, %rd15861, 4294967295;
	mad.lo.s64 	%rd15892, %rd3, %rd15890, %rd15891;
	shr.u64 	%rd15893, %rd15892, 32;
	and.b64  	%rd15894, %rd15865, 4294967295;
	add.s64 	%rd15895, %rd15893, %rd15894;
	mad.lo.s64 	%rd15896, %rd5, %rd15890, %rd15895;
	shr.u64 	%rd15897, %rd15896, 32;
	and.b64  	%rd15898, %rd15869, 4294967295;
	add.s64 	%rd15899, %rd15897, %rd15898;
	mad.lo.s64 	%rd15900, %rd7, %rd15890, %rd15899;
	shr.u64 	%rd15901, %rd15900, 32;
	and.b64  	%rd15902, %rd15873, 4294967295;
	add.s64 	%rd15903, %rd15901, %rd15902;
	mad.lo.s64 	%rd15904, %rd9, %rd15890, %rd15903;
	shr.u64 	%rd15905, %rd15904, 32;
	and.b64  	%rd15906, %rd15877, 4294967295;
	add.s64 	%rd15907, %rd15905, %rd15906;
	mad.lo.s64 	%rd15908, %rd11, %rd15890, %rd15907;
	shr.u64 	%rd15909, %rd15908, 32;
	and.b64  	%rd15910, %rd15881, 4294967295;
	add.s64 	%rd15911, %rd15909, %rd15910;
	mad.lo.s64 	%rd15912, %rd13, %rd15890, %rd15911;
	shr.u64 	%rd15913, %rd15912, 32;
	and.b64  	%rd15914, %rd15885, 4294967295;
	add.s64 	%rd15915, %rd15913, %rd15914;
	mad.lo.s64 	%rd15916, %rd15, %rd15890, %rd15915;
	shr.u64 	%rd15917, %rd15916, 32;
	mul.wide.u32 	%rd15918, %r13, %r1699;
	add.s64 	%rd15919, %rd15917, %rd15889;
	add.s64 	%rd15920, %rd15919, %rd15918;
	shr.u64 	%rd15921, %rd15920, 32;
	cvt.u64.u32 	%rd15922, %r1681;
	mul.wide.u32 	%rd15923, %r1682, %r1681;
	and.b64  	%rd15924, %rd15896, 4294967295;
	add.s64 	%rd15925, %rd15923, %rd15924;
	cvt.u32.u64 	%r1700, %rd15925;
	shr.u64 	%rd15926, %rd15925, 32;
	and.b64  	%rd15927, %rd15900, 4294967295;
	add.s64 	%rd15928, %rd15926, %rd15927;
	mad.lo.s64 	%rd15929, %rd659, %rd15922, %rd15928;
	shr.u64 	%rd15930, %rd15929, 32;
	and.b64  	%rd15931, %rd15904, 4294967295;
	add.s64 	%rd15932, %rd15930, %rd15931;
	mad.lo.s64 	%rd15933, %rd660, %rd15922, %rd15932;
	shr.u64 	%rd15934, %rd15933, 32;
	and.b64  	%rd15935, %rd15908, 4294967295;
	add.s64 	%rd15936, %rd15934, %rd15935;
	mad.lo.s64 	%rd15937, %rd661, %rd15922, %rd15936;
	shr.u64 	%rd15938, %rd15937, 32;
	and.b64  	%rd15939, %rd15912, 4294967295;
	add.s64 	%rd15940, %rd15938, %rd15939;
	mad.lo.s64 	%rd15941, %rd662, %rd15922, %rd15940;
	shr.u64 	%rd15942, %rd15941, 32;
	and.b64  	%rd15943, %rd15916, 4294967295;
	add.s64 	%rd15944, %rd15942, %rd15943;
	mad.lo.s64 	%rd15945, %rd663, %rd15922, %rd15944;
	shr.u64 	%rd15946, %rd15945, 32;
	and.b64  	%rd15947, %rd15920, 4294967295;
	add.s64 	%rd15948, %rd15946, %rd15947;
	mad.lo.s64 	%rd15949, %rd664, %rd15922, %rd15948;
	shr.u64 	%rd15950, %rd15949, 32;
	mul.wide.u32 	%rd15951, %r1685, %r1681;
	add.s64 	%rd15952, %rd15950, %rd15921;
	add.s64 	%rd15953, %rd15952, %rd15951;
	mul.lo.s32 	%r1701, %r14, %r1700;
	cvt.u64.u32 	%rd15954, %r1701;
	and.b64  	%rd15955, %rd15925, 4294967295;
	mad.lo.s64 	%rd15956, %rd3, %rd15954, %rd15955;
	shr.u64 	%rd15957, %rd15956, 32;
	and.b64  	%rd15958, %rd15929, 4294967295;
	add.s64 	%rd15959, %rd15957, %rd15958;
	mad.lo.s64 	%rd666, %rd5, %rd15954, %rd15959;
	cvt.u32.u64 	%r2223, %rd666;
	shr.u64 	%rd15960, %rd666, 32;
	and.b64  	%rd15961, %rd15933, 4294967295;
	add.s64 	%rd15962, %rd15960, %rd15961;
	mad.lo.s64 	%rd21510, %rd7, %rd15954, %rd15962;
	cvt.u32.u64 	%r714, %rd21510;
	shr.u64 	%rd15963, %rd21510, 32;
	and.b64  	%rd15964, %rd15937, 4294967295;
	add.s64 	%rd15965, %rd15963, %rd15964;
	mad.lo.s64 	%rd21511, %rd9, %rd15954, %rd15965;
	cvt.u32.u64 	%r715, %rd21511;
	shr.u64 	%rd15966, %rd21511, 32;
	and.b64  	%rd15967, %rd15941, 4294967295;
	add.s64 	%rd15968, %rd15966, %rd15967;
	mad.lo.s64 	%rd21512, %rd11, %rd15954, %rd15968;
	cvt.u32.u64 	%r716, %rd21512;
	shr.u64 	%rd15969, %rd21512, 32;
	and.b64  	%rd15970, %rd15945, 4294967295;
	add.s64 	%rd15971, %rd15969, %rd15970;
	mad.lo.s64 	%rd21513, %rd13, %rd15954, %rd15971;
	cvt.u32.u64 	%r717, %rd21513;
	shr.u64 	%rd15972, %rd21513, 32;
	and.b64  	%rd15973, %rd15949, 4294967295;
	add.s64 	%rd15974, %rd15972, %rd15973;
	mad.lo.s64 	%rd21514, %rd15, %rd15954, %rd15974;
	cvt.u32.u64 	%r718, %rd21514;
	shr.u64 	%rd15975, %rd21514, 32;
	mul.wide.u32 	%rd15976, %r13, %r1701;
	and.b64  	%rd15977, %rd15953, 4294967295;
	add.s64 	%rd15978, %rd15975, %rd15977;
	add.s64 	%rd21515, %rd15978, %rd15976;
	cvt.u32.u64 	%r719, %rd21515;
	{ .reg .b32 tmp; mov.b64 {tmp, %r2224}, %rd21515; }
	setp.gt.u32 	%p537, %r13, %r2224;
	@%p537 bra 	$L__BB0_492;
	setp.lt.u32 	%p538, %r13, %r2224;
	@%p538 bra 	$L__BB0_491;
	setp.gt.u32 	%p539, %r12, %r719;
	@%p539 bra 	$L__BB0_492;
	setp.lt.u32 	%p540, %r12, %r719;
	@%p540 bra 	$L__BB0_491;
	setp.gt.u32 	%p541, %r11, %r718;
	@%p541 bra 	$L__BB0_492;
	setp.lt.u32 	%p542, %r11, %r718;
	@%p542 bra 	$L__BB0_491;
	setp.gt.u32 	%p543, %r10, %r717;
	@%p543 bra 	$L__BB0_492;
	setp.lt.u32 	%p544, %r10, %r717;
	@%p544 bra 	$L__BB0_491;
	setp.gt.u32 	%p545, %r9, %r716;
	@%p545 bra 	$L__BB0_492;
	setp.lt.u32 	%p546, %r9, %r716;
	@%p546 bra 	$L__BB0_491;
	setp.gt.u32 	%p547, %r8, %r715;
	@%p547 bra 	$L__BB0_492;
	setp.lt.u32 	%p548, %r8, %r715;
	@%p548 bra 	$L__BB0_491;
	setp.gt.u32 	%p549, %r7, %r714;
	@%p549 bra 	$L__BB0_492;
	setp.ge.u32 	%p550, %r7, %r714;
	setp.gt.u32 	%p551, %r6, %r2223;
	and.pred  	%p552, %p550, %p551;
	@%p552 bra 	$L__BB0_492;
$L__BB0_491:
	and.b64  	%rd15979, %rd666, 4294967295;
	sub.s64 	%rd15980, %rd15979, %rd3;
	cvt.u32.u64 	%r2223, %rd15980;
	shr.u64 	%rd15981, %rd15980, 32;
	and.b64  	%rd15982, %rd15981, 1;
	and.b64  	%rd15983, %rd21510, 4294967295;
	add.s64 	%rd15984, %rd15982, %rd5;
	sub.s64 	%rd21510, %rd15983, %rd15984;
	shr.u64 	%rd15985, %rd21510, 32;
	and.b64  	%rd15986, %rd15985, 1;
	and.b64  	%rd15987, %rd21511, 4294967295;
	add.s64 	%rd15988, %rd15986, %rd7;
	sub.s64 	%rd21511, %rd15987, %rd15988;
	shr.u64 	%rd15989, %rd21511, 32;
	and.b64  	%rd15990, %rd15989, 1;
	and.b64  	%rd15991, %rd21512, 4294967295;
	add.s64 	%rd15992, %rd15990, %rd9;
	sub.s64 	%rd21512, %rd15991, %rd15992;
	shr.u64 	%rd15993, %rd21512, 32;
	and.b64  	%rd15994, %rd15993, 1;
	and.b64  	%rd15995, %rd21513, 4294967295;
	add.s64 	%rd15996, %rd15994, %rd11;
	sub.s64 	%rd21513, %rd15995, %rd15996;
	shr.u64 	%rd15997, %rd21513, 32;
	and.b64  	%rd15998, %rd15997, 1;
	and.b64  	%rd15999, %rd21514, 4294967295;
	add.s64 	%rd16000, %rd15998, %rd13;
	sub.s64 	%rd21514, %rd15999, %rd16000;
	shr.u64 	%rd16001, %rd21514, 32;
	and.b64  	%rd16002, %rd16001, 1;
	and.b64  	%rd16003, %rd21515, 4294967295;
	add.s64 	%rd16004, %rd16002, %rd15;
	sub.s64 	%rd21515, %rd16003, %rd16004;
	{ .reg .b32 tmp; mov.b64 {tmp, %r1702}, %rd21515; }
	and.b32  	%r1703, %r1702, 1;
	add.s32 	%r1704, %r1703, %r13;
	sub.s32 	%r2224, %r2224, %r1704;
$L__BB0_492:
	add.s32 	%r1705, %r2221, %r2223;
	setp.lt.u32 	%p553, %r1705, %r2221;
	selp.u64 	%rd16005, 1, 0, %p553;
	and.b64  	%rd16006, %rd21504, 4294967295;
	and.b64  	%rd16007, %rd21510, 4294967295;
	add.s64 	%rd16008, %rd16006, %rd16005;
	add.s64 	%rd16009, %rd16008, %rd16007;
	shr.u64 	%rd16010, %rd16009, 32;
	and.b64  	%rd16011, %rd21505, 4294967295;
	and.b64  	%rd16012, %rd21511, 4294967295;
	add.s64 	%rd16013, %rd16010, %rd16011;
	add.s64 	%rd16014, %rd16013, %rd16012;
	shr.u64 	%rd16015, %rd16014, 32;
	and.b64  	%rd16016, %rd21506, 4294967295;
	and.b64  	%rd16017, %rd21512, 4294967295;
	add.s64 	%rd16018, %rd16015, %rd16016;
	add.s64 	%rd16019, %rd16018, %rd16017;
	shr.u64 	%rd16020, %rd16019, 32;
	and.b64  	%rd16021, %rd21507, 4294967295;
	and.b64  	%rd16022, %rd21513, 4294967295;
	add.s64 	%rd16023, %rd16020, %rd16021;
	add.s64 	%rd16024, %rd16023, %rd16022;
	shr.u64 	%rd16025, %rd16024, 32;
	and.b64  	%rd16026, %rd21508, 4294967295;
	and.b64  	%rd16027, %rd21514, 4294967295;
	add.s64 	%rd16028, %rd16025, %rd16026;
	add.s64 	%rd16029, %rd16028, %rd16027;
	shr.u64 	%rd16030, %rd16029, 32;
	and.b64  	%rd16031, %rd21509, 4294967295;
	and.b64  	%rd16032, %rd21515, 4294967295;
	add.s64 	%rd16033, %rd16030, %rd16031;
	add.s64 	%rd16034, %rd16033, %rd16032;
	{ .reg .b32 tmp; mov.b64 {tmp, %r1706}, %rd16034; }
	add.s32 	%r1707, %r2222, %r1706;
	add.s32 	%r1708, %r1707, %r2224;
	cvt.u64.u32 	%rd16035, %r2221;
	cvt.u64.u32 	%rd16036, %r2223;
	sub.s64 	%rd685, %rd16035, %rd16036;
	shr.u64 	%rd16037, %rd685, 32;
	and.b64  	%rd16038, %rd16037, 1;
	add.s64 	%rd16039, %rd16038, %rd16007;
	sub.s64 	%rd686, %rd16006, %rd16039;
	shr.u64 	%rd16040, %rd686, 32;
	and.b64  	%rd16041, %rd16040, 1;
	add.s64 	%rd16042, %rd16041, %rd16012;
	sub.s64 	%rd687, %rd16011, %rd16042;
	shr.u64 	%rd16043, %rd687, 32;
	and.b64  	%rd16044, %rd16043, 1;
	add.s64 	%rd16045, %rd16044, %rd16017;
	sub.s64 	%rd688, %rd16016, %rd16045;
	shr.u64 	%rd16046, %rd688, 32;
	and.b64  	%rd16047, %rd16046, 1;
	add.s64 	%rd16048, %rd16047, %rd16022;
	sub.s64 	%rd689, %rd16021, %rd16048;
	shr.u64 	%rd16049, %rd689, 32;
	and.b64  	%rd16050, %rd16049, 1;
	add.s64 	%rd16051, %rd16050, %rd16027;
	sub.s64 	%rd690, %rd16026, %rd16051;
	shr.u64 	%rd16052, %rd690, 32;
	and.b64  	%rd16053, %rd16052, 1;
	add.s64 	%rd16054, %rd16053, %rd16032;
	sub.s64 	%rd691, %rd16031, %rd16054;
	{ .reg .b32 tmp; mov.b64 {tmp, %r1709}, %rd691; }
	and.b32  	%r1710, %r1709, 1;
	add.s32 	%r1711, %r1710, %r2224;
	sub.s32 	%r725, %r2222, %r1711;
	cvt.u64.u32 	%rd16055, %r1705;
	mul.wide.u32 	%rd16056, %r1705, %r1705;
	cvt.u32.u64 	%r1712, %rd16056;
	shr.u64 	%rd16057, %rd16056, 32;
	and.b64  	%rd16058, %rd16009, 4294967295;
	mul.lo.s64 	%rd16059, %rd16058, %rd16055;
	add.s64 	%rd16060, %rd16057, %rd16059;
	shr.u64 	%rd16061, %rd16060, 32;
	and.b64  	%rd16062, %rd16014, 4294967295;
	mul.lo.s64 	%rd16063, %rd16062, %rd16055;
	add.s64 	%rd16064, %rd16061, %rd16063;
	shr.u64 	%rd16065, %rd16064, 32;
	and.b64  	%rd16066, %rd16019, 4294967295;
	mul.lo.s64 	%rd16067, %rd16066, %rd16055;
	add.s64 	%rd16068, %rd16065, %rd16067;
	shr.u64 	%rd16069, %rd16068, 32;
	and.b64  	%rd16070, %rd16024, 4294967295;
	mul.lo.s64 	%rd16071, %rd16070, %rd16055;
	add.s64 	%rd16072, %rd16069, %rd16071;
	shr.u64 	%rd16073, %rd16072, 32;
	and.b64  	%rd16074, %rd16029, 4294967295;
	mul.lo.s64 	%rd16075, %rd16074, %rd16055;
	add.s64 	%rd16076, %rd16073, %rd16075;
	shr.u64 	%rd16077, %rd16076, 32;
	and.b64  	%rd16078, %rd16034, 4294967295;
	mul.lo.s64 	%rd16079, %rd16078, %rd16055;
	add.s64 	%rd16080, %rd16077, %rd16079;
	shr.u64 	%rd16081, %rd16080, 32;
	cvt.u64.u32 	%rd16082, %r1708;
	mul.wide.u32 	%rd16083, %r1708, %r1705;
	add.s64 	%rd16084, %rd16081, %rd16083;
	shr.u64 	%rd16085, %rd16084, 32;
	mul.lo.s32 	%r1713, %r14, %r1712;
	cvt.u64.u32 	%rd16086, %r1713;
	and.b64  	%rd16087, %rd16056, 4294967295;
	mad.lo.s64 	%rd16088, %rd3, %rd16086, %rd16087;
	shr.u64 	%rd16089, %rd16088, 32;
	add.s64 	%rd16090, %rd16089, %rd16085;
	mad.lo.s64 	%rd16091, %rd5, %rd16086, %rd16090;
	shr.u64 	%rd16092, %rd16091, 32;
	and.b64  	%rd16093, %rd16064, 4294967295;
	add.s64 	%rd16094, %rd16092, %rd16093;
	mad.lo.s64 	%rd16095, %rd7, %rd16086, %rd16094;
	shr.u64 	%rd16096, %rd16095, 32;
	and.b64  	%rd16097, %rd16068, 4294967295;
	add.s64 	%rd16098, %rd16096, %rd16097;
	mad.lo.s64 	%rd16099, %rd9, %rd16086, %rd16098;
	shr.u64 	%rd16100, %rd16099, 32;
	and.b64  	%rd16101, %rd16072, 4294967295;
	add.s64 	%rd16102, %rd16100, %rd16101;
	mad.lo.s64 	%rd16103, %rd11, %rd16086, %rd16102;
	shr.u64 	%rd16104, %rd16103, 32;
	and.b64  	%rd16105, %rd16076, 4294967295;
	add.s64 	%rd16106, %rd16104, %rd16105;
	mad.lo.s64 	%rd16107, %rd13, %rd16086, %rd16106;
	shr.u64 	%rd16108, %rd16107, 32;
	and.b64  	%rd16109, %rd16080, 4294967295;
	add.s64 	%rd16110, %rd16108, %rd16109;
	mad.lo.s64 	%rd16111, %rd15, %rd16086, %rd16110;
	shr.u64 	%rd16112, %rd16111, 32;
	mul.wide.u32 	%rd16113, %r13, %r1713;
	and.b64  	%rd16114, %rd16084, 4294967295;
	add.s64 	%rd16115, %rd16112, %rd16114;
	add.s64 	%rd16116, %rd16115, %rd16113;
	shr.u64 	%rd16117, %rd16116, 32;
	and.b64  	%rd16118, %rd16091, 4294967295;
	add.s64 	%rd16119, %rd16059, %rd16118;
	cvt.u32.u64 	%r1714, %rd16119;
	shr.u64 	%rd16120, %rd16119, 32;
	and.b64  	%rd16121, %rd16095, 4294967295;
	add.s64 	%rd16122, %rd16120, %rd16121;
	mad.lo.s64 	%rd16123, %rd16058, %rd16058, %rd16122;
	shr.u64 	%rd16124, %rd16123, 32;
	mul.lo.s64 	%rd16125, %rd16062, %rd16058;
	and.b64  	%rd16126, %rd16099, 4294967295;
	add.s64 	%rd16127, %rd16124, %rd16126;
	add.s64 	%rd16128, %rd16127, %rd16125;
	shr.u64 	%rd16129, %rd16128, 32;
	mul.lo.s64 	%rd16130, %rd16066, %rd16058;
	and.b64  	%rd16131, %rd16103, 4294967295;
	add.s64 	%rd16132, %rd16129, %rd16131;
	add.s64 	%rd16133, %rd16132, %rd16130;
	shr.u64 	%rd16134, %rd16133, 32;
	mul.lo.s64 	%rd16135, %rd16070, %rd16058;
	and.b64  	%rd16136, %rd16107, 4294967295;
	add.s64 	%rd16137, %rd16134, %rd16136;
	add.s64 	%rd16138, %rd16137, %rd16135;
	shr.u64 	%rd16139, %rd16138, 32;
	mul.lo.s64 	%rd16140, %rd16074, %rd16058;
	and.b64  	%rd16141, %rd16111, 4294967295;
	add.s64 	%rd16142, %rd16139, %rd16141;
	add.s64 	%rd16143, %rd16142, %rd16140;
	shr.u64 	%rd16144, %rd16143, 32;
	mul.lo.s64 	%rd16145, %rd16078, %rd16058;
	and.b64  	%rd16146, %rd16116, 4294967295;
	add.s64 	%rd16147, %rd16144, %rd16146;
	add.s64 	%rd16148, %rd16147, %rd16145;
	shr.u64 	%rd16149, %rd16148, 32;
	mul.lo.s64 	%rd16150, %rd16058, %rd16082;
	add.s64 	%rd16151, %rd16149, %rd16117;
	add.s64 	%rd16152, %rd16151, %rd16150;
	shr.u64 	%rd16153, %rd16152, 32;
	mul.lo.s32 	%r1715, %r14, %r1714;
	cvt.u64.u32 	%rd16154, %r1715;
	and.b64  	%rd16155, %rd16119, 4294967295;
	mad.lo.s64 	%rd16156, %rd3, %rd16154, %rd16155;
	shr.u64 	%rd16157, %rd16156, 32;
	and.b64  	%rd16158, %rd16123, 4294967295;
	add.s64 	%rd16159, %rd16157, %rd16158;
	mad.lo.s64 	%rd16160, %rd5, %rd16154, %rd16159;
	shr.u64 	%rd16161, %rd16160, 32;
	add.s64 	%rd16162, %rd16161, %rd16153;
	mad.lo.s64 	%rd16163, %rd7, %rd16154, %rd16162;
	shr.u64 	%rd16164, %rd16163, 32;
	and.b64  	%rd16165, %rd16133, 4294967295;
	add.s64 	%rd16166, %rd16164, %rd16165;
	mad.lo.s64 	%rd16167, %rd9, %rd16154, %rd16166;
	shr.u64 	%rd16168, %rd16167, 32;
	and.b64  	%rd16169, %rd16138, 4294967295;
	add.s64 	%rd16170, %rd16168, %rd16169;
	mad.lo.s64 	%rd16171, %rd11, %rd16154, %rd16170;
	shr.u64 	%rd16172, %rd16171, 32;
	and.b64  	%rd16173, %rd16143, 4294967295;
	add.s64 	%rd16174, %rd16172, %rd16173;
	mad.lo.s64 	%rd16175, %rd13, %rd16154, %rd16174;
	shr.u64 	%rd16176, %rd16175, 32;
	and.b64  	%rd16177, %rd16148, 4294967295;
	add.s64 	%rd16178, %rd16176, %rd16177;
	mad.lo.s64 	%rd16179, %rd15, %rd16154, %rd16178;
	shr.u64 	%rd16180, %rd16179, 32;
	mul.wide.u32 	%rd16181, %r13, %r1715;
	and.b64  	%rd16182, %rd16152, 4294967295;
	add.s64 	%rd16183, %rd16180, %rd16182;
	add.s64 	%rd16184, %rd16183, %rd16181;
	shr.u64 	%rd16185, %rd16184, 32;
	and.b64  	%rd16186, %rd16160, 4294967295;
	add.s64 	%rd16187, %rd16063, %rd16186;
	cvt.u32.u64 	%r1716, %rd16187;
	shr.u64 	%rd16188, %rd16187, 32;
	and.b64  	%rd16189, %rd16163, 4294967295;
	add.s64 	%rd16190, %rd16188, %rd16189;
	add.s64 	%rd16191, %rd16190, %rd16125;
	shr.u64 	%rd16192, %rd16191, 32;
	and.b64  	%rd16193, %rd16167, 4294967295;
	add.s64 	%rd16194, %rd16192, %rd16193;
	mad.lo.s64 	%rd16195, %rd16062, %rd16062, %rd16194;
	shr.u64 	%rd16196, %rd16195, 32;
	mul.lo.s64 	%rd16197, %rd16066, %rd16062;
	and.b64  	%rd16198, %rd16171, 4294967295;
	add.s64 	%rd16199, %rd16196, %rd16198;
	add.s64 	%rd16200, %rd16199, %rd16197;
	shr.u64 	%rd16201, %rd16200, 32;
	mul.lo.s64 	%rd16202, %rd16070, %rd16062;
	and.b64  	%rd16203, %rd16175, 4294967295;
	add.s64 	%rd16204, %rd16201, %rd16203;
	add.s64 	%rd16205, %rd16204, %rd16202;
	shr.u64 	%rd16206, %rd16205, 32;
	mul.lo.s64 	%rd16207, %rd16074, %rd16062;
	and.b64  	%rd16208, %rd16179, 4294967295;
	add.s64 	%rd16209, %rd16206, %rd16208;
	add.s64 	%rd16210, %rd16209, %rd16207;
	shr.u64 	%rd16211, %rd16210, 32;
	mul.lo.s64 	%rd16212, %rd16078, %rd16062;
	and.b64  	%rd16213, %rd16184, 4294967295;
	add.s64 	%rd16214, %rd16211, %rd16213;
	add.s64 	%rd16215, %rd16214, %rd16212;
	shr.u64 	%rd16216, %rd16215, 32;
	mul.lo.s64 	%rd16217, %rd16062, %rd16082;
	add.s64 	%rd16218, %rd16216, %rd16185;
	add.s64 	%rd16219, %rd16218, %rd16217;
	shr.u64 	%rd16220, %rd16219, 32;
	mul.lo.s32 	%r1717, %r14, %r1716;
	cvt.u64.u32 	%rd16221, %r1717;
	and.b64  	%rd16222, %rd16187, 4294967295;
	mad.lo.s64 	%rd16223, %rd3, %rd16221, %rd16222;
	shr.u64 	%rd16224, %rd16223, 32;
	and.b64  	%rd16225, %rd16191, 4294967295;
	add.s64 	%rd16226, %rd16224, %rd16225;
	mad.lo.s64 	%rd16227, %rd5, %rd16221, %rd16226;
	shr.u64 	%rd16228, %rd16227, 32;
	and.b64  	%rd16229, %rd16195, 4294967295;
	add.s64 	%rd16230, %rd16228, %rd16229;
	mad.lo.s64 	%rd16231, %rd7, %rd16221, %rd16230;
	shr.u64 	%rd16232, %rd16231, 32;
	add.s64 	%rd16233, %rd16232, %rd16220;
	mad.lo.s64 	%rd16234, %rd9, %rd16221, %rd16233;
	shr.u64 	%rd16235, %rd16234, 32;
	and.b64  	%rd16236, %rd16205, 4294967295;
	add.s64 	%rd16237, %rd16235, %rd16236;
	mad.lo.s64 	%rd16238, %rd11, %rd16221, %rd16237;
	shr.u64 	%rd16239, %rd16238, 32;
	and.b64  	%rd16240, %rd16210, 4294967295;
	add.s64 	%rd16241, %rd16239, %rd16240;
	mad.lo.s64 	%rd16242, %rd13, %rd16221, %rd16241;
	shr.u64 	%rd16243, %rd16242, 32;
	and.b64  	%rd16244, %rd16215, 4294967295;
	add.s64 	%rd16245, %rd16243, %rd16244;
	mad.lo.s64 	%rd16246, %rd15, %rd16221, %rd16245;
	shr.u64 	%rd16247, %rd16246, 32;
	mul.wide.u32 	%rd16248, %r13, %r1717;
	and.b64  	%rd16249, %rd16219, 4294967295;
	add.s64 	%rd16250, %rd16247, %rd16249;
	add.s64 	%rd16251, %rd16250, %rd16248;
	shr.u64 	%rd16252, %rd16251, 32;
	and.b64  	%rd16253, %rd16227, 4294967295;
	add.s64 	%rd16254, %rd16067, %rd16253;
	cvt.u32.u64 	%r1718, %rd16254;
	shr.u64 	%rd16255, %rd16254, 32;
	and.b64  	%rd16256, %rd16231, 4294967295;
	add.s64 	%rd16257, %rd16255, %rd16256;
	add.s64 	%rd16258, %rd16257, %rd16130;
	shr.u64 	%rd16259, %rd16258, 32;
	and.b64  	%rd16260, %rd16234, 4294967295;
	add.s64 	%rd16261, %rd16259, %rd16260;
	add.s64 	%rd16262, %rd16261, %rd16197;
	shr.u64 	%rd16263, %rd16262, 32;
	and.b64  	%rd16264, %rd16238, 4294967295;
	add.s64 	%rd16265, %rd16263, %rd16264;
	mad.lo.s64 	%rd16266, %rd16066, %rd16066, %rd16265;
	shr.u64 	%rd16267, %rd16266, 32;
	mul.lo.s64 	%rd16268, %rd16070, %rd16066;
	and.b64  	%rd16269, %rd16242, 4294967295;
	add.s64 	%rd16270, %rd16267, %rd16269;
	add.s64 	%rd16271, %rd16270, %rd16268;
	shr.u64 	%rd16272, %rd16271, 32;
	mul.lo.s64 	%rd16273, %rd16074, %rd16066;
	and.b64  	%rd16274, %rd16246, 4294967295;
	add.s64 	%rd16275, %rd16272, %rd16274;
	add.s64 	%rd16276, %rd16275, %rd16273;
	shr.u64 	%rd16277, %rd16276, 32;
	mul.lo.s64 	%rd16278, %rd16078, %rd16066;
	and.b64  	%rd16279, %rd16251, 4294967295;
	add.s64 	%rd16280, %rd16277, %rd16279;
	add.s64 	%rd16281, %rd16280, %rd16278;
	shr.u64 	%rd16282, %rd16281, 32;
	mul.lo.s64 	%rd16283, %rd16066, %rd16082;
	add.s64 	%rd16284, %rd16282, %rd16252;
	add.s64 	%rd16285, %rd16284, %rd16283;
	shr.u64 	%rd16286, %rd16285, 32;
	mul.lo.s32 	%r1719, %r14, %r1718;
	cvt.u64.u32 	%rd16287, %r1719;
	and.b64  	%rd16288, %rd16254, 4294967295;
	mad.lo.s64 	%rd16289, %rd3, %rd16287, %rd16288;
	shr.u64 	%rd16290, %rd16289, 32;
	and.b64  	%rd16291, %rd16258, 4294967295;
	add.s64 	%rd16292, %rd16290, %rd16291;
	mad.lo.s64 	%rd16293, %rd5, %rd16287, %rd16292;
	shr.u64 	%rd16294, %rd16293, 32;
	and.b64  	%rd16295, %rd16262, 4294967295;
	add.s64 	%rd16296, %rd16294, %rd16295;
	mad.lo.s64 	%rd16297, %rd7, %rd16287, %rd16296;
	shr.u64 	%rd16298, %rd16297, 32;
	and.b64  	%rd16299, %rd16266, 4294967295;
	add.s64 	%rd16300, %rd16298, %rd16299;
	mad.lo.s64 	%rd16301, %rd9, %rd16287, %rd16300;
	shr.u64 	%rd16302, %rd16301, 32;
	add.s64 	%rd16303, %rd16302, %rd16286;
	mad.lo.s64 	%rd16304, %rd11, %rd16287, %rd16303;
	shr.u64 	%rd16305, %rd16304, 32;
	and.b64  	%rd16306, %rd16276, 4294967295;
	add.s64 	%rd16307, %rd16305, %rd16306;
	mad.lo.s64 	%rd16308, %rd13, %rd16287, %rd16307;
	shr.u64 	%rd16309, %rd16308, 32;
	and.b64  	%rd16310, %rd16281, 4294967295;
	add.s64 	%rd16311, %rd16309, %rd16310;
	mad.lo.s64 	%rd16312, %rd15, %rd16287, %rd16311;
	shr.u64 	%rd16313, %rd16312, 32;
	mul.wide.u32 	%rd16314, %r13, %r1719;
	and.b64  	%rd16315, %rd16285, 4294967295;
	add.s64 	%rd16316, %rd16313, %rd16315;
	add.s64 	%rd16317, %rd16316, %rd16314;
	shr.u64 	%rd16318, %rd16317, 32;
	and.b64  	%rd16319, %rd16293, 4294967295;
	add.s64 	%rd16320, %rd16071, %rd16319;
	cvt.u32.u64 	%r1720, %rd16320;
	shr.u64 	%rd16321, %rd16320, 32;
	and.b64  	%rd16322, %rd16297, 4294967295;
	add.s64 	%rd16323, %rd16321, %rd16322;
	add.s64 	%rd16324, %rd16323, %rd16135;
	shr.u64 	%rd16325, %rd16324, 32;
	and.b64  	%rd16326, %rd16301, 4294967295;
	add.s64 	%rd16327, %rd16325, %rd16326;
	add.s64 	%rd16328, %rd16327, %rd16202;
	shr.u64 	%rd16329, %rd16328, 32;
	and.b64  	%rd16330, %rd16304, 4294967295;
	add.s64 	%rd16331, %rd16329, %rd16330;
	add.s64 	%rd16332, %rd16331, %rd16268;
	shr.u64 	%rd16333, %rd16332, 32;
	and.b64  	%rd16334, %rd16308, 4294967295;
	add.s64 	%rd16335, %rd16333, %rd16334;
	mad.lo.s64 	%rd16336, %rd16070, %rd16070, %rd16335;
	shr.u64 	%rd16337, %rd16336, 32;
	mul.lo.s64 	%rd16338, %rd16074, %rd16070;
	and.b64  	%rd16339, %rd16312, 4294967295;
	add.s64 	%rd16340, %rd16337, %rd16339;
	add.s64 	%rd16341, %rd16340, %rd16338;
	shr.u64 	%rd16342, %rd16341, 32;
	mul.lo.s64 	%rd16343, %rd16078, %rd16070;
	and.b64  	%rd16344, %rd16317, 4294967295;
	add.s64 	%rd16345, %rd16342, %rd16344;
	add.s64 	%rd16346, %rd16345, %rd16343;
	shr.u64 	%rd16347, %rd16346, 32;
	mul.lo.s64 	%rd16348, %rd16070, %rd16082;
	add.s64 	%rd16349, %rd16347, %rd16318;
	add.s64 	%rd16350, %rd16349, %rd16348;
	shr.u64 	%rd16351, %rd16350, 32;
	mul.lo.s32 	%r1721, %r14, %r1720;
	cvt.u64.u32 	%rd16352, %r1721;
	and.b64  	%rd16353, %rd16320, 4294967295;
	mad.lo.s64 	%rd16354, %rd3, %rd16352, %rd16353;
	shr.u64 	%rd16355, %rd16354, 32;
	and.b64  	%rd16356, %rd16324, 4294967295;
	add.s64 	%rd16357, %rd16355, %rd16356;
	mad.lo.s64 	%rd16358, %rd5, %rd16352, %rd16357;
	shr.u64 	%rd16359, %rd16358, 32;
	and.b64  	%rd16360, %rd16328, 4294967295;
	add.s64 	%rd16361, %rd16359, %rd16360;
	mad.lo.s64 	%rd16362, %rd7, %rd16352, %rd16361;
	shr.u64 	%rd16363, %rd16362, 32;
	and.b64  	%rd16364, %rd16332, 4294967295;
	add.s64 	%rd16365, %rd16363, %rd16364;
	mad.lo.s64 	%rd16366, %rd9, %rd16352, %rd16365;
	shr.u64 	%rd16367, %rd16366, 32;
	and.b64  	%rd16368, %rd16336, 4294967295;
	add.s64 	%rd16369, %rd16367, %rd16368;
	mad.lo.s64 	%rd16370, %rd11, %rd16352, %rd16369;
	shr.u64 	%rd16371, %rd16370, 32;
	add.s64 	%rd16372, %rd16371, %rd16351;
	mad.lo.s64 	%rd16373, %rd13, %rd16352, %rd16372;
	shr.u64 	%rd16374, %rd16373, 32;
	and.b64  	%rd16375, %rd16346, 4294967295;
	add.s64 	%rd16376, %rd16374, %rd16375;
	mad.lo.s64 	%rd16377, %rd15, %rd16352, %rd16376;
	shr.u64 	%rd16378, %rd16377, 32;
	mul.wide.u32 	%rd16379, %r13, %r1721;
	and.b64  	%rd16380, %rd16350, 4294967295;
	add.s64 	%rd16381, %rd16378, %rd16380;
	add.s64 	%rd16382, %rd16381, %rd16379;
	shr.u64 	%rd16383, %rd16382, 32;
	and.b64  	%rd16384, %rd16358, 4294967295;
	add.s64 	%rd16385, %rd16075, %rd16384;
	cvt.u32.u64 	%r1722, %rd16385;
	shr.u64 	%rd16386, %rd16385, 32;
	and.b64  	%rd16387, %rd16362, 4294967295;
	add.s64 	%rd16388, %rd16386, %rd16387;
	add.s64 	%rd16389, %rd16388, %rd16140;
	shr.u64 	%rd16390, %rd16389, 32;
	and.b64  	%rd16391, %rd16366, 4294967295;
	add.s64 	%rd16392, %rd16390, %rd16391;
	add.s64 	%rd16393, %rd16392, %rd16207;
	shr.u64 	%rd16394, %rd16393, 32;
	and.b64  	%rd16395, %rd16370, 4294967295;
	add.s64 	%rd16396, %rd16394, %rd16395;
	add.s64 	%rd16397, %rd16396, %rd16273;
	shr.u64 	%rd16398, %rd16397, 32;
	and.b64  	%rd16399, %rd16373, 4294967295;
	add.s64 	%rd16400, %rd16398, %rd16399;
	add.s64 	%rd16401, %rd16400, %rd16338;
	shr.u64 	%rd16402, %rd16401, 32;
	and.b64  	%rd16403, %rd16377, 4294967295;
	add.s64 	%rd16404, %rd16402, %rd16403;
	mad.lo.s64 	%rd16405, %rd16074, %rd16074, %rd16404;
	shr.u64 	%rd16406, %rd16405, 32;
	mul.lo.s64 	%rd16407, %rd16078, %rd16074;
	and.b64  	%rd16408, %rd16382, 4294967295;
	add.s64 	%rd16409, %rd16406, %rd16408;
	add.s64 	%rd16410, %rd16409, %rd16407;
	shr.u64 	%rd16411, %rd16410, 32;
	mul.lo.s64 	%rd16412, %rd16074, %rd16082;
	add.s64 	%rd16413, %rd16411, %rd16383;
	add.s64 	%rd16414, %rd16413, %rd16412;
	shr.u64 	%rd16415, %rd16414, 32;
	mul.lo.s32 	%r1723, %r14, %r1722;
	cvt.u64.u32 	%rd16416, %r1723;
	and.b64  	%rd16417, %rd16385, 4294967295;
	mad.lo.s64 	%rd16418, %rd3, %rd16416, %rd16417;
	shr.u64 	%rd16419, %rd16418, 32;
	and.b64  	%rd16420, %rd16389, 4294967295;
	add.s64 	%rd16421, %rd16419, %rd16420;
	mad.lo.s64 	%rd16422, %rd5, %rd16416, %rd16421;
	shr.u64 	%rd16423, %rd16422, 32;
	and.b64  	%rd16424, %rd16393, 4294967295;
	add.s64 	%rd16425, %rd16423, %rd16424;
	mad.lo.s64 	%rd16426, %rd7, %rd16416, %rd16425;
	shr.u64 	%rd16427, %rd16426, 32;
	and.b64  	%rd16428, %rd16397, 4294967295;
	add.s64 	%rd16429, %rd16427, %rd16428;
	mad.lo.s64 	%rd16430, %rd9, %rd16416, %rd16429;
	shr.u64 	%rd16431, %rd16430, 32;
	and.b64  	%rd16432, %rd16401, 4294967295;
	add.s64 	%rd16433, %rd16431, %rd16432;
	mad.lo.s64 	%rd16434, %rd11, %rd16416, %rd16433;
	shr.u64 	%rd16435, %rd16434, 32;
	and.b64  	%rd16436, %rd16405, 4294967295;
	add.s64 	%rd16437, %rd16435, %rd16436;
	mad.lo.s64 	%rd16438, %rd13, %rd16416, %rd16437;
	shr.u64 	%rd16439, %rd16438, 32;
	add.s64 	%rd16440, %rd16439, %rd16415;
	mad.lo.s64 	%rd16441, %rd15, %rd16416, %rd16440;
	shr.u64 	%rd16442, %rd16441, 32;
	mul.wide.u32 	%rd16443, %r13, %r1723;
	and.b64  	%rd16444, %rd16414, 4294967295;
	add.s64 	%rd16445, %rd16442, %rd16444;
	add.s64 	%rd16446, %rd16445, %rd16443;
	shr.u64 	%rd16447, %rd16446, 32;
	and.b64  	%rd16448, %rd16422, 4294967295;
	add.s64 	%rd16449, %rd16079, %rd16448;
	cvt.u32.u64 	%r1724, %rd16449;
	shr.u64 	%rd16450, %rd16449, 32;
	and.b64  	%rd16451, %rd16426, 4294967295;
	add.s64 	%rd16452, %rd16450, %rd16451;
	add.s64 	%rd16453, %rd16452, %rd16145;
	shr.u64 	%rd16454, %rd16453, 32;
	and.b64  	%rd16455, %rd16430, 4294967295;
	add.s64 	%rd16456, %rd16454, %rd16455;
	add.s64 	%rd16457, %rd16456, %rd16212;
	shr.u64 	%rd16458, %rd16457, 32;
	and.b64  	%rd16459, %rd16434, 4294967295;
	add.s64 	%rd16460, %rd16458, %rd16459;
	add.s64 	%rd16461, %rd16460, %rd16278;
	shr.u64 	%rd16462, %rd16461, 32;
	and.b64  	%rd16463, %rd16438, 4294967295;
	add.s64 	%rd16464, %rd16462, %rd16463;
	add.s64 	%rd16465, %rd16464, %rd16343;
	shr.u64 	%rd16466, %rd16465, 32;
	and.b64  	%rd16467, %rd16441, 4294967295;
	add.s64 	%rd16468, %rd16466, %rd16467;
	add.s64 	%rd16469, %rd16468, %rd16407;
	shr.u64 	%rd16470, %rd16469, 32;
	and.b64  	%rd16471, %rd16446, 4294967295;
	add.s64 	%rd16472, %rd16470, %rd16471;
	mad.lo.s64 	%rd16473, %rd16078, %rd16078, %rd16472;
	shr.u64 	%rd16474, %rd16473, 32;
	mul.lo.s64 	%rd16475, %rd16078, %rd16082;
	add.s64 	%rd16476, %rd16474, %rd16447;
	add.s64 	%rd16477, %rd16476, %rd16475;
	shr.u64 	%rd16478, %rd16477, 32;
	mul.lo.s32 	%r1725, %r14, %r1724;
	cvt.u64.u32 	%rd16479, %r1725;
	and.b64  	%rd16480, %rd16449, 4294967295;
	mad.lo.s64 	%rd16481, %rd3, %rd16479, %rd16480;
	shr.u64 	%rd16482, %rd16481, 32;
	and.b64  	%rd16483, %rd16453, 4294967295;
	add.s64 	%rd16484, %rd16482, %rd16483;
	mad.lo.s64 	%rd16485, %rd5, %rd16479, %rd16484;
	shr.u64 	%rd16486, %rd16485, 32;
	and.b64  	%rd16487, %rd16457, 4294967295;
	add.s64 	%rd16488, %rd16486, %rd16487;
	mad.lo.s64 	%rd16489, %rd7, %rd16479, %rd16488;
	shr.u64 	%rd16490, %rd16489, 32;
	and.b64  	%rd16491, %rd16461, 4294967295;
	add.s64 	%rd16492, %rd16490, %rd16491;
	mad.lo.s64 	%rd16493, %rd9, %rd16479, %rd16492;
	shr.u64 	%rd16494, %rd16493, 32;
	and.b64  	%rd16495, %rd16465, 4294967295;
	add.s64 	%rd16496, %rd16494, %rd16495;
	mad.lo.s64 	%rd16497, %rd11, %rd16479, %rd16496;
	shr.u64 	%rd16498, %rd16497, 32;
	and.b64  	%rd16499, %rd16469, 4294967295;
	add.s64 	%rd16500, %rd16498, %rd16499;
	mad.lo.s64 	%rd16501, %rd13, %rd16479, %rd16500;
	shr.u64 	%rd16502, %rd16501, 32;
	and.b64  	%rd16503, %rd16473, 4294967295;
	add.s64 	%rd16504, %rd16502, %rd16503;
	mad.lo.s64 	%rd16505, %rd15, %rd16479, %rd16504;
	shr.u64 	%rd16506, %rd16505, 32;
	mul.wide.u32 	%rd16507, %r13, %r1725;
	add.s64 	%rd16508, %rd16506, %rd16478;
	add.s64 	%rd16509, %rd16508, %rd16507;
	shr.u64 	%rd16510, %rd16509, 32;
	and.b64  	%rd16511, %rd16485, 4294967295;
	add.s64 	%rd16512, %rd16083, %rd16511;
	cvt.u32.u64 	%r1726, %rd16512;
	shr.u64 	%rd16513, %rd16512, 32;
	and.b64  	%rd16514, %rd16489, 4294967295;
	add.s64 	%rd16515, %rd16513, %rd16514;
	add.s64 	%rd16516, %rd16515, %rd16150;
	shr.u64 	%rd16517, %rd16516, 32;
	and.b64  	%rd16518, %rd16493, 4294967295;
	add.s64 	%rd16519, %rd16517, %rd16518;
	add.s64 	%rd16520, %rd16519, %rd16217;
	shr.u64 	%rd16521, %rd16520, 32;
	and.b64  	%rd16522, %rd16497, 4294967295;
	add.s64 	%rd16523, %rd16521, %rd16522;
	add.s64 	%rd16524, %rd16523, %rd16283;
	shr.u64 	%rd16525, %rd16524, 32;
	and.b64  	%rd16526, %rd16501, 4294967295;
	add.s64 	%rd16527, %rd16525, %rd16526;
	add.s64 	%rd16528, %rd16527, %rd16348;
	shr.u64 	%rd16529, %rd16528, 32;
	and.b64  	%rd16530, %rd16505, 4294967295;
	add.s64 	%rd16531, %rd16529, %rd16530;
	add.s64 	%rd16532, %rd16531, %rd16412;
	shr.u64 	%rd16533, %rd16532, 32;
	and.b64  	%rd16534, %rd16509, 4294967295;
	add.s64 	%rd16535, %rd16533, %rd16534;
	add.s64 	%rd16536, %rd16535, %rd16475;
	shr.u64 	%rd16537, %rd16536, 32;
	mul.wide.u32 	%rd16538, %r1708, %r1708;
	add.s64 	%rd16539, %rd16537, %rd16510;
	add.s64 	%rd16540, %rd16539, %rd16538;
	mul.lo.s32 	%r1727, %r14, %r1726;
	cvt.u64.u32 	%rd16541, %r1727;
	and.b64  	%rd16542, %rd16512, 4294967295;
	mad.lo.s64 	%rd16543, %rd3, %rd16541, %rd16542;
	shr.u64 	%rd16544, %rd16543, 32;
	and.b64  	%rd16545, %rd16516, 4294967295;
	add.s64 	%rd16546, %rd16544, %rd16545;
	mad.lo.s64 	%rd21516, %rd5, %rd16541, %rd16546;
	shr.u64 	%rd16547, %rd21516, 32;
	and.b64  	%rd16548, %rd16520, 4294967295;
	add.s64 	%rd16549, %rd16547, %rd16548;
	mad.lo.s64 	%rd21517, %rd7, %rd16541, %rd16549;
	cvt.u32.u64 	%r726, %rd21517;
	shr.u64 	%rd16550, %rd21517, 32;
	and.b64  	%rd16551, %rd16524, 4294967295;
	add.s64 	%rd16552, %rd16550, %rd16551;
	mad.lo.s64 	%rd21518, %rd9, %rd16541, %rd16552;
	cvt.u32.u64 	%r727, %rd21518;
	shr.u64 	%rd16553, %rd21518, 32;
	and.b64  	%rd16554, %rd16528, 4294967295;
	add.s64 	%rd16555, %rd16553, %rd16554;
	mad.lo.s64 	%rd21519, %rd11, %rd16541, %rd16555;
	cvt.u32.u64 	%r728, %rd21519;
	shr.u64 	%rd16556, %rd21519, 32;
	and.b64  	%rd16557, %rd16532, 4294967295;
	add.s64 	%rd16558, %rd16556, %rd16557;
	mad.lo.s64 	%rd21520, %rd13, %rd16541, %rd16558;
	cvt.u32.u64 	%r729, %rd21520;
	shr.u64 	%rd16559, %rd21520, 32;
	and.b64  	%rd16560, %rd16536, 4294967295;
	add.s64 	%rd16561, %rd16559, %rd16560;
	mad.lo.s64 	%rd21521, %rd15, %rd16541, %rd16561;
	cvt.u32.u64 	%r730, %rd21521;
	shr.u64 	%rd16562, %rd21521, 32;
	mul.wide.u32 	%rd16563, %r13, %r1727;
	and.b64  	%rd16564, %rd16540, 4294967295;
	add.s64 	%rd16565, %rd16562, %rd16564;
	add.s64 	%rd21522, %rd16565, %rd16563;
	cvt.u32.u64 	%r731, %rd21522;
	{ .reg .b32 tmp; mov.b64 {tmp, %r2225}, %rd21522; }
	setp.gt.u32 	%p554, %r13, %r2225;
	@%p554 bra 	$L__BB0_507;
	setp.lt.u32 	%p555, %r13, %r2225;
	@%p555 bra 	$L__BB0_506;
	setp.gt.u32 	%p556, %r12, %r731;
	@%p556 bra 	$L__BB0_507;
	setp.lt.u32 	%p557, %r12, %r731;
	@%p557 bra 	$L__BB0_506;
	setp.gt.u32 	%p558, %r11, %r730;
	@%p558 bra 	$L__BB0_507;
	setp.lt.u32 	%p559, %r11, %r730;
	@%p559 bra 	$L__BB0_506;
	setp.gt.u32 	%p560, %r10, %r729;
	@%p560 bra 	$L__BB0_507;
	setp.lt.u32 	%p561, %r10, %r729;
	@%p561 bra 	$L__BB0_506;
	setp.gt.u32 	%p562, %r9, %r728;
	@%p562 bra 	$L__BB0_507;
	setp.lt.u32 	%p563, %r9, %r728;
	@%p563 bra 	$L__BB0_506;
	setp.gt.u32 	%p564, %r8, %r727;
	@%p564 bra 	$L__BB0_507;
	setp.lt.u32 	%p565, %r8, %r727;
	@%p565 bra 	$L__BB0_506;
	setp.gt.u32 	%p566, %r7, %r726;
	@%p566 bra 	$L__BB0_507;
	setp.ge.u32 	%p567, %r7, %r726;
	cvt.u32.u64 	%r1728, %rd21516;
	setp.gt.u32 	%p568, %r6, %r1728;
	and.pred  	%p569, %p567, %p568;
	@%p569 bra 	$L__BB0_507;
$L__BB0_506:
	and.b64  	%rd16566, %rd21516, 4294967295;
	sub.s64 	%rd21516, %rd16566, %rd3;
	shr.u64 	%rd16567, %rd21516, 32;
	and.b64  	%rd16568, %rd16567, 1;
	and.b64  	%rd16569, %rd21517, 4294967295;
	add.s64 	%rd16570, %rd16568, %rd5;
	sub.s64 	%rd21517, %rd16569, %rd16570;
	shr.u64 	%rd16571, %rd21517, 32;
	and.b64  	%rd16572, %rd16571, 1;
	and.b64  	%rd16573, %rd21518, 4294967295;
	add.s64 	%rd16574, %rd16572, %rd7;
	sub.s64 	%rd21518, %rd16573, %rd16574;
	shr.u64 	%rd16575, %rd21518, 32;
	and.b64  	%rd16576, %rd16575, 1;
	and.b64  	%rd16577, %rd21519, 4294967295;
	add.s64 	%rd16578, %rd16576, %rd9;
	sub.s64 	%rd21519, %rd16577, %rd16578;
	shr.u64 	%rd16579, %rd21519, 32;
	and.b64  	%rd16580, %rd16579, 1;
	and.b64  	%rd16581, %rd21520, 4294967295;
	add.s64 	%rd16582, %rd16580, %rd11;
	sub.s64 	%rd21520, %rd16581, %rd16582;
	shr.u64 	%rd16583, %rd21520, 32;
	and.b64  	%rd16584, %rd16583, 1;
	and.b64  	%rd16585, %rd21521, 4294967295;
	add.s64 	%rd16586, %rd16584, %rd13;
	sub.s64 	%rd21521, %rd16585, %rd16586;
	shr.u64 	%rd16587, %rd21521, 32;
	and.b64  	%rd16588, %rd16587, 1;
	and.b64  	%rd16589, %rd21522, 4294967295;
	add.s64 	%rd16590, %rd16588, %rd15;
	sub.s64 	%rd21522, %rd16589, %rd16590;
	{ .reg .b32 tmp; mov.b64 {tmp, %r1729}, %rd21522; }
	and.b32  	%r1730, %r1729, 1;
	add.s32 	%r1731, %r1730, %r13;
	sub.s32 	%r2225, %r2225, %r1731;
$L__BB0_507:
	and.b64  	%rd16591, %rd21516, 4294967295;
	mul.lo.s64 	%rd16592, %rd16591, %rd294;
	cvt.u32.u64 	%r1732, %rd16592;
	shr.u64 	%rd16593, %rd16592, 32;
	and.b64  	%rd16594, %rd21517, 4294967295;
	mad.lo.s64 	%rd16595, %rd16594, %rd294, %rd16593;
	shr.u64 	%rd16596, %rd16595, 32;
	and.b64  	%rd16597, %rd21518, 4294967295;
	mad.lo.s64 	%rd16598, %rd16597, %rd294, %rd16596;
	shr.u64 	%rd16599, %rd16598, 32;
	and.b64  	%rd16600, %rd21519, 4294967295;
	mad.lo.s64 	%rd16601, %rd16600, %rd294, %rd16599;
	shr.u64 	%rd16602, %rd16601, 32;
	and.b64  	%rd16603, %rd21520, 4294967295;
	mad.lo.s64 	%rd16604, %rd16603, %rd294, %rd16602;
	shr.u64 	%rd16605, %rd16604, 32;
	and.b64  	%rd16606, %rd21521, 4294967295;
	mad.lo.s64 	%rd16607, %rd16606, %rd294, %rd16605;
	shr.u64 	%rd16608, %rd16607, 32;
	and.b64  	%rd16609, %rd21522, 4294967295;
	mad.lo.s64 	%rd16610, %rd16609, %rd294, %rd16608;
	shr.u64 	%rd16611, %rd16610, 32;
	cvt.u64.u32 	%rd16612, %r2225;
	mad.lo.s64 	%rd16613, %rd16612, %rd294, %rd16611;
	shr.u64 	%rd16614, %rd16613, 32;
	mul.lo.s32 	%r1733, %r14, %r1732;
	cvt.u64.u32 	%rd16615, %r1733;
	and.b64  	%rd16616, %rd16592, 4294967295;
	mad.lo.s64 	%rd16617, %rd3, %rd16615, %rd16616;
	shr.u64 	%rd16618, %rd16617, 32;
	add.s64 	%rd16619, %rd16618, %rd16614;
	mad.lo.s64 	%rd16620, %rd5, %rd16615, %rd16619;
	shr.u64 	%rd16621, %rd16620, 32;
	and.b64  	%rd16622, %rd16598, 4294967295;
	add.s64 	%rd16623, %rd16621, %rd16622;
	mad.lo.s64 	%rd16624, %rd7, %rd16615, %rd16623;
	shr.u64 	%rd16625, %rd16624, 32;
	and.b64  	%rd16626, %rd16601, 4294967295;
	add.s64 	%rd16627, %rd16625, %rd16626;
	mad.lo.s64 	%rd16628, %rd9, %rd16615, %rd16627;
	shr.u64 	%rd16629, %rd16628, 32;
	and.b64  	%rd16630, %rd16604, 4294967295;
	add.s64 	%rd16631, %rd16629, %rd16630;
	mad.lo.s64 	%rd16632, %rd11, %rd16615, %rd16631;
	shr.u64 	%rd16633, %rd16632, 32;
	and.b64  	%rd16634, %rd16607, 4294967295;
	add.s64 	%rd16635, %rd16633, %rd16634;
	mad.lo.s64 	%rd16636, %rd13, %rd16615, %rd16635;
	shr.u64 	%rd16637, %rd16636, 32;
	and.b64  	%rd16638, %rd16610, 4294967295;
	add.s64 	%rd16639, %rd16637, %rd16638;
	mad.lo.s64 	%rd16640, %rd15, %rd16615, %rd16639;
	shr.u64 	%rd16641, %rd16640, 32;
	mul.wide.u32 	%rd16642, %r13, %r1733;
	and.b64  	%rd16643, %rd16613, 4294967295;
	add.s64 	%rd16644, %rd16641, %rd16643;
	add.s64 	%rd16645, %rd16644, %rd16642;
	shr.u64 	%rd16646, %rd16645, 32;
	and.b64  	%rd16647, %rd16620, 4294967295;
	mad.lo.s64 	%rd16648, %rd16591, %rd263, %rd16647;
	cvt.u32.u64 	%r1734, %rd16648;
	shr.u64 	%rd16649, %rd16648, 32;
	and.b64  	%rd16650, %rd16624, 4294967295;
	add.s64 	%rd16651, %rd16649, %rd16650;
	mad.lo.s64 	%rd16652, %rd16594, %rd263, %rd16651;
	shr.u64 	%rd16653, %rd16652, 32;
	and.b64  	%rd16654, %rd16628, 4294967295;
	add.s64 	%rd16655, %rd16653, %rd16654;
	mad.lo.s64 	%rd16656, %rd16597, %rd263, %rd16655;
	shr.u64 	%rd16657, %rd16656, 32;
	and.b64  	%rd16658, %rd16632, 4294967295;
	add.s64 	%rd16659, %rd16657, %rd16658;
	mad.lo.s64 	%rd16660, %rd16600, %rd263, %rd16659;
	shr.u64 	%rd16661, %rd16660, 32;
	and.b64  	%rd16662, %rd16636, 4294967295;
	add.s64 	%rd16663, %rd16661, %rd16662;
	mad.lo.s64 	%rd16664, %rd16603, %rd263, %rd16663;
	shr.u64 	%rd16665, %rd16664, 32;
	and.b64  	%rd16666, %rd16640, 4294967295;
	add.s64 	%rd16667, %rd16665, %rd16666;
	mad.lo.s64 	%rd16668, %rd16606, %rd263, %rd16667;
	shr.u64 	%rd16669, %rd16668, 32;
	and.b64  	%rd16670, %rd16645, 4294967295;
	add.s64 	%rd16671, %rd16669, %rd16670;
	mad.lo.s64 	%rd16672, %rd16609, %rd263, %rd16671;
	shr.u64 	%rd16673, %rd16672, 32;
	add.s64 	%rd16674, %rd16673, %rd16646;
	mad.lo.s64 	%rd16675, %rd16612, %rd263, %rd16674;
	shr.u64 	%rd16676, %rd16675, 32;
	mul.lo.s32 	%r1735, %r14, %r1734;
	cvt.u64.u32 	%rd16677, %r1735;
	and.b64  	%rd16678, %rd16648, 4294967295;
	mad.lo.s64 	%rd16679, %rd3, %rd16677, %rd16678;
	shr.u64 	%rd16680, %rd16679, 32;
	and.b64  	%rd16681, %rd16652, 4294967295;
	add.s64 	%rd16682, %rd16680, %rd16681;
	mad.lo.s64 	%rd16683, %rd5, %rd16677, %rd16682;
	shr.u64 	%rd16684, %rd16683, 32;
	add.s64 	%rd16685, %rd16684, %rd16676;
	mad.lo.s64 	%rd16686, %rd7, %rd16677, %rd16685;
	shr.u64 	%rd16687, %rd16686, 32;
	and.b64  	%rd16688, %rd16660, 4294967295;
	add.s64 	%rd16689, %rd16687, %rd16688;
	mad.lo.s64 	%rd16690, %rd9, %rd16677, %rd16689;
	shr.u64 	%rd16691, %rd16690, 32;
	and.b64  	%rd16692, %rd16664, 4294967295;
	add.s64 	%rd16693, %rd16691, %rd16692;
	mad.lo.s64 	%rd16694, %rd11, %rd16677, %rd16693;
	shr.u64 	%rd16695, %rd16694, 32;
	and.b64  	%rd16696, %rd16668, 4294967295;
	add.s64 	%rd16697, %rd16695, %rd16696;
	mad.lo.s64 	%rd16698, %rd13, %rd16677, %rd16697;
	shr.u64 	%rd16699, %rd16698, 32;
	and.b64  	%rd16700, %rd16672, 4294967295;
	add.s64 	%rd16701, %rd16699, %rd16700;
	mad.lo.s64 	%rd16702, %rd15, %rd16677, %rd16701;
	shr.u64 	%rd16703, %rd16702, 32;
	mul.wide.u32 	%rd16704, %r13, %r1735;
	and.b64  	%rd16705, %rd16675, 4294967295;
	add.s64 	%rd16706, %rd16703, %rd16705;
	add.s64 	%rd16707, %rd16706, %rd16704;
	shr.u64 	%rd16708, %rd16707, 32;
	and.b64  	%rd16709, %rd16683, 4294967295;
	mad.lo.s64 	%rd16710, %rd16591, %rd265, %rd16709;
	cvt.u32.u64 	%r1736, %rd16710;
	shr.u64 	%rd16711, %rd16710, 32;
	and.b64  	%rd16712, %rd16686, 4294967295;
	add.s64 	%rd16713, %rd16711, %rd16712;
	mad.lo.s64 	%rd16714, %rd16594, %rd265, %rd16713;
	shr.u64 	%rd16715, %rd16714, 32;
	and.b64  	%rd16716, %rd16690, 4294967295;
	add.s64 	%rd16717, %rd16715, %rd16716;
	mad.lo.s64 	%rd16718, %rd16597, %rd265, %rd16717;
	shr.u64 	%rd16719, %rd16718, 32;
	and.b64  	%rd16720, %rd16694, 4294967295;
	add.s64 	%rd16721, %rd16719, %rd16720;
	mad.lo.s64 	%rd16722, %rd16600, %rd265, %rd16721;
	shr.u64 	%rd16723, %rd16722, 32;
	and.b64  	%rd16724, %rd16698, 4294967295;
	add.s64 	%rd16725, %rd16723, %rd16724;
	mad.lo.s64 	%rd16726, %rd16603, %rd265, %rd16725;
	shr.u64 	%rd16727, %rd16726, 32;
	and.b64  	%rd16728, %rd16702, 4294967295;
	add.s64 	%rd16729, %rd16727, %rd16728;
	mad.lo.s64 	%rd16730, %rd16606, %rd265, %rd16729;
	shr.u64 	%rd16731, %rd16730, 32;
	and.b64  	%rd16732, %rd16707, 4294967295;
	add.s64 	%rd16733, %rd16731, %rd16732;
	mad.lo.s64 	%rd16734, %rd16609, %rd265, %rd16733;
	shr.u64 	%rd16735, %rd16734, 32;
	add.s64 	%rd16736, %rd16735, %rd16708;
	mad.lo.s64 	%rd16737, %rd16612, %rd265, %rd16736;
	shr.u64 	%rd16738, %rd16737, 32;
	mul.lo.s32 	%r1737, %r14, %r1736;
	cvt.u64.u32 	%rd16739, %r1737;
	and.b64  	%rd16740, %rd16710, 4294967295;
	mad.lo.s64 	%rd16741, %rd3, %rd16739, %rd16740;
	shr.u64 	%rd16742, %rd16741, 32;
	and.b64  	%rd16743, %rd16714, 4294967295;
	add.s64 	%rd16744, %rd16742, %rd16743;
	mad.lo.s64 	%rd16745, %rd5, %rd16739, %rd16744;
	shr.u64 	%rd16746, %rd16745, 32;
	and.b64  	%rd16747, %rd16718, 4294967295;
	add.s64 	%rd16748, %rd16746, %rd16747;
	mad.lo.s64 	%rd16749, %rd7, %rd16739, %rd16748;
	shr.u64 	%rd16750, %rd16749, 32;
	add.s64 	%rd16751, %rd16750, %rd16738;
	mad.lo.s64 	%rd16752, %rd9, %rd16739, %rd16751;
	shr.u64 	%rd16753, %rd16752, 32;
	and.b64  	%rd16754, %rd16726, 4294967295;
	add.s64 	%rd16755, %rd16753, %rd16754;
	mad.lo.s64 	%rd16756, %rd11, %rd16739, %rd16755;
	shr.u64 	%rd16757, %rd16756, 32;
	and.b64  	%rd16758, %rd16730, 4294967295;
	add.s64 	%rd16759, %rd16757, %rd16758;
	mad.lo.s64 	%rd16760, %rd13, %rd16739, %rd16759;
	shr.u64 	%rd16761, %rd16760, 32;
	and.b64  	%rd16762, %rd16734, 4294967295;
	add.s64 	%rd16763, %rd16761, %rd16762;
	mad.lo.s64 	%rd16764, %rd15, %rd16739, %rd16763;
	shr.u64 	%rd16765, %rd16764, 32;
	mul.wide.u32 	%rd16766, %r13, %r1737;
	and.b64  	%rd16767, %rd16737, 4294967295;
	add.s64 	%rd16768, %rd16765, %rd16767;
	add.s64 	%rd16769, %rd16768, %rd16766;
	shr.u64 	%rd16770, %rd16769, 32;
	and.b64  	%rd16771, %rd16745, 4294967295;
	mad.lo.s64 	%rd16772, %rd16591, %rd267, %rd16771;
	cvt.u32.u64 	%r1738, %rd16772;
	shr.u64 	%rd16773, %rd16772, 32;
	and.b64  	%rd16774, %rd16749, 4294967295;
	add.s64 	%rd16775, %rd16773, %rd16774;
	mad.lo.s64 	%rd16776, %rd16594, %rd267, %rd16775;
	shr.u64 	%rd16777, %rd16776, 32;
	and.b64  	%rd16778, %rd16752, 4294967295;
	add.s64 	%rd16779, %rd16777, %rd16778;
	mad.lo.s64 	%rd16780, %rd16597, %rd267, %rd16779;
	shr.u64 	%rd16781, %rd16780, 32;
	and.b64  	%rd16782, %rd16756, 4294967295;
	add.s64 	%rd16783, %rd16781, %rd16782;
	mad.lo.s64 	%rd16784, %rd16600, %rd267, %rd16783;
	shr.u64 	%rd16785, %rd16784, 32;
	and.b64  	%rd16786, %rd16760, 4294967295;
	add.s64 	%rd16787, %rd16785, %rd16786;
	mad.lo.s64 	%rd16788, %rd16603, %rd267, %rd16787;
	shr.u64 	%rd16789, %rd16788, 32;
	and.b64  	%rd16790, %rd16764, 4294967295;
	add.s64 	%rd16791, %rd16789, %rd16790;
	mad.lo.s64 	%rd16792, %rd16606, %rd267, %rd16791;
	shr.u64 	%rd16793, %rd16792, 32;
	and.b64  	%rd16794, %rd16769, 4294967295;
	add.s64 	%rd16795, %rd16793, %rd16794;
	mad.lo.s64 	%rd16796, %rd16609, %rd267, %rd16795;
	shr.u64 	%rd16797, %rd16796, 32;
	add.s64 	%rd16798, %rd16797, %rd16770;
	mad.lo.s64 	%rd16799, %rd16612, %rd267, %rd16798;
	shr.u64 	%rd16800, %rd16799, 32;
	mul.lo.s32 	%r1739, %r14, %r1738;
	cvt.u64.u32 	%rd16801, %r1739;
	and.b64  	%rd16802, %rd16772, 4294967295;
	mad.lo.s64 	%rd16803, %rd3, %rd16801, %rd16802;
	shr.u64 	%rd16804, %rd16803, 32;
	and.b64  	%rd16805, %rd16776, 4294967295;
	add.s64 	%rd16806, %rd16804, %rd16805;
	mad.lo.s64 	%rd16807, %rd5, %rd16801, %rd16806;
	shr.u64 	%rd16808, %rd16807, 32;
	and.b64  	%rd16809, %rd16780, 4294967295;
	add.s64 	%rd16810, %rd16808, %rd16809;
	mad.lo.s64 	%rd16811, %rd7, %rd16801, %rd16810;
	shr.u64 	%rd16812, %rd16811, 32;
	and.b64  	%rd16813, %rd16784, 4294967295;
	add.s64 	%rd16814, %rd16812, %rd16813;
	mad.lo.s64 	%rd16815, %rd9, %rd16801, %rd16814;
	shr.u64 	%rd16816, %rd16815, 32;
	add.s64 	%rd16817, %rd16816, %rd16800;
	mad.lo.s64 	%rd16818, %rd11, %rd16801, %rd16817;
	shr.u64 	%rd16819, %rd16818, 32;
	and.b64  	%rd16820, %rd16792, 4294967295;
	add.s64 	%rd16821, %rd16819, %rd16820;
	mad.lo.s64 	%rd16822, %rd13, %rd16801, %rd16821;
	shr.u64 	%rd16823, %rd16822, 32;
	and.b64  	%rd16824, %rd16796, 4294967295;
	add.s64 	%rd16825, %rd16823, %rd16824;
	mad.lo.s64 	%rd16826, %rd15, %rd16801, %rd16825;
	shr.u64 	%rd16827, %rd16826, 32;
	mul.wide.u32 	%rd16828, %r13, %r1739;
	and.b64  	%rd16829, %rd16799, 4294967295;
	add.s64 	%rd16830, %rd16827, %rd16829;
	add.s64 	%rd16831, %rd16830, %rd16828;
	shr.u64 	%rd16832, %rd16831, 32;
	and.b64  	%rd16833, %rd16807, 4294967295;
	mad.lo.s64 	%rd16834, %rd16591, %rd269, %rd16833;
	cvt.u32.u64 	%r1740, %rd16834;
	shr.u64 	%rd16835, %rd16834, 32;
	and.b64  	%rd16836, %rd16811, 4294967295;
	add.s64 	%rd16837, %rd16835, %rd16836;
	mad.lo.s64 	%rd16838, %rd16594, %rd269, %rd16837;
	shr.u64 	%rd16839, %rd16838, 32;
	and.b64  	%rd16840, %rd16815, 4294967295;
	add.s64 	%rd16841, %rd16839, %rd16840;
	mad.lo.s64 	%rd16842, %rd16597, %rd269, %rd16841;
	shr.u64 	%rd16843, %rd16842, 32;
	and.b64  	%rd16844, %rd16818, 4294967295;
	add.s64 	%rd16845, %rd16843, %rd16844;
	mad.lo.s64 	%rd16846, %rd16600, %rd269, %rd16845;
	shr.u64 	%rd16847, %rd16846, 32;
	and.b64  	%rd16848, %rd16822, 4294967295;
	add.s64 	%rd16849, %rd16847, %rd16848;
	mad.lo.s64 	%rd16850, %rd16603, %rd269, %rd16849;
	shr.u64 	%rd16851, %rd16850, 32;
	and.b64  	%rd16852, %rd16826, 4294967295;
	add.s64 	%rd16853, %rd16851, %rd16852;
	mad.lo.s64 	%rd16854, %rd16606, %rd269, %rd16853;
	shr.u64 	%rd16855, %rd16854, 32;
	and.b64  	%rd16856, %rd16831, 4294967295;
	add.s64 	%rd16857, %rd16855, %rd16856;
	mad.lo.s64 	%rd16858, %rd16609, %rd269, %rd16857;
	shr.u64 	%rd16859, %rd16858, 32;
	add.s64 	%rd16860, %rd16859, %rd16832;
	mad.lo.s64 	%rd16861, %rd16612, %rd269, %rd16860;
	shr.u64 	%rd16862, %rd16861, 32;
	mul.lo.s32 	%r1741, %r14, %r1740;
	cvt.u64.u32 	%rd16863, %r1741;
	and.b64  	%rd16864, %rd16834, 4294967295;
	mad.lo.s64 	%rd16865, %rd3, %rd16863, %rd16864;
	shr.u64 	%rd16866, %rd16865, 32;
	and.b64  	%rd16867, %rd16838, 4294967295;
	add.s64 	%rd16868, %rd16866, %rd16867;
	mad.lo.s64 	%rd16869, %rd5, %rd16863, %rd16868;
	shr.u64 	%rd16870, %rd16869, 32;
	and.b64  	%rd16871, %rd16842, 4294967295;
	add.s64 	%rd16872, %rd16870, %rd16871;
	mad.lo.s64 	%rd16873, %rd7, %rd16863, %rd16872;
	shr.u64 	%rd16874, %rd16873, 32;
	and.b64  	%rd16875, %rd16846, 4294967295;
	add.s64 	%rd16876, %rd16874, %rd16875;
	mad.lo.s64 	%rd16877, %rd9, %rd16863, %rd16876;
	shr.u64 	%rd16878, %rd16877, 32;
	and.b64  	%rd16879, %rd16850, 4294967295;
	add.s64 	%rd16880, %rd16878, %rd16879;
	mad.lo.s64 	%rd16881, %rd11, %rd16863, %rd16880;
	shr.u64 	%rd16882, %rd16881, 32;
	add.s64 	%rd16883, %rd16882, %rd16862;
	mad.lo.s64 	%rd16884, %rd13, %rd16863, %rd16883;
	shr.u64 	%rd16885, %rd16884, 32;
	and.b64  	%rd16886, %rd16858, 4294967295;
	add.s64 	%rd16887, %rd16885, %rd16886;
	mad.lo.s64 	%rd16888, %rd15, %rd16863, %rd16887;
	shr.u64 	%rd16889, %rd16888, 32;
	mul.wide.u32 	%rd16890, %r13, %r1741;
	and.b64  	%rd16891, %rd16861, 4294967295;
	add.s64 	%rd16892, %rd16889, %rd16891;
	add.s64 	%rd16893, %rd16892, %rd16890;
	shr.u64 	%rd16894, %rd16893, 32;
	and.b64  	%rd16895, %rd16869, 4294967295;
	mad.lo.s64 	%rd16896, %rd16591, %rd271, %rd16895;
	cvt.u32.u64 	%r1742, %rd16896;
	shr.u64 	%rd16897, %rd16896, 32;
	and.b64  	%rd16898, %rd16873, 4294967295;
	add.s64 	%rd16899, %rd16897, %rd16898;
	mad.lo.s64 	%rd16900, %rd16594, %rd271, %rd16899;
	shr.u64 	%rd16901, %rd16900, 32;
	and.b64  	%rd16902, %rd16877, 4294967295;
	add.s64 	%rd16903, %rd16901, %rd16902;
	mad.lo.s64 	%rd16904, %rd16597, %rd271, %rd16903;
	shr.u64 	%rd16905, %rd16904, 32;
	and.b64  	%rd16906, %rd16881, 4294967295;
	add.s64 	%rd16907, %rd16905, %rd16906;
	mad.lo.s64 	%rd16908, %rd16600, %rd271, %rd16907;
	shr.u64 	%rd16909, %rd16908, 32;
	and.b64  	%rd16910, %rd16884, 4294967295;
	add.s64 	%rd16911, %rd16909, %rd16910;
	mad.lo.s64 	%rd16912, %rd16603, %rd271, %rd16911;
	shr.u64 	%rd16913, %rd16912, 32;
	and.b64  	%rd16914, %rd16888, 4294967295;
	add.s64 	%rd16915, %rd16913, %rd16914;
	mad.lo.s64 	%rd16916, %rd16606, %rd271, %rd16915;
	shr.u64 	%rd16917, %rd16916, 32;
	and.b64  	%rd16918, %rd16893, 4294967295;
	add.s64 	%rd16919, %rd16917, %rd16918;
	mad.lo.s64 	%rd16920, %rd16609, %rd271, %rd16919;
	shr.u64 	%rd16921, %rd16920, 32;
	add.s64 	%rd16922, %rd16921, %rd16894;
	mad.lo.s64 	%rd16923, %rd16612, %rd271, %rd16922;
	shr.u64 	%rd16924, %rd16923, 32;
	mul.lo.s32 	%r1743, %r14, %r1742;
	cvt.u64.u32 	%rd16925, %r1743;
	and.b64  	%rd16926, %rd16896, 4294967295;
	mad.lo.s64 	%rd16927, %rd3, %rd16925, %rd16926;
	shr.u64 	%rd16928, %rd16927, 32;
	and.b64  	%rd16929, %rd16900, 4294967295;
	add.s64 	%rd16930, %rd16928, %rd16929;
	mad.lo.s64 	%rd16931, %rd5, %rd16925, %rd16930;
	shr.u64 	%rd16932, %rd16931, 32;
	and.b64  	%rd16933, %rd16904, 4294967295;
	add.s64 	%rd16934, %rd16932, %rd16933;
	mad.lo.s64 	%rd16935, %rd7, %rd16925, %rd16934;
	shr.u64 	%rd16936, %rd16935, 32;
	and.b64  	%rd16937, %rd16908, 4294967295;
	add.s64 	%rd16938, %rd16936, %rd16937;
	mad.lo.s64 	%rd16939, %rd9, %rd16925, %rd16938;
	shr.u64 	%rd16940, %rd16939, 32;
	and.b64  	%rd16941, %rd16912, 4294967295;
	add.s64 	%rd16942, %rd16940, %rd16941;
	mad.lo.s64 	%rd16943, %rd11, %rd16925, %rd16942;
	shr.u64 	%rd16944, %rd16943, 32;
	and.b64  	%rd16945, %rd16916, 4294967295;
	add.s64 	%rd16946, %rd16944, %rd16945;
	mad.lo.s64 	%rd16947, %rd13, %rd16925, %rd16946;
	shr.u64 	%rd16948, %rd16947, 32;
	add.s64 	%rd16949, %rd16948, %rd16924;
	mad.lo.s64 	%rd16950, %rd15, %rd16925, %rd16949;
	shr.u64 	%rd16951, %rd16950, 32;
	mul.wide.u32 	%rd16952, %r13, %r1743;
	and.b64  	%rd16953, %rd16923, 4294967295;
	add.s64 	%rd16954, %rd16951, %rd16953;
	add.s64 	%rd16955, %rd16954, %rd16952;
	shr.u64 	%rd16956, %rd16955, 32;
	and.b64  	%rd16957, %rd16931, 4294967295;
	mad.lo.s64 	%rd16958, %rd16591, %rd273, %rd16957;
	cvt.u32.u64 	%r1744, %rd16958;
	shr.u64 	%rd16959, %rd16958, 32;
	and.b64  	%rd16960, %rd16935, 4294967295;
	add.s64 	%rd16961, %rd16959, %rd16960;
	mad.lo.s64 	%rd16962, %rd16594, %rd273, %rd16961;
	shr.u64 	%rd16963, %rd16962, 32;
	and.b64  	%rd16964, %rd16939, 4294967295;
	add.s64 	%rd16965, %rd16963, %rd16964;
	mad.lo.s64 	%rd16966, %rd16597, %rd273, %rd16965;
	shr.u64 	%rd16967, %rd16966, 32;
	and.b64  	%rd16968, %rd16943, 4294967295;
	add.s64 	%rd16969, %rd16967, %rd16968;
	mad.lo.s64 	%rd16970, %rd16600, %rd273, %rd16969;
	shr.u64 	%rd16971, %rd16970, 32;
	and.b64  	%rd16972, %rd16947, 4294967295;
	add.s64 	%rd16973, %rd16971, %rd16972;
	mad.lo.s64 	%rd16974, %rd16603, %rd273, %rd16973;
	shr.u64 	%rd16975, %rd16974, 32;
	and.b64  	%rd16976, %rd16950, 4294967295;
	add.s64 	%rd16977, %rd16975, %rd16976;
	mad.lo.s64 	%rd16978, %rd16606, %rd273, %rd16977;
	shr.u64 	%rd16979, %rd16978, 32;
	and.b64  	%rd16980, %rd16955, 4294967295;
	add.s64 	%rd16981, %rd16979, %rd16980;
	mad.lo.s64 	%rd16982, %rd16609, %rd273, %rd16981;
	shr.u64 	%rd16983, %rd16982, 32;
	add.s64 	%rd16984, %rd16983, %rd16956;
	mad.lo.s64 	%rd16985, %rd16612, %rd273, %rd16984;
	shr.u64 	%rd16986, %rd16985, 32;
	mul.lo.s32 	%r1745, %r14, %r1744;
	cvt.u64.u32 	%rd16987, %r1745;
	and.b64  	%rd16988, %rd16958, 4294967295;
	mad.lo.s64 	%rd16989, %rd3, %rd16987, %rd16988;
	shr.u64 	%rd16990, %rd16989, 32;
	and.b64  	%rd16991, %rd16962, 4294967295;
	add.s64 	%rd16992, %rd16990, %rd16991;
	mad.lo.s64 	%rd16993, %rd5, %rd16987, %rd16992;
	shr.u64 	%rd16994, %rd16993, 32;
	and.b64  	%rd16995, %rd16966, 4294967295;
	add.s64 	%rd16996, %rd16994, %rd16995;
	mad.lo.s64 	%rd16997, %rd7, %rd16987, %rd16996;
	shr.u64 	%rd16998, %rd16997, 32;
	and.b64  	%rd16999, %rd16970, 4294967295;
	add.s64 	%rd17000, %rd16998, %rd16999;
	mad.lo.s64 	%rd17001, %rd9, %rd16987, %rd17000;
	shr.u64 	%rd17002, %rd17001, 32;
	and.b64  	%rd17003, %rd16974, 4294967295;
	add.s64 	%rd17004, %rd17002, %rd17003;
	mad.lo.s64 	%rd17005, %rd11, %rd16987, %rd17004;
	shr.u64 	%rd17006, %rd17005, 32;
	and.b64  	%rd17007, %rd16978, 4294967295;
	add.s64 	%rd17008, %rd17006, %rd17007;
	mad.lo.s64 	%rd17009, %rd13, %rd16987, %rd17008;
	shr.u64 	%rd17010, %rd17009, 32;
	and.b64  	%rd17011, %rd16982, 4294967295;
	add.s64 	%rd17012, %rd17010, %rd17011;
	mad.lo.s64 	%rd17013, %rd15, %rd16987, %rd17012;
	shr.u64 	%rd17014, %rd17013, 32;
	mul.wide.u32 	%rd17015, %r13, %r1745;
	add.s64 	%rd17016, %rd17014, %rd16986;
	add.s64 	%rd17017, %rd17016, %rd17015;
	shr.u64 	%rd17018, %rd17017, 32;
	and.b64  	%rd17019, %rd16993, 4294967295;
	mad.lo.s64 	%rd17020, %rd16591, %rd370, %rd17019;
	cvt.u32.u64 	%r1746, %rd17020;
	shr.u64 	%rd17021, %rd17020, 32;
	and.b64  	%rd17022, %rd16997, 4294967295;
	add.s64 	%rd17023, %rd17021, %rd17022;
	mad.lo.s64 	%rd17024, %rd16594, %rd370, %rd17023;
	shr.u64 	%rd17025, %rd17024, 32;
	and.b64  	%rd17026, %rd17001, 4294967295;
	add.s64 	%rd17027, %rd17025, %rd17026;
	mad.lo.s64 	%rd17028, %rd16597, %rd370, %rd17027;
	shr.u64 	%rd17029, %rd17028, 32;
	and.b64  	%rd17030, %rd17005, 4294967295;
	add.s64 	%rd17031, %rd17029, %rd17030;
	mad.lo.s64 	%rd17032, %rd16600, %rd370, %rd17031;
	shr.u64 	%rd17033, %rd17032, 32;
	and.b64  	%rd17034, %rd17009, 4294967295;
	add.s64 	%rd17035, %rd17033, %rd17034;
	mad.lo.s64 	%rd17036, %rd16603, %rd370, %rd17035;
	shr.u64 	%rd17037, %rd17036, 32;
	and.b64  	%rd17038, %rd17013, 4294967295;
	add.s64 	%rd17039, %rd17037, %rd17038;
	mad.lo.s64 	%rd17040, %rd16606, %rd370, %rd17039;
	shr.u64 	%rd17041, %rd17040, 32;
	and.b64  	%rd17042, %rd17017, 4294967295;
	add.s64 	%rd17043, %rd17041, %rd17042;
	mad.lo.s64 	%rd17044, %rd16609, %rd370, %rd17043;
	shr.u64 	%rd17045, %rd17044, 32;
	add.s64 	%rd17046, %rd17045, %rd17018;
	mad.lo.s64 	%rd17047, %rd16612, %rd370, %rd17046;
	mul.lo.s32 	%r1747, %r14, %r1746;
	cvt.u64.u32 	%rd17048, %r1747;
	and.b64  	%rd17049, %rd17020, 4294967295;
	mad.lo.s64 	%rd17050, %rd3, %rd17048, %rd17049;
	shr.u64 	%rd17051, %rd17050, 32;
	and.b64  	%rd17052, %rd17024, 4294967295;
	add.s64 	%rd17053, %rd17051, %rd17052;
	mad.lo.s64 	%rd713, %rd5, %rd17048, %rd17053;
	cvt.u32.u64 	%r2271, %rd713;
	shr.u64 	%rd17054, %rd713, 32;
	and.b64  	%rd17055, %rd17028, 4294967295;
	add.s64 	%rd17056, %rd17054, %rd17055;
	mad.lo.s64 	%rd714, %rd7, %rd17048, %rd17056;
	cvt.u32.u64 	%r2270, %rd714;
	shr.u64 	%rd17057, %rd714, 32;
	and.b64  	%rd17058, %rd17032, 4294967295;
	add.s64 	%rd17059, %rd17057, %rd17058;
	mad.lo.s64 	%rd715, %rd9, %rd17048, %rd17059;
	cvt.u32.u64 	%r2269, %rd715;
	shr.u64 	%rd17060, %rd715, 32;
	and.b64  	%rd17061, %rd17036, 4294967295;
	add.s64 	%rd17062, %rd17060, %rd17061;
	mad.lo.s64 	%rd716, %rd11, %rd17048, %rd17062;
	cvt.u32.u64 	%r2268, %rd716;
	shr.u64 	%rd17063, %rd716, 32;
	and.b64  	%rd17064, %rd17040, 4294967295;
	add.s64 	%rd17065, %rd17063, %rd17064;
	mad.lo.s64 	%rd717, %rd13, %rd17048, %rd17065;
	cvt.u32.u64 	%r2267, %rd717;
	shr.u64 	%rd17066, %rd717, 32;
	and.b64  	%rd17067, %rd17044, 4294967295;
	add.s64 	%rd17068, %rd17066, %rd17067;
	mad.lo.s64 	%rd718, %rd15, %rd17048, %rd17068;
	cvt.u32.u64 	%r2266, %rd718;
	shr.u64 	%rd17069, %rd718, 32;
	mul.wide.u32 	%rd17070, %r13, %r1747;
	and.b64  	%rd17071, %rd17047, 4294967295;
	add.s64 	%rd17072, %rd17069, %rd17071;
	add.s64 	%rd719, %rd17072, %rd17070;
	cvt.u32.u64 	%r2265, %rd719;
	{ .reg .b32 tmp; mov.b64 {tmp, %r2264}, %rd719; }
	setp.gt.u32 	%p570, %r13, %r2264;
	@%p570 bra 	$L__BB0_522;
	setp.lt.u32 	%p571, %r13, %r2264;
	@%p571 bra 	$L__BB0_521;
	setp.gt.u32 	%p572, %r12, %r2265;
	@%p572 bra 	$L__BB0_522;
	setp.lt.u32 	%p573, %r12, %r2265;
	@%p573 bra 	$L__BB0_521;
	setp.gt.u32 	%p574, %r11, %r2266;
	@%p574 bra 	$L__BB0_522;
	setp.lt.u32 	%p575, %r11, %r2266;
	@%p575 bra 	$L__BB0_521;
	setp.gt.u32 	%p576, %r10, %r2267;
	@%p576 bra 	$L__BB0_522;
	setp.lt.u32 	%p577, %r10, %r2267;
	@%p577 bra 	$L__BB0_521;
	setp.gt.u32 	%p578, %r9, %r2268;
	@%p578 bra 	$L__BB0_522;
	setp.lt.u32 	%p579, %r9, %r2268;
	@%p579 bra 	$L__BB0_521;
	setp.gt.u32 	%p580, %r8, %r2269;
	@%p580 bra 	$L__BB0_522;
	setp.lt.u32 	%p581, %r8, %r2269;
	@%p581 bra 	$L__BB0_521;
	setp.gt.u32 	%p582, %r7, %r2270;
	@%p582 bra 	$L__BB0_522;
	setp.ge.u32 	%p583, %r7, %r2270;
	setp.gt.u32 	%p584, %r6, %r2271;
	and.pred  	%p585, %p583, %p584;
	@%p585 bra 	$L__BB0_522;
$L__BB0_521:
	and.b64  	%rd17073, %rd713, 4294967295;
	sub.s64 	%rd17074, %rd17073, %rd3;
	cvt.u32.u64 	%r2271, %rd17074;
	shr.u64 	%rd17075, %rd17074, 32;
	and.b64  	%rd17076, %rd17075, 1;
	and.b64  	%rd17077, %rd714, 4294967295;
	add.s64 	%rd17078, %rd17076, %rd5;
	sub.s64 	%rd17079, %rd17077, %rd17078;
	cvt.u32.u64 	%r2270, %rd17079;
	shr.u64 	%rd17080, %rd17079, 32;
	and.b64  	%rd17081, %rd17080, 1;
	and.b64  	%rd17082, %rd715, 4294967295;
	add.s64 	%rd17083, %rd17081, %rd7;
	sub.s64 	%rd17084, %rd17082, %rd17083;
	cvt.u32.u64 	%r2269, %rd17084;
	shr.u64 	%rd17085, %rd17084, 32;
	and.b64  	%rd17086, %rd17085, 1;
	and.b64  	%rd17087, %rd716, 4294967295;
	add.s64 	%rd17088, %rd17086, %rd9;
	sub.s64 	%rd17089, %rd17087, %rd17088;
	cvt.u32.u64 	%r2268, %rd17089;
	shr.u64 	%rd17090, %rd17089, 32;
	and.b64  	%rd17091, %rd17090, 1;
	and.b64  	%rd17092, %rd717, 4294967295;
	add.s64 	%rd17093, %rd17091, %rd11;
	sub.s64 	%rd17094, %rd17092, %rd17093;
	cvt.u32.u64 	%r2267, %rd17094;
	shr.u64 	%rd17095, %rd17094, 32;
	and.b64  	%rd17096, %rd17095, 1;
	and.b64  	%rd17097, %rd718, 4294967295;
	add.s64 	%rd17098, %rd17096, %rd13;
	sub.s64 	%rd17099, %rd17097, %rd17098;
	cvt.u32.u64 	%r2266, %rd17099;
	shr.u64 	%rd17100, %rd17099, 32;
	and.b64  	%rd17101, %rd17100, 1;
	and.b64  	%rd17102, %rd719, 4294967295;
	add.s64 	%rd17103, %rd17101, %rd15;
	sub.s64 	%rd17104, %rd17102, %rd17103;
	cvt.u32.u64 	%r2265, %rd17104;
	{ .reg .b32 tmp; mov.b64 {tmp, %r1748}, %rd17104; }
	and.b32  	%r1749, %r1748, 1;
	add.s32 	%r1750, %r1749, %r13;
	sub.s32 	%r2264, %r2264, %r1750;
$L__BB0_522:
	and.b64  	%rd17105, %rd685, 4294967295;
	mul.lo.s64 	%rd17106, %rd17105, %rd17105;
	cvt.u32.u64 	%r1751, %rd17106;
	shr.u64 	%rd17107, %rd17106, 32;
	and.b64  	%rd17108, %rd686, 4294967295;
	mul.lo.s64 	%rd17109, %rd17108, %rd17105;
	add.s64 	%rd17110, %rd17107, %rd17109;
	shr.u64 	%rd17111, %rd17110, 32;
	and.b64  	%rd17112, %rd687, 4294967295;
	mul.lo.s64 	%rd17113, %rd17112, %rd17105;
	add.s64 	%rd17114, %rd17111, %rd17113;
	shr.u64 	%rd17115, %rd17114, 32;
	and.b64  	%rd17116, %rd688, 4294967295;
	mul.lo.s64 	%rd17117, %rd17116, %rd17105;
	add.s64 	%rd17118, %rd17115, %rd17117;
	shr.u64 	%rd17119, %rd17118, 32;
	and.b64  	%rd17120, %rd689, 4294967295;
	mul.lo.s64 	%rd17121, %rd17120, %rd17105;
	add.s64 	%rd17122, %rd17119, %rd17121;
	shr.u64 	%rd17123, %rd17122, 32;
	and.b64  	%rd17124, %rd690, 4294967295;
	mul.lo.s64 	%rd17125, %rd17124, %rd17105;
	add.s64 	%rd17126, %rd17123, %rd17125;
	shr.u64 	%rd17127, %rd17126, 32;
	and.b64  	%rd17128, %rd691, 4294967295;
	mul.lo.s64 	%rd17129, %rd17128, %rd17105;
	add.s64 	%rd17130, %rd17127, %rd17129;
	shr.u64 	%rd17131, %rd17130, 32;
	cvt.u64.u32 	%rd17132, %r725;
	mul.lo.s64 	%rd17133, %rd17105, %rd17132;
	add.s64 	%rd17134, %rd17131, %rd17133;
	shr.u64 	%rd17135, %rd17134, 32;
	mul.lo.s32 	%r1752, %r14, %r1751;
	cvt.u64.u32 	%rd17136, %r1752;
	and.b64  	%rd17137, %rd17106, 4294967295;
	mad.lo.s64 	%rd17138, %rd3, %rd17136, %rd17137;
	shr.u64 	%rd17139, %rd17138, 32;
	add.s64 	%rd17140, %rd17139, %rd17135;
	mad.lo.s64 	%rd17141, %rd5, %rd17136, %rd17140;
	shr.u64 	%rd17142, %rd17141, 32;
	and.b64  	%rd17143, %rd17114, 4294967295;
	add.s64 	%rd17144, %rd17142, %rd17143;
	mad.lo.s64 	%rd17145, %rd7, %rd17136, %rd17144;
	shr.u64 	%rd17146, %rd17145, 32;
	and.b64  	%rd17147, %rd17118, 4294967295;
	add.s64 	%rd17148, %rd17146, %rd17147;
	mad.lo.s64 	%rd17149, %rd9, %rd17136, %rd17148;
	shr.u64 	%rd17150, %rd17149, 32;
	and.b64  	%rd17151, %rd17122, 4294967295;
	add.s64 	%rd17152, %rd17150, %rd17151;
	mad.lo.s64 	%rd17153, %rd11, %rd17136, %rd17152;
	shr.u64 	%rd17154, %rd17153, 32;
	and.b64  	%rd17155, %rd17126, 4294967295;
	add.s64 	%rd17156, %rd17154, %rd17155;
	mad.lo.s64 	%rd17157, %rd13, %rd17136, %rd17156;
	shr.u64 	%rd17158, %rd17157, 32;
	and.b64  	%rd17159, %rd17130, 4294967295;
	add.s64 	%rd17160, %rd17158, %rd17159;
	mad.lo.s64 	%rd17161, %rd15, %rd17136, %rd17160;
	shr.u64 	%rd17162, %rd17161, 32;
	mul.wide.u32 	%rd17163, %r13, %r1752;
	and.b64  	%rd17164, %rd17134, 4294967295;
	add.s64 	%rd17165, %rd17162, %rd17164;
	add.s64 	%rd17166, %rd17165, %rd17163;
	shr.u64 	%rd17167, %rd17166, 32;
	and.b64  	%rd17168, %rd17141, 4294967295;
	add.s64 	%rd17169, %rd17109, %rd17168;
	cvt.u32.u64 	%r1753, %rd17169;
	shr.u64 	%rd17170, %rd17169, 32;
	and.b64  	%rd17171, %rd17145, 4294967295;
	add.s64 	%rd17172, %rd17170, %rd17171;
	mad.lo.s64 	%rd17173, %rd17108, %rd17108, %rd17172;
	shr.u64 	%rd17174, %rd17173, 32;
	mul.lo.s64 	%rd17175, %rd17112, %rd17108;
	and.b64  	%rd17176, %rd17149, 4294967295;
	add.s64 	%rd17177, %rd17174, %rd17176;
	add.s64 	%rd17178, %rd17177, %rd17175;
	shr.u64 	%rd17179, %rd17178, 32;
	mul.lo.s64 	%rd17180, %rd17116, %rd17108;
	and.b64  	%rd17181, %rd17153, 4294967295;
	add.s64 	%rd17182, %rd17179, %rd17181;
	add.s64 	%rd17183, %rd17182, %rd17180;
	shr.u64 	%rd17184, %rd17183, 32;
	mul.lo.s64 	%rd17185, %rd17120, %rd17108;
	and.b64  	%rd17186, %rd17157, 4294967295;
	add.s64 	%rd17187, %rd17184, %rd17186;
	add.s64 	%rd17188, %rd17187, %rd17185;
	shr.u64 	%rd17189, %rd17188, 32;
	mul.lo.s64 	%rd17190, %rd17124, %rd17108;
	and.b64  	%rd17191, %rd17161, 4294967295;
	add.s64 	%rd17192, %rd17189, %rd17191;
	add.s64 	%rd17193, %rd17192, %rd17190;
	shr.u64 	%rd17194, %rd17193, 32;
	mul.lo.s64 	%rd17195, %rd17128, %rd17108;
	and.b64  	%rd17196, %rd17166, 4294967295;
	add.s64 	%rd17197, %rd17194, %rd17196;
	add.s64 	%rd17198, %rd17197, %rd17195;
	shr.u64 	%rd17199, %rd17198, 32;
	mul.lo.s64 	%rd17200, %rd17108, %rd17132;
	add.s64 	%rd17201, %rd17199, %rd17167;
	add.s64 	%rd17202, %rd17201, %rd17200;
	shr.u64 	%rd17203, %rd17202, 32;
	mul.lo.s32 	%r1754, %r14, %r1753;
	cvt.u64.u32 	%rd17204, %r1754;
	and.b64  	%rd17205, %rd17169, 4294967295;
	mad.lo.s64 	%rd17206, %rd3, %rd17204, %rd17205;
	shr.u64 	%rd17207, %rd17206, 32;
	and.b64  	%rd17208, %rd17173, 4294967295;
	add.s64 	%rd17209, %rd17207, %rd17208;
	mad.lo.s64 	%rd17210, %rd5, %rd17204, %rd17209;
	shr.u64 	%rd17211, %rd17210, 32;
	add.s64 	%rd17212, %rd17211, %rd17203;
	mad.lo.s64 	%rd17213, %rd7, %rd17204, %rd17212;
	shr.u64 	%rd17214, %rd17213, 32;
	and.b64  	%rd17215, %rd17183, 4294967295;
	add.s64 	%rd17216, %rd17214, %rd17215;
	mad.lo.s64 	%rd17217, %rd9, %rd17204, %rd17216;
	shr.u64 	%rd17218, %rd17217, 32;
	and.b64  	%rd17219, %rd17188, 4294967295;
	add.s64 	%rd17220, %rd17218, %rd17219;
	mad.lo.s64 	%rd17221, %rd11, %rd17204, %rd17220;
	shr.u64 	%rd17222, %rd17221, 32;
	and.b64  	%rd17223, %rd17193, 4294967295;
	add.s64 	%rd17224, %rd17222, %rd17223;
	mad.lo.s64 	%rd17225, %rd13, %rd17204, %rd17224;
	shr.u64 	%rd17226, %rd17225, 32;
	and.b64  	%rd17227, %rd17198, 4294967295;
	add.s64 	%rd17228, %rd17226, %rd17227;
	mad.lo.s64 	%rd17229, %rd15, %rd17204, %rd17228;
	shr.u64 	%rd17230, %rd17229, 32;
	mul.wide.u32 	%rd17231, %r13, %r1754;
	and.b64  	%rd17232, %rd17202, 4294967295;
	add.s64 	%rd17233, %rd17230, %rd17232;
	add.s64 	%rd17234, %rd17233, %rd17231;
	shr.u64 	%rd17235, %rd17234, 32;
	and.b64  	%rd17236, %rd17210, 4294967295;
	add.s64 	%rd17237, %rd17113, %rd17236;
	cvt.u32.u64 	%r1755, %rd17237;
	shr.u64 	%rd17238, %rd17237, 32;
	and.b64  	%rd17239, %rd17213, 4294967295;
	add.s64 	%rd17240, %rd17238, %rd17239;
	add.s64 	%rd17241, %rd17240, %rd17175;
	shr.u64 	%rd17242, %rd17241, 32;
	and.b64  	%rd17243, %rd17217, 4294967295;
	add.s64 	%rd17244, %rd17242, %rd17243;
	mad.lo.s64 	%rd17245, %rd17112, %rd17112, %rd17244;
	shr.u64 	%rd17246, %rd17245, 32;
	mul.lo.s64 	%rd17247, %rd17116, %rd17112;
	and.b64  	%rd17248, %rd17221, 4294967295;
	add.s64 	%rd17249, %rd17246, %rd17248;
	add.s64 	%rd17250, %rd17249, %rd17247;
	shr.u64 	%rd17251, %rd17250, 32;
	mul.lo.s64 	%rd17252, %rd17120, %rd17112;
	and.b64  	%rd17253, %rd17225, 4294967295;
	add.s64 	%rd17254, %rd17251, %rd17253;
	add.s64 	%rd17255, %rd17254, %rd17252;
	shr.u64 	%rd17256, %rd17255, 32;
	mul.lo.s64 	%rd17257, %rd17124, %rd17112;
	and.b64  	%rd17258, %rd17229, 4294967295;
	add.s64 	%rd17259, %rd17256, %rd17258;
	add.s64 	%rd17260, %rd17259, %rd17257;
	shr.u64 	%rd17261, %rd17260, 32;
	mul.lo.s64 	%rd17262, %rd17128, %rd17112;
	and.b64  	%rd17263, %rd17234, 4294967295;
	add.s64 	%rd17264, %rd17261, %rd17263;
	add.s64 	%rd17265, %rd17264, %rd17262;
	shr.u64 	%rd17266, %rd17265, 32;
	mul.lo.s64 	%rd17267, %rd17112, %rd17132;
	add.s64 	%rd17268, %rd17266, %rd17235;
	add.s64 	%rd17269, %rd17268, %rd17267;
	shr.u64 	%rd17270, %rd17269, 32;
	mul.lo.s32 	%r1756, %r14, %r1755;
	cvt.u64.u32 	%rd17271, %r1756;
	and.b64  	%rd17272, %rd17237, 4294967295;
	mad.lo.s64 	%rd17273, %rd3, %rd17271, %rd17272;
	shr.u64 	%rd17274, %rd17273, 32;
	and.b64  	%rd17275, %rd17241, 4294967295;
	add.s64 	%rd17276, %rd17274, %rd17275;
	mad.lo.s64 	%rd17277, %rd5, %rd17271, %rd17276;
	shr.u64 	%rd17278, %rd17277, 32;
	and.b64  	%rd17279, %rd17245, 4294967295;
	add.s64 	%rd17280, %rd17278, %rd17279;
	mad.lo.s64 	%rd17281, %rd7, %rd17271, %rd17280;
	shr.u64 	%rd17282, %rd17281, 32;
	add.s64 	%rd17283, %rd17282, %rd17270;
	mad.lo.s64 	%rd17284, %rd9, %rd17271, %rd17283;
	shr.u64 	%rd17285, %rd17284, 32;
	and.b64  	%rd17286, %rd17255, 4294967295;
	add.s64 	%rd17287, %rd17285, %rd17286;
	mad.lo.s64 	%rd17288, %rd11, %rd17271, %rd17287;
	shr.u64 	%rd17289, %rd17288, 32;
	and.b64  	%rd17290, %rd17260, 4294967295;
	add.s64 	%rd17291, %rd17289, %rd17290;
	mad.lo.s64 	%rd17292, %rd13, %rd17271, %rd17291;
	shr.u64 	%rd17293, %rd17292, 32;
	and.b64  	%rd17294, %rd17265, 4294967295;
	add.s64 	%rd17295, %rd17293, %rd17294;
	mad.lo.s64 	%rd17296, %rd15, %rd17271, %rd17295;
	shr.u64 	%rd17297, %rd17296, 32;
	mul.wide.u32 	%rd17298, %r13, %r1756;
	and.b64  	%rd17299, %rd17269, 4294967295;
	add.s64 	%rd17300, %rd17297, %rd17299;
	add.s64 	%rd17301, %rd17300, %rd17298;
	shr.u64 	%rd17302, %rd17301, 32;
	and.b64  	%rd17303, %rd17277, 4294967295;
	add.s64 	%rd17304, %rd17117, %rd17303;
	cvt.u32.u64 	%r1757, %rd17304;
	shr.u64 	%rd17305, %rd17304, 32;
	and.b64  	%rd17306, %rd17281, 4294967295;
	add.s64 	%rd17307, %rd17305, %rd17306;
	add.s64 	%rd17308, %rd17307, %rd17180;
	shr.u64 	%rd17309, %rd17308, 32;
	and.b64  	%rd17310, %rd17284, 4294967295;
	add.s64 	%rd17311, %rd17309, %rd17310;
	add.s64 	%rd17312, %rd17311, %rd17247;
	shr.u64 	%rd17313, %rd17312, 32;
	and.b64  	%rd17314, %rd17288, 4294967295;
	add.s64 	%rd17315, %rd17313, %rd17314;
	mad.lo.s64 	%rd17316, %rd17116, %rd17116, %rd17315;
	shr.u64 	%rd17317, %rd17316, 32;
	mul.lo.s64 	%rd17318, %rd17120, %rd17116;
	and.b64  	%rd17319, %rd17292, 4294967295;
	add.s64 	%rd17320, %rd17317, %rd17319;
	add.s64 	%rd17321, %rd17320, %rd17318;
	shr.u64 	%rd17322, %rd17321, 32;
	mul.lo.s64 	%rd17323, %rd17124, %rd17116;
	and.b64  	%rd17324, %rd17296, 4294967295;
	add.s64 	%rd17325, %rd17322, %rd17324;
	add.s64 	%rd17326, %rd17325, %rd17323;
	shr.u64 	%rd17327, %rd17326, 32;
	mul.lo.s64 	%rd17328, %rd17128, %rd17116;
	and.b64  	%rd17329, %rd17301, 4294967295;
	add.s64 	%rd17330, %rd17327, %rd17329;
	add.s64 	%rd17331, %rd17330, %rd17328;
	shr.u64 	%rd17332, %rd17331, 32;
	mul.lo.s64 	%rd17333, %rd17116, %rd17132;
	add.s64 	%rd17334, %rd17332, %rd17302;
	add.s64 	%rd17335, %rd17334, %rd17333;
	shr.u64 	%rd17336, %rd17335, 32;
	mul.lo.s32 	%r1758, %r14, %r1757;
	cvt.u64.u32 	%rd17337, %r1758;
	and.b64  	%rd17338, %rd17304, 4294967295;
	mad.lo.s64 	%rd17339, %rd3, %rd17337, %rd17338;
	shr.u64 	%rd17340, %rd17339, 32;
	and.b64  	%rd17341, %rd17308, 4294967295;
	add.s64 	%rd17342, %rd17340, %rd17341;
	mad.lo.s64 	%rd17343, %rd5, %rd17337, %rd17342;
	shr.u64 	%rd17344, %rd17343, 32;
	and.b64  	%rd17345, %rd17312, 4294967295;
	add.s64 	%rd17346, %rd17344, %rd17345;
	mad.lo.s64 	%rd17347, %rd7, %rd17337, %rd17346;
	shr.u64 	%rd17348, %rd17347, 32;
	and.b64  	%rd17349, %rd17316, 4294967295;
	add.s64 	%rd17350, %rd17348, %rd17349;
	mad.lo.s64 	%rd17351, %rd9, %rd17337, %rd17350;
	shr.u64 	%rd17352, %rd17351, 32;
	add.s64 	%rd17353, %rd17352, %rd17336;
	mad.lo.s64 	%rd17354, %rd11, %rd17337, %rd17353;
	shr.u64 	%rd17355, %rd17354, 32;
	and.b64  	%rd17356, %rd17326, 4294967295;
	add.s64 	%rd17357, %rd17355, %rd17356;
	mad.lo.s64 	%rd17358, %rd13, %rd17337, %rd17357;
	shr.u64 	%rd17359, %rd17358, 32;
	and.b64  	%rd17360, %rd17331, 4294967295;
	add.s64 	%rd17361, %rd17359, %rd17360;
	mad.lo.s64 	%rd17362, %rd15, %rd17337, %rd17361;
	shr.u64 	%rd17363, %rd17362, 32;
	mul.wide.u32 	%rd17364, %r13, %r1758;
	and.b64  	%rd17365, %rd17335, 4294967295;
	add.s64 	%rd17366, %rd17363, %rd17365;
	add.s64 	%rd17367, %rd17366, %rd17364;
	shr.u64 	%rd17368, %rd17367, 32;
	and.b64  	%rd17369, %rd17343, 4294967295;
	add.s64 	%rd17370, %rd17121, %rd17369;
	cvt.u32.u64 	%r1759, %rd17370;
	shr.u64 	%rd17371, %rd17370, 32;
	and.b64  	%rd17372, %rd17347, 4294967295;
	add.s64 	%rd17373, %rd17371, %rd17372;
	add.s64 	%rd17374, %rd17373, %rd17185;
	shr.u64 	%rd17375, %rd17374, 32;
	and.b64  	%rd17376, %rd17351, 4294967295;
	add.s64 	%rd17377, %rd17375, %rd17376;
	add.s64 	%rd17378, %rd17377, %rd17252;
	shr.u64 	%rd17379, %rd17378, 32;
	and.b64  	%rd17380, %rd17354, 4294967295;
	add.s64 	%rd17381, %rd17379, %rd17380;
	add.s64 	%rd17382, %rd17381, %rd17318;
	shr.u64 	%rd17383, %rd17382, 32;
	and.b64  	%rd17384, %rd17358, 4294967295;
	add.s64 	%rd17385, %rd17383, %rd17384;
	mad.lo.s64 	%rd17386, %rd17120, %rd17120, %rd17385;
	shr.u64 	%rd17387, %rd17386, 32;
	mul.lo.s64 	%rd17388, %rd17124, %rd17120;
	and.b64  	%rd17389, %rd17362, 4294967295;
	add.s64 	%rd17390, %rd17387, %rd17389;
	add.s64 	%rd17391, %rd17390, %rd17388;
	shr.u64 	%rd17392, %rd17391, 32;
	mul.lo.s64 	%rd17393, %rd17128, %rd17120;
	and.b64  	%rd17394, %rd17367, 4294967295;
	add.s64 	%rd17395, %rd17392, %rd17394;
	add.s64 	%rd17396, %rd17395, %rd17393;
	shr.u64 	%rd17397, %rd17396, 32;
	mul.lo.s64 	%rd17398, %rd17120, %rd17132;
	add.s64 	%rd17399, %rd17397, %rd17368;
	add.s64 	%rd17400, %rd17399, %rd17398;
	shr.u64 	%rd17401, %rd17400, 32;
	mul.lo.s32 	%r1760, %r14, %r1759;
	cvt.u64.u32 	%rd17402, %r1760;
	and.b64  	%rd17403, %rd17370, 4294967295;
	mad.lo.s64 	%rd17404, %rd3, %rd17402, %rd17403;
	shr.u64 	%rd17405, %rd17404, 32;
	and.b64  	%rd17406, %rd17374, 4294967295;
	add.s64 	%rd17407, %rd17405, %rd17406;
	mad.lo.s64 	%rd17408, %rd5, %rd17402, %rd17407;
	shr.u64 	%rd17409, %rd17408, 32;
	and.b64  	%rd17410, %rd17378, 4294967295;
	add.s64 	%rd17411, %rd17409, %rd17410;
	mad.lo.s64 	%rd17412, %rd7, %rd17402, %rd17411;
	shr.u64 	%rd17413, %rd17412, 32;
	and.b64  	%rd17414, %rd17382, 4294967295;
	add.s64 	%rd17415, %rd17413, %rd17414;
	mad.lo.s64 	%rd17416, %rd9, %rd17402, %rd17415;
	shr.u64 	%rd17417, %rd17416, 32;
	and.b64  	%rd17418, %rd17386, 4294967295;
	add.s64 	%rd17419, %rd17417, %rd17418;
	mad.lo.s64 	%rd17420, %rd11, %rd17402, %rd17419;
	shr.u64 	%rd17421, %rd17420, 32;
	add.s64 	%rd17422, %rd17421, %rd17401;
	mad.lo.s64 	%rd17423, %rd13, %rd17402, %rd17422;
	shr.u64 	%rd17424, %rd17423, 32;
	and.b64  	%rd17425, %rd17396, 4294967295;
	add.s64 	%rd17426, %rd17424, %rd17425;
	mad.lo.s64 	%rd17427, %rd15, %rd17402, %rd17426;
	shr.u64 	%rd17428, %rd17427, 32;
	mul.wide.u32 	%rd17429, %r13, %r1760;
	and.b64  	%rd17430, %rd17400, 4294967295;
	add.s64 	%rd17431, %rd17428, %rd17430;
	add.s64 	%rd17432, %rd17431, %rd17429;
	shr.u64 	%rd17433, %rd17432, 32;
	and.b64  	%rd17434, %rd17408, 4294967295;
	add.s64 	%rd17435, %rd17125, %rd17434;
	cvt.u32.u64 	%r1761, %rd17435;
	shr.u64 	%rd17436, %rd17435, 32;
	and.b64  	%rd17437, %rd17412, 4294967295;
	add.s64 	%rd17438, %rd17436, %rd17437;
	add.s64 	%rd17439, %rd17438, %rd17190;
	shr.u64 	%rd17440, %rd17439, 32;
	and.b64  	%rd17441, %rd17416, 4294967295;
	add.s64 	%rd17442, %rd17440, %rd17441;
	add.s64 	%rd17443, %rd17442, %rd17257;
	shr.u64 	%rd17444, %rd17443, 32;
	and.b64  	%rd17445, %rd17420, 4294967295;
	add.s64 	%rd17446, %rd17444, %rd17445;
	add.s64 	%rd17447, %rd17446, %rd17323;
	shr.u64 	%rd17448, %rd17447, 32;
	and.b64  	%rd17449, %rd17423, 4294967295;
	add.s64 	%rd17450, %rd17448, %rd17449;
	add.s64 	%rd17451, %rd17450, %rd17388;
	shr.u64 	%rd17452, %rd17451, 32;
	and.b64  	%rd17453, %rd17427, 4294967295;
	add.s64 	%rd17454, %rd17452, %rd17453;
	mad.lo.s64 	%rd17455, %rd17124, %rd17124, %rd17454;
	shr.u64 	%rd17456, %rd17455, 32;
	mul.lo.s64 	%rd17457, %rd17128, %rd17124;
	and.b64  	%rd17458, %rd17432, 4294967295;
	add.s64 	%rd17459, %rd17456, %rd17458;
	add.s64 	%rd17460, %rd17459, %rd17457;
	shr.u64 	%rd17461, %rd17460, 32;
	mul.lo.s64 	%rd17462, %rd17124, %rd17132;
	add.s64 	%rd17463, %rd17461, %rd17433;
	add.s64 	%rd17464, %rd17463, %rd17462;
	shr.u64 	%rd17465, %rd17464, 32;
	mul.lo.s32 	%r1762, %r14, %r1761;
	cvt.u64.u32 	%rd17466, %r1762;
	and.b64  	%rd17467, %rd17435, 4294967295;
	mad.lo.s64 	%rd17468, %rd3, %rd17466, %rd17467;
	shr.u64 	%rd17469, %rd17468, 32;
	and.b64  	%rd17470, %rd17439, 4294967295;
	add.s64 	%rd17471, %rd17469, %rd17470;
	mad.lo.s64 	%rd17472, %rd5, %rd17466, %rd17471;
	shr.u64 	%rd17473, %rd17472, 32;
	and.b64  	%rd17474, %rd17443, 4294967295;
	add.s64 	%rd17475, %rd17473, %rd17474;
	mad.lo.s64 	%rd17476, %rd7, %rd17466, %rd17475;
	shr.u64 	%rd17477, %rd17476, 32;
	and.b64  	%rd17478, %rd17447, 4294967295;
	add.s64 	%rd17479, %rd17477, %rd17478;
	mad.lo.s64 	%rd17480, %rd9, %rd17466, %rd17479;
	shr.u64 	%rd17481, %rd17480, 32;
	and.b64  	%rd17482, %rd17451, 4294967295;
	add.s64 	%rd17483, %rd17481, %rd17482;
	mad.lo.s64 	%rd17484, %rd11, %rd17466, %rd17483;
	shr.u64 	%rd17485, %rd17484, 32;
	and.b64  	%rd17486, %rd17455, 4294967295;
	add.s64 	%rd17487, %rd17485, %rd17486;
	mad.lo.s64 	%rd17488, %rd13, %rd17466, %rd17487;
	shr.u64 	%rd17489, %rd17488, 32;
	add.s64 	%rd17490, %rd17489, %rd17465;
	mad.lo.s64 	%rd17491, %rd15, %rd17466, %rd17490;
	shr.u64 	%rd17492, %rd17491, 32;
	mul.wide.u32 	%rd17493, %r13, %r1762;
	and.b64  	%rd17494, %rd17464, 4294967295;
	add.s64 	%rd17495, %rd17492, %rd17494;
	add.s64 	%rd17496, %rd17495, %rd17493;
	shr.u64 	%rd17497, %rd17496, 32;
	and.b64  	%rd17498, %rd17472, 4294967295;
	add.s64 	%rd17499, %rd17129, %rd17498;
	cvt.u32.u64 	%r1763, %rd17499;
	shr.u64 	%rd17500, %rd17499, 32;
	and.b64  	%rd17501, %rd17476, 4294967295;
	add.s64 	%rd17502, %rd17500, %rd17501;
	add.s64 	%rd17503, %rd17502, %rd17195;
	shr.u64 	%rd17504, %rd17503, 32;
	and.b64  	%rd17505, %rd17480, 4294967295;
	add.s64 	%rd17506, %rd17504, %rd17505;
	add.s64 	%rd17507, %rd17506, %rd17262;
	shr.u64 	%rd17508, %rd17507, 32;
	and.b64  	%rd17509, %rd17484, 4294967295;
	add.s64 	%rd17510, %rd17508, %rd17509;
	add.s64 	%rd17511, %rd17510, %rd17328;
	shr.u64 	%rd17512, %rd17511, 32;
	and.b64  	%rd17513, %rd17488, 4294967295;
	add.s64 	%rd17514, %rd17512, %rd17513;
	add.s64 	%rd17515, %rd17514, %rd17393;
	shr.u64 	%rd17516, %rd17515, 32;
	and.b64  	%rd17517, %rd17491, 4294967295;
	add.s64 	%rd17518, %rd17516, %rd17517;
	add.s64 	%rd17519, %rd17518, %rd17457;
	shr.u64 	%rd17520, %rd17519, 32;
	and.b64  	%rd17521, %rd17496, 4294967295;
	add.s64 	%rd17522, %rd17520, %rd17521;
	mad.lo.s64 	%rd17523, %rd17128, %rd17128, %rd17522;
	shr.u64 	%rd17524, %rd17523, 32;
	mul.lo.s64 	%rd17525, %rd17128, %rd17132;
	add.s64 	%rd17526, %rd17524, %rd17497;
	add.s64 	%rd17527, %rd17526, %rd17525;
	shr.u64 	%rd17528, %rd17527, 32;
	mul.lo.s32 	%r1764, %r14, %r1763;
	cvt.u64.u32 	%rd17529, %r1764;
	and.b64  	%rd17530, %rd17499, 4294967295;
	mad.lo.s64 	%rd17531, %rd3, %rd17529, %rd17530;
	shr.u64 	%rd17532, %rd17531, 32;
	and.b64  	%rd17533, %rd17503, 4294967295;
	add.s64 	%rd17534, %rd17532, %rd17533;
	mad.lo.s64 	%rd17535, %rd5, %rd17529, %rd17534;
	shr.u64 	%rd17536, %rd17535, 32;
	and.b64  	%rd17537, %rd17507, 4294967295;
	add.s64 	%rd17538, %rd17536, %rd17537;
	mad.lo.s64 	%rd17539, %rd7, %rd17529, %rd17538;
	shr.u64 	%rd17540, %rd17539, 32;
	and.b64  	%rd17541, %rd17511, 4294967295;
	add.s64 	%rd17542, %rd17540, %rd17541;
	mad.lo.s64 	%rd17543, %rd9, %rd17529, %rd17542;
	shr.u64 	%rd17544, %rd17543, 32;
	and.b64  	%rd17545, %rd17515, 4294967295;
	add.s64 	%rd17546, %rd17544, %rd17545;
	mad.lo.s64 	%rd17547, %rd11, %rd17529, %rd17546;
	shr.u64 	%rd17548, %rd17547, 32;
	and.b64  	%rd17549, %rd17519, 4294967295;
	add.s64 	%rd17550, %rd17548, %rd17549;
	mad.lo.s64 	%rd17551, %rd13, %rd17529, %rd17550;
	shr.u64 	%rd17552, %rd17551, 32;
	and.b64  	%rd17553, %rd17523, 4294967295;
	add.s64 	%rd17554, %rd17552, %rd17553;
	mad.lo.s64 	%rd17555, %rd15, %rd17529, %rd17554;
	shr.u64 	%rd17556, %rd17555, 32;
	mul.wide.u32 	%rd17557, %r13, %r1764;
	add.s64 	%rd17558, %rd17556, %rd17528;
	add.s64 	%rd17559, %rd17558, %rd17557;
	shr.u64 	%rd17560, %rd17559, 32;
	and.b64  	%rd17561, %rd17535, 4294967295;
	add.s64 	%rd17562, %rd17133, %rd17561;
	cvt.u32.u64 	%r1765, %rd17562;
	shr.u64 	%rd17563, %rd17562, 32;
	and.b64  	%rd17564, %rd17539, 4294967295;
	add.s64 	%rd17565, %rd17563, %rd17564;
	add.s64 	%rd17566, %rd17565, %rd17200;
	shr.u64 	%rd17567, %rd17566, 32;
	and.b64  	%rd17568, %rd17543, 4294967295;
	add.s64 	%rd17569, %rd17567, %rd17568;
	add.s64 	%rd17570, %rd17569, %rd17267;
	shr.u64 	%rd17571, %rd17570, 32;
	and.b64  	%rd17572, %rd17547, 4294967295;
	add.s64 	%rd17573, %rd17571, %rd17572;
	add.s64 	%rd17574, %rd17573, %rd17333;
	shr.u64 	%rd17575, %rd17574, 32;
	and.b64  	%rd17576, %rd17551, 4294967295;
	add.s64 	%rd17577, %rd17575, %rd17576;
	add.s64 	%rd17578, %rd17577, %rd17398;
	shr.u64 	%rd17579, %rd17578, 32;
	and.b64  	%rd17580, %rd17555, 4294967295;
	add.s64 	%rd17581, %rd17579, %rd17580;
	add.s64 	%rd17582, %rd17581, %rd17462;
	shr.u64 	%rd17583, %rd17582, 32;
	and.b64  	%rd17584, %rd17559, 4294967295;
	add.s64 	%rd17585, %rd17583, %rd17584;
	add.s64 	%rd17586, %rd17585, %rd17525;
	shr.u64 	%rd17587, %rd17586, 32;
	mul.wide.u32 	%rd17588, %r725, %r725;
	add.s64 	%rd17589, %rd17587, %rd17560;
	add.s64 	%rd17590, %rd17589, %rd17588;
	mul.lo.s32 	%r1766, %r14, %r1765;
	cvt.u64.u32 	%rd17591, %r1766;
	and.b64  	%rd17592, %rd17562, 4294967295;
	mad.lo.s64 	%rd17593, %rd3, %rd17591, %rd17592;
	shr.u64 	%rd17594, %rd17593, 32;
	and.b64  	%rd17595, %rd17566, 4294967295;
	add.s64 	%rd17596, %rd17594, %rd17595;
	mad.lo.s64 	%rd21523, %rd5, %rd17591, %rd17596;
	shr.u64 	%rd17597, %rd21523, 32;
	and.b64  	%rd17598, %rd17570, 4294967295;
	add.s64 	%rd17599, %rd17597, %rd17598;
	mad.lo.s64 	%rd21524, %rd7, %rd17591, %rd17599;
	cvt.u32.u64 	%r759, %rd21524;
	shr.u64 	%rd17600, %rd21524, 32;
	and.b64  	%rd17601, %rd17574, 4294967295;
	add.s64 	%rd17602, %rd17600, %rd17601;
	mad.lo.s64 	%rd21525, %rd9, %rd17591, %rd17602;
	cvt.u32.u64 	%r760, %rd21525;
	shr.u64 	%rd17603, %rd21525, 32;
	and.b64  	%rd17604, %rd17578, 4294967295;
	add.s64 	%rd17605, %rd17603, %rd17604;
	mad.lo.s64 	%rd21526, %rd11, %rd17591, %rd17605;
	cvt.u32.u64 	%r761, %rd21526;
	shr.u64 	%rd17606, %rd21526, 32;
	and.b64  	%rd17607, %rd17582, 4294967295;
	add.s64 	%rd17608, %rd17606, %rd17607;
	mad.lo.s64 	%rd21527, %rd13, %rd17591, %rd17608;
	cvt.u32.u64 	%r762, %rd21527;
	shr.u64 	%rd17609, %rd21527, 32;
	and.b64  	%rd17610, %rd17586, 4294967295;
	add.s64 	%rd17611, %rd17609, %rd17610;
	mad.lo.s64 	%rd21528, %rd15, %rd17591, %rd17611;
	cvt.u32.u64 	%r763, %rd21528;
	shr.u64 	%rd17612, %rd21528, 32;
	mul.wide.u32 	%rd17613, %r13, %r1766;
	and.b64  	%rd17614, %rd17590, 4294967295;
	add.s64 	%rd17615, %rd17612, %rd17614;
	add.s64 	%rd21529, %rd17615, %rd17613;
	cvt.u32.u64 	%r764, %rd21529;
	{ .reg .b32 tmp; mov.b64 {tmp, %r2234}, %rd21529; }
	setp.gt.u32 	%p586, %r13, %r2234;
	@%p586 bra 	$L__BB0_537;
	setp.lt.u32 	%p587, %r13, %r2234;
	@%p587 bra 	$L__BB0_536;
	setp.gt.u32 	%p588, %r12, %r764;
	@%p588 bra 	$L__BB0_537;
	setp.lt.u32 	%p589, %r12, %r764;
	@%p589 bra 	$L__BB0_536;
	setp.gt.u32 	%p590, %r11, %r763;
	@%p590 bra 	$L__BB0_537;
	setp.lt.u32 	%p591, %r11, %r763;
	@%p591 bra 	$L__BB0_536;
	setp.gt.u32 	%p592, %r10, %r762;
	@%p592 bra 	$L__BB0_537;
	setp.lt.u32 	%p593, %r10, %r762;
	@%p593 bra 	$L__BB0_536;
	setp.gt.u32 	%p594, %r9, %r761;
	@%p594 bra 	$L__BB0_537;
	setp.lt.u32 	%p595, %r9, %r761;
	@%p595 bra 	$L__BB0_536;
	setp.gt.u32 	%p596, %r8, %r760;
	@%p596 bra 	$L__BB0_537;
	setp.lt.u32 	%p597, %r8, %r760;
	@%p597 bra 	$L__BB0_536;
	setp.gt.u32 	%p598, %r7, %r759;
	@%p598 bra 	$L__BB0_537;
	setp.ge.u32 	%p599, %r7, %r759;
	cvt.u32.u64 	%r1767, %rd21523;
	setp.gt.u32 	%p600, %r6, %r1767;
	and.pred  	%p601, %p599, %p600;
	@%p601 bra 	$L__BB0_537;
$L__BB0_536:
	and.b64  	%rd17616, %rd21523, 4294967295;
	sub.s64 	%rd21523, %rd17616, %rd3;
	shr.u64 	%rd17617, %rd21523, 32;
	and.b64  	%rd17618, %rd17617, 1;
	and.b64  	%rd17619, %rd21524, 4294967295;
	add.s64 	%rd17620, %rd17618, %rd5;
	sub.s64 	%rd21524, %rd17619, %rd17620;
	shr.u64 	%rd17621, %rd21524, 32;
	and.b64  	%rd17622, %rd17621, 1;
	and.b64  	%rd17623, %rd21525, 4294967295;
	add.s64 	%rd17624, %rd17622, %rd7;
	sub.s64 	%rd21525, %rd17623, %rd17624;
	shr.u64 	%rd17625, %rd21525, 32;
	and.b64  	%rd17626, %rd17625, 1;
	and.b64  	%rd17627, %rd21526, 4294967295;
	add.s64 	%rd17628, %rd17626, %rd9;
	sub.s64 	%rd21526, %rd17627, %rd17628;
	shr.u64 	%rd17629, %rd21526, 32;
	and.b64  	%rd17630, %rd17629, 1;
	and.b64  	%rd17631, %rd21527, 4294967295;
	add.s64 	%rd17632, %rd17630, %rd11;
	sub.s64 	%rd21527, %rd17631, %rd17632;
	shr.u64 	%rd17633, %rd21527, 32;
	and.b64  	%rd17634, %rd17633, 1;
	and.b64  	%rd17635, %rd21528, 4294967295;
	add.s64 	%rd17636, %rd17634, %rd13;
	sub.s64 	%rd21528, %rd17635, %rd17636;
	shr.u64 	%rd17637, %rd21528, 32;
	and.b64  	%rd17638, %rd17637, 1;
	and.b64  	%rd17639, %rd21529, 4294967295;
	add.s64 	%rd17640, %rd17638, %rd15;
	sub.s64 	%rd21529, %rd17639, %rd17640;
	{ .reg .b32 tmp; mov.b64 {tmp, %r1768}, %rd21529; }
	and.b32  	%r1769, %r1768, 1;
	add.s32 	%r1770, %r1769, %r13;
	sub.s32 	%r2234, %r2234, %r1770;
$L__BB0_537:
	and.b64  	%rd17641, %rd21523, 4294967295;
	mul.lo.s64 	%rd17642, %rd17641, %rd293;
	cvt.u32.u64 	%r1771, %rd17642;
	shr.u64 	%rd17643, %rd17642, 32;
	and.b64  	%rd17644, %rd21524, 4294967295;
	mad.lo.s64 	%rd17645, %rd17644, %rd293, %rd17643;
	shr.u64 	%rd17646, %rd17645, 32;
	and.b64  	%rd17647, %rd21525, 4294967295;
	mad.lo.s64 	%rd17648, %rd17647, %rd293, %rd17646;
	shr.u64 	%rd17649, %rd17648, 32;
	and.b64  	%rd17650, %rd21526, 4294967295;
	mad.lo.s64 	%rd17651, %rd17650, %rd293, %rd17649;
	shr.u64 	%rd17652, %rd17651, 32;
	and.b64  	%rd17653, %rd21527, 4294967295;
	mad.lo.s64 	%rd17654, %rd17653, %rd293, %rd17652;
	shr.u64 	%rd17655, %rd17654, 32;
	and.b64  	%rd17656, %rd21528, 4294967295;
	mad.lo.s64 	%rd17657, %rd17656, %rd293, %rd17655;
	shr.u64 	%rd17658, %rd17657, 32;
	and.b64  	%rd17659, %rd21529, 4294967295;
	mad.lo.s64 	%rd17660, %rd17659, %rd293, %rd17658;
	shr.u64 	%rd17661, %rd17660, 32;
	cvt.u64.u32 	%rd17662, %r2234;
	mad.lo.s64 	%rd17663, %rd17662, %rd293, %rd17661;
	shr.u64 	%rd17664, %rd17663, 32;
	mul.lo.s32 	%r1772, %r14, %r1771;
	cvt.u64.u32 	%rd17665, %r1772;
	and.b64  	%rd17666, %rd17642, 4294967295;
	mad.lo.s64 	%rd17667, %rd3, %rd17665, %rd17666;
	shr.u64 	%rd17668, %rd17667, 32;
	add.s64 	%rd17669, %rd17668, %rd17664;
	mad.lo.s64 	%rd17670, %rd5, %rd17665, %rd17669;
	shr.u64 	%rd17671, %rd17670, 32;
	and.b64  	%rd17672, %rd17648, 4294967295;
	add.s64 	%rd17673, %rd17671, %rd17672;
	mad.lo.s64 	%rd17674, %rd7, %rd17665, %rd17673;
	shr.u64 	%rd17675, %rd17674, 32;
	and.b64  	%rd17676, %rd17651, 4294967295;
	add.s64 	%rd17677, %rd17675, %rd17676;
	mad.lo.s64 	%rd17678, %rd9, %rd17665, %rd17677;
	shr.u64 	%rd17679, %rd17678, 32;
	and.b64  	%rd17680, %rd17654, 4294967295;
	add.s64 	%rd17681, %rd17679, %rd17680;
	mad.lo.s64 	%rd17682, %rd11, %rd17665, %rd17681;
	shr.u64 	%rd17683, %rd17682, 32;
	and.b64  	%rd17684, %rd17657, 4294967295;
	add.s64 	%rd17685, %rd17683, %rd17684;
	mad.lo.s64 	%rd17686, %rd13, %rd17665, %rd17685;
	shr.u64 	%rd17687, %rd17686, 32;
	and.b64  	%rd17688, %rd17660, 4294967295;
	add.s64 	%rd17689, %rd17687, %rd17688;
	mad.lo.s64 	%rd17690, %rd15, %rd17665, %rd17689;
	shr.u64 	%rd17691, %rd17690, 32;
	mul.wide.u32 	%rd17692, %r13, %r1772;
	and.b64  	%rd17693, %rd17663, 4294967295;
	add.s64 	%rd17694, %rd17691, %rd17693;
	add.s64 	%rd17695, %rd17694, %rd17692;
	shr.u64 	%rd17696, %rd17695, 32;
	and.b64  	%rd17697, %rd17670, 4294967295;
	mad.lo.s64 	%rd17698, %rd17641, %rd262, %rd17697;
	cvt.u32.u64 	%r1773, %rd17698;
	shr.u64 	%rd17699, %rd17698, 32;
	and.b64  	%rd17700, %rd17674, 4294967295;
	add.s64 	%rd17701, %rd17699, %rd17700;
	mad.lo.s64 	%rd17702, %rd17644, %rd262, %rd17701;
	shr.u64 	%rd17703, %rd17702, 32;
	and.b64  	%rd17704, %rd17678, 4294967295;
	add.s64 	%rd17705, %rd17703, %rd17704;
	mad.lo.s64 	%rd17706, %rd17647, %rd262, %rd17705;
	shr.u64 	%rd17707, %rd17706, 32;
	and.b64  	%rd17708, %rd17682, 4294967295;
	add.s64 	%rd17709, %rd17707, %rd17708;
	mad.lo.s64 	%rd17710, %rd17650, %rd262, %rd17709;
	shr.u64 	%rd17711, %rd17710, 32;
	and.b64  	%rd17712, %rd17686, 4294967295;
	add.s64 	%rd17713, %rd17711, %rd17712;
	mad.lo.s64 	%rd17714, %rd17653, %rd262, %rd17713;
	shr.u64 	%rd17715, %rd17714, 32;
	and.b64  	%rd17716, %rd17690, 4294967295;
	add.s64 	%rd17717, %rd17715, %rd17716;
	mad.lo.s64 	%rd17718, %rd17656, %rd262, %rd17717;
	shr.u64 	%rd17719, %rd17718, 32;
	and.b64  	%rd17720, %rd17695, 4294967295;
	add.s64 	%rd17721, %rd17719, %rd17720;
	mad.lo.s64 	%rd17722, %rd17659, %rd262, %rd17721;
	shr.u64 	%rd17723, %rd17722, 32;
	add.s64 	%rd17724, %rd17723, %rd17696;
	mad.lo.s64 	%rd17725, %rd17662, %rd262, %rd17724;
	shr.u64 	%rd17726, %rd17725, 32;
	mul.lo.s32 	%r1774, %r14, %r1773;
	cvt.u64.u32 	%rd17727, %r1774;
	and.b64  	%rd17728, %rd17698, 4294967295;
	mad.lo.s64 	%rd17729, %rd3, %rd17727, %rd17728;
	shr.u64 	%rd17730, %rd17729, 32;
	and.b64  	%rd17731, %rd17702, 4294967295;
	add.s64 	%rd17732, %rd17730, %rd17731;
	mad.lo.s64 	%rd17733, %rd5, %rd17727, %rd17732;
	shr.u64 	%rd17734, %rd17733, 32;
	add.s64 	%rd17735, %rd17734, %rd17726;
	mad.lo.s64 	%rd17736, %rd7, %rd17727, %rd17735;
	shr.u64 	%rd17737, %rd17736, 32;
	and.b64  	%rd17738, %rd17710, 4294967295;
	add.s64 	%rd17739, %rd17737, %rd17738;
	mad.lo.s64 	%rd17740, %rd9, %rd17727, %rd17739;
	shr.u64 	%rd17741, %rd17740, 32;
	and.b64  	%rd17742, %rd17714, 4294967295;
	add.s64 	%rd17743, %rd17741, %rd17742;
	mad.lo.s64 	%rd17744, %rd11, %rd17727, %rd17743;
	shr.u64 	%rd17745, %rd17744, 32;
	and.b64  	%rd17746, %rd17718, 4294967295;
	add.s64 	%rd17747, %rd17745, %rd17746;
	mad.lo.s64 	%rd17748, %rd13, %rd17727, %rd17747;
	shr.u64 	%rd17749, %rd17748, 32;
	and.b64  	%rd17750, %rd17722, 4294967295;
	add.s64 	%rd17751, %rd17749, %rd17750;
	mad.lo.s64 	%rd17752, %rd15, %rd17727, %rd17751;
	shr.u64 	%rd17753, %rd17752, 32;
	mul.wide.u32 	%rd17754, %r13, %r1774;
	and.b64  	%rd17755, %rd17725, 4294967295;
	add.s64 	%rd17756, %rd17753, %rd17755;
	add.s64 	%rd17757, %rd17756, %rd17754;
	shr.u64 	%rd17758, %rd17757, 32;
	and.b64  	%rd17759, %rd17733, 4294967295;
	mad.lo.s64 	%rd17760, %rd17641, %rd264, %rd17759;
	cvt.u32.u64 	%r1775, %rd17760;
	shr.u64 	%rd17761, %rd17760, 32;
	and.b64  	%rd17762, %rd17736, 4294967295;
	add.s64 	%rd17763, %rd17761, %rd17762;
	mad.lo.s64 	%rd17764, %rd17644, %rd264, %rd17763;
	shr.u64 	%rd17765, %rd17764, 32;
	and.b64  	%rd17766, %rd17740, 4294967295;
	add.s64 	%rd17767, %rd17765, %rd17766;
	mad.lo.s64 	%rd17768, %rd17647, %rd264, %rd17767;
	shr.u64 	%rd17769, %rd17768, 32;
	and.b64  	%rd17770, %rd17744, 4294967295;
	add.s64 	%rd17771, %rd17769, %rd17770;
	mad.lo.s64 	%rd17772, %rd17650, %rd264, %rd17771;
	shr.u64 	%rd17773, %rd17772, 32;
	and.b64  	%rd17774, %rd17748, 4294967295;
	add.s64 	%rd17775, %rd17773, %rd17774;
	mad.lo.s64 	%rd17776, %rd17653, %rd264, %rd17775;
	shr.u64 	%rd17777, %rd17776, 32;
	and.b64  	%rd17778, %rd17752, 4294967295;
	add.s64 	%rd17779, %rd17777, %rd17778;
	mad.lo.s64 	%rd17780, %rd17656, %rd264, %rd17779;
	shr.u64 	%rd17781, %rd17780, 32;
	and.b64  	%rd17782, %rd17757, 4294967295;
	add.s64 	%rd17783, %rd17781, %rd17782;
	mad.lo.s64 	%rd17784, %rd17659, %rd264, %rd17783;
	shr.u64 	%rd17785, %rd17784, 32;
	add.s64 	%rd17786, %rd17785, %rd17758;
	mad.lo.s64 	%rd17787, %rd17662, %rd264, %rd17786;
	shr.u64 	%rd17788, %rd17787, 32;
	mul.lo.s32 	%r1776, %r14, %r1775;
	cvt.u64.u32 	%rd17789, %r1776;
	and.b64  	%rd17790, %rd17760, 4294967295;
	mad.lo.s64 	%rd17791, %rd3, %rd17789, %rd17790;
	shr.u64 	%rd17792, %rd17791, 32;
	and.b64  	%rd17793, %rd17764, 4294967295;
	add.s64 	%rd17794, %rd17792, %rd17793;
	mad.lo.s64 	%rd17795, %rd5, %rd17789, %rd17794;
	shr.u64 	%rd17796, %rd17795, 32;
	and.b64  	%rd17797, %rd17768, 4294967295;
	add.s64 	%rd17798, %rd17796, %rd17797;
	mad.lo.s64 	%rd17799, %rd7, %rd17789, %rd17798;
	shr.u64 	%rd17800, %rd17799, 32;
	add.s64 	%rd17801, %rd17800, %rd17788;
	mad.lo.s64 	%rd17802, %rd9, %rd17789, %rd17801;
	shr.u64 	%rd17803, %rd17802, 32;
	and.b64  	%rd17804, %rd17776, 4294967295;
	add.s64 	%rd17805, %rd17803, %rd17804;
	mad.lo.s64 	%rd17806, %rd11, %rd17789, %rd17805;
	shr.u64 	%rd17807, %rd17806, 32;
	and.b64  	%rd17808, %rd17780, 4294967295;
	add.s64 	%rd17809, %rd17807, %rd17808;
	mad.lo.s64 	%rd17810, %rd13, %rd17789, %rd17809;
	shr.u64 	%rd17811, %rd17810, 32;
	and.b64  	%rd17812, %rd17784, 4294967295;
	add.s64 	%rd17813, %rd17811, %rd17812;
	mad.lo.s64 	%rd17814, %rd15, %rd17789, %rd17813;
	shr.u64 	%rd17815, %rd17814, 32;
	mul.wide.u32 	%rd17816, %r13, %r1776;
	and.b64  	%rd17817, %rd17787, 4294967295;
	add.s64 	%rd17818, %rd17815, %rd17817;
	add.s64 	%rd17819, %rd17818, %rd17816;
	shr.u64 	%rd17820, %rd17819, 32;
	and.b64  	%rd17821, %rd17795, 4294967295;
	mad.lo.s64 	%rd17822, %rd17641, %rd266, %rd17821;
	cvt.u32.u64 	%r1777, %rd17822;
	shr.u64 	%rd17823, %rd17822, 32;
	and.b64  	%rd17824, %rd17799, 4294967295;
	add.s64 	%rd17825, %rd17823, %rd17824;
	mad.lo.s64 	%rd17826, %rd17644, %rd266, %rd17825;
	shr.u64 	%rd17827, %rd17826, 32;
	and.b64  	%rd17828, %rd17802, 4294967295;
	add.s64 	%rd17829, %rd17827, %rd17828;
	mad.lo.s64 	%rd17830, %rd17647, %rd266, %rd17829;
	shr.u64 	%rd17831, %rd17830, 32;
	and.b64  	%rd17832, %rd17806, 4294967295;
	add.s64 	%rd17833, %rd17831, %rd17832;
	mad.lo.s64 	%rd17834, %rd17650, %rd266, %rd17833;
	shr.u64 	%rd17835, %rd17834, 32;
	and.b64  	%rd17836, %rd17810, 4294967295;
	add.s64 	%rd17837, %rd17835, %rd17836;
	mad.lo.s64 	%rd17838, %rd17653, %rd266, %rd17837;
	shr.u64 	%rd17839, %rd17838, 32;
	and.b64  	%rd17840, %rd17814, 4294967295;
	add.s64 	%rd17841, %rd17839, %rd17840;
	mad.lo.s64 	%rd17842, %rd17656, %rd266, %rd17841;
	shr.u64 	%rd17843, %rd17842, 32;
	and.b64  	%rd17844, %rd17819, 4294967295;
	add.s64 	%rd17845, %rd17843, %rd17844;
	mad.lo.s64 	%rd17846, %rd17659, %rd266, %rd17845;
	shr.u64 	%rd17847, %rd17846, 32;
	add.s64 	%rd17848, %rd17847, %rd17820;
	mad.lo.s64 	%rd17849, %rd17662, %rd266, %rd17848;
	shr.u64 	%rd17850, %rd17849, 32;
	mul.lo.s32 	%r1778, %r14, %r1777;
	cvt.u64.u32 	%rd17851, %r1778;
	and.b64  	%rd17852, %rd17822, 4294967295;
	mad.lo.s64 	%rd17853, %rd3, %rd17851, %rd17852;
	shr.u64 	%rd17854, %rd17853, 32;
	and.b64  	%rd17855, %rd17826, 4294967295;
	add.s64 	%rd17856, %rd17854, %rd17855;
	mad.lo.s64 	%rd17857, %rd5, %rd17851, %rd17856;
	shr.u64 	%rd17858, %rd17857, 32;
	and.b64  	%rd17859, %rd17830, 4294967295;
	add.s64 	%rd17860, %rd17858, %rd17859;
	mad.lo.s64 	%rd17861, %rd7, %rd17851, %rd17860;
	shr.u64 	%rd17862, %rd17861, 32;
	and.b64  	%rd17863, %rd17834, 4294967295;
	add.s64 	%rd17864, %rd17862, %rd17863;
	mad.lo.s64 	%rd17865, %rd9, %rd17851, %rd17864;
	shr.u64 	%rd17866, %rd17865, 32;
	add.s64 	%rd17867, %rd17866, %rd17850;
	mad.lo.s64 	%rd17868, %rd11, %rd17851, %rd17867;
	shr.u64 	%rd17869, %rd17868, 32;
	and.b64  	%rd17870, %rd17842, 4294967295;
	add.s64 	%rd17871, %rd17869, %rd17870;
	mad.lo.s64 	%rd17872, %rd13, %rd17851, %rd17871;
	shr.u64 	%rd17873, %rd17872, 32;
	and.b64  	%rd17874, %rd17846, 4294967295;
	add.s64 	%rd17875, %rd17873, %rd17874;
	mad.lo.s64 	%rd17876, %rd15, %rd17851, %rd17875;
	shr.u64 	%rd17877, %rd17876, 32;
	mul.wide.u32 	%rd17878, %r13, %r1778;
	and.b64  	%rd17879, %rd17849, 4294967295;
	add.s64 	%rd17880, %rd17877, %rd17879;
	add.s64 	%rd17881, %rd17880, %rd17878;
	shr.u64 	%rd17882, %rd17881, 32;
	and.b64  	%rd17883, %rd17857, 4294967295;
	mad.lo.s64 	%rd17884, %rd17641, %rd268, %rd17883;
	cvt.u32.u64 	%r1779, %rd17884;
	shr.u64 	%rd17885, %rd17884, 32;
	and.b64  	%rd17886, %rd17861, 4294967295;
	add.s64 	%rd17887, %rd17885, %rd17886;
	mad.lo.s64 	%rd17888, %rd17644, %rd268, %rd17887;
	shr.u64 	%rd17889, %rd17888, 32;
	and.b64  	%rd17890, %rd17865, 4294967295;
	add.s64 	%rd17891, %rd17889, %rd17890;
	mad.lo.s64 	%rd17892, %rd17647, %rd268, %rd17891;
	shr.u64 	%rd17893, %rd17892, 32;
	and.b64  	%rd17894, %rd17868, 4294967295;
	add.s64 	%rd17895, %rd17893, %rd17894;
	mad.lo.s64 	%rd17896, %rd17650, %rd268, %rd17895;
	shr.u64 	%rd17897, %rd17896, 32;
	and.b64  	%rd17898, %rd17872, 4294967295;
	add.s64 	%rd17899, %rd17897, %rd17898;
	mad.lo.s64 	%rd17900, %rd17653, %rd268, %rd17899;
	shr.u64 	%rd17901, %rd17900, 32;
	and.b64  	%rd17902, %rd17876, 4294967295;
	add.s64 	%rd17903, %rd17901, %rd17902;
	mad.lo.s64 	%rd17904, %rd17656, %rd268, %rd17903;
	shr.u64 	%rd17905, %rd17904, 32;
	and.b64  	%rd17906, %rd17881, 4294967295;
	add.s64 	%rd17907, %rd17905, %rd17906;
	mad.lo.s64 	%rd17908, %rd17659, %rd268, %rd17907;
	shr.u64 	%rd17909, %rd17908, 32;
	add.s64 	%rd17910, %rd17909, %rd17882;
	mad.lo.s64 	%rd17911, %rd17662, %rd268, %rd17910;
	shr.u64 	%rd17912, %rd17911, 32;
	mul.lo.s32 	%r1780, %r14, %r1779;
	cvt.u64.u32 	%rd17913, %r1780;
	and.b64  	%rd17914, %rd17884, 4294967295;
	mad.lo.s64 	%rd17915, %rd3, %rd17913, %rd17914;
	shr.u64 	%rd17916, %rd17915, 32;
	and.b64  	%rd17917, %rd17888, 4294967295;
	add.s64 	%rd17918, %rd17916, %rd17917;
	mad.lo.s64 	%rd17919, %rd5, %rd17913, %rd17918;
	shr.u64 	%rd17920, %rd17919, 32;
	and.b64  	%rd17921, %rd17892, 4294967295;
	add.s64 	%rd17922, %rd17920, %rd17921;
	mad.lo.s64 	%rd17923, %rd7, %rd17913, %rd17922;
	shr.u64 	%rd17924, %rd17923, 32;
	and.b64  	%rd17925, %rd17896, 4294967295;
	add.s64 	%rd17926, %rd17924, %rd17925;
	mad.lo.s64 	%rd17927, %rd9, %rd17913, %rd17926;
	shr.u64 	%rd17928, %rd17927, 32;
	and.b64  	%rd17929, %rd17900, 4294967295;
	add.s64 	%rd17930, %rd17928, %rd17929;
	mad.lo.s64 	%rd17931, %rd11, %rd17913, %rd17930;
	shr.u64 	%rd17932, %rd17931, 32;
	add.s64 	%rd17933, %rd17932, %rd17912;
	mad.lo.s64 	%rd17934, %rd13, %rd17913, %rd17933;
	shr.u64 	%rd17935, %rd17934, 32;
	and.b64  	%rd17936, %rd17908, 4294967295;
	add.s64 	%rd17937, %rd17935, %rd17936;
	mad.lo.s64 	%rd17938, %rd15, %rd17913, %rd17937;
	shr.u64 	%rd17939, %rd17938, 32;
	mul.wide.u32 	%rd17940, %r13, %r1780;
	and.b64  	%rd17941, %rd17911, 4294967295;
	add.s64 	%rd17942, %rd17939, %rd17941;
	add.s64 	%rd17943, %rd17942, %rd17940;
	shr.u64 	%rd17944, %rd17943, 32;
	and.b64  	%rd17945, %rd17919, 4294967295;
	mad.lo.s64 	%rd17946, %rd17641, %rd270, %rd17945;
	cvt.u32.u64 	%r1781, %rd17946;
	shr.u64 	%rd17947, %rd17946, 32;
	and.b64  	%rd17948, %rd17923, 4294967295;
	add.s64 	%rd17949, %rd17947, %rd17948;
	mad.lo.s64 	%rd17950, %rd17644, %rd270, %rd17949;
	shr.u64 	%rd17951, %rd17950, 32;
	and.b64  	%rd17952, %rd17927, 4294967295;
	add.s64 	%rd17953, %rd17951, %rd17952;
	mad.lo.s64 	%rd17954, %rd17647, %rd270, %rd17953;
	shr.u64 	%rd17955, %rd17954, 32;
	and.b64  	%rd17956, %rd17931, 4294967295;
	add.s64 	%rd17957, %rd17955, %rd17956;
	mad.lo.s64 	%rd17958, %rd17650, %rd270, %rd17957;
	shr.u64 	%rd17959, %rd17958, 32;
	and.b64  	%rd17960, %rd17934, 4294967295;
	add.s64 	%rd17961, %rd17959, %rd17960;
	mad.lo.s64 	%rd17962, %rd17653, %rd270, %rd17961;
	shr.u64 	%rd17963, %rd17962, 32;
	and.b64  	%rd17964, %rd17938, 4294967295;
	add.s64 	%rd17965, %rd17963, %rd17964;
	mad.lo.s64 	%rd17966, %rd17656, %rd270, %rd17965;
	shr.u64 	%rd17967, %rd17966, 32;
	and.b64  	%rd17968, %rd17943, 4294967295;
	add.s64 	%rd17969, %rd17967, %rd17968;
	mad.lo.s64 	%rd17970, %rd17659, %rd270, %rd17969;
	shr.u64 	%rd17971, %rd17970, 32;
	add.s64 	%rd17972, %rd17971, %rd17944;
	mad.lo.s64 	%rd17973, %rd17662, %rd270, %rd17972;
	shr.u64 	%rd17974, %rd17973, 32;
	mul.lo.s32 	%r1782, %r14, %r1781;
	cvt.u64.u32 	%rd17975, %r1782;
	and.b64  	%rd17976, %rd17946, 4294967295;
	mad.lo.s64 	%rd17977, %rd3, %rd17975, %rd17976;
	shr.u64 	%rd17978, %rd17977, 32;
	and.b64  	%rd17979, %rd17950, 4294967295;
	add.s64 	%rd17980, %rd17978, %rd17979;
	mad.lo.s64 	%rd17981, %rd5, %rd17975, %rd17980;
	shr.u64 	%rd17982, %rd17981, 32;
	and.b64  	%rd17983, %rd17954, 4294967295;
	add.s64 	%rd17984, %rd17982, %rd17983;
	mad.lo.s64 	%rd17985, %rd7, %rd17975, %rd17984;
	shr.u64 	%rd17986, %rd17985, 32;
	and.b64  	%rd17987, %rd17958, 4294967295;
	add.s64 	%rd17988, %rd17986, %rd17987;
	mad.lo.s64 	%rd17989, %rd9, %rd17975, %rd17988;
	shr.u64 	%rd17990, %rd17989, 32;
	and.b64  	%rd17991, %rd17962, 4294967295;
	add.s64 	%rd17992, %rd17990, %rd17991;
	mad.lo.s64 	%rd17993, %rd11, %rd17975, %rd17992;
	shr.u64 	%rd17994, %rd17993, 32;
	and.b64  	%rd17995, %rd17966, 4294967295;
	add.s64 	%rd17996, %rd17994, %rd17995;
	mad.lo.s64 	%rd17997, %rd13, %rd17975, %rd17996;
	shr.u64 	%rd17998, %rd17997, 32;
	add.s64 	%rd17999, %rd17998, %rd17974;
	mad.lo.s64 	%rd18000, %rd15, %rd17975, %rd17999;
	shr.u64 	%rd18001, %rd18000, 32;
	mul.wide.u32 	%rd18002, %r13, %r1782;
	and.b64  	%rd18003, %rd17973, 4294967295;
	add.s64 	%rd18004, %rd18001, %rd18003;
	add.s64 	%rd18005, %rd18004, %rd18002;
	shr.u64 	%rd18006, %rd18005, 32;
	and.b64  	%rd18007, %rd17981, 4294967295;
	mad.lo.s64 	%rd18008, %rd17641, %rd272, %rd18007;
	cvt.u32.u64 	%r1783, %rd18008;
	shr.u64 	%rd18009, %rd18008, 32;
	and.b64  	%rd18010, %rd17985, 4294967295;
	add.s64 	%rd18011, %rd18009, %rd18010;
	mad.lo.s64 	%rd18012, %rd17644, %rd272, %rd18011;
	shr.u64 	%rd18013, %rd18012, 32;
	and.b64  	%rd18014, %rd17989, 4294967295;
	add.s64 	%rd18015, %rd18013, %rd18014;
	mad.lo.s64 	%rd18016, %rd17647, %rd272, %rd18015;
	shr.u64 	%rd18017, %rd18016, 32;
	and.b64  	%rd18018, %rd17993, 4294967295;
	add.s64 	%rd18019, %rd18017, %rd18018;
	mad.lo.s64 	%rd18020, %rd17650, %rd272, %rd18019;
	shr.u64 	%rd18021, %rd18020, 32;
	and.b64  	%rd18022, %rd17997, 4294967295;
	add.s64 	%rd18023, %rd18021, %rd18022;
	mad.lo.s64 	%rd18024, %rd17653, %rd272, %rd18023;
	shr.u64 	%rd18025, %rd18024, 32;
	and.b64  	%rd18026, %rd18000, 4294967295;
	add.s64 	%rd18027, %rd18025, %rd18026;
	mad.lo.s64 	%rd18028, %rd17656, %rd272, %rd18027;
	shr.u64 	%rd18029, %rd18028, 32;
	and.b64  	%rd18030, %rd18005, 4294967295;
	add.s64 	%rd18031, %rd18029, %rd18030;
	mad.lo.s64 	%rd18032, %rd17659, %rd272, %rd18031;
	shr.u64 	%rd18033, %rd18032, 32;
	add.s64 	%rd18034, %rd18033, %rd18006;
	mad.lo.s64 	%rd18035, %rd17662, %rd272, %rd18034;
	shr.u64 	%rd18036, %rd18035, 32;
	mul.lo.s32 	%r1784, %r14, %r1783;
	cvt.u64.u32 	%rd18037, %r1784;
	and.b64  	%rd18038, %rd18008, 4294967295;
	mad.lo.s64 	%rd18039, %rd3, %rd18037, %rd18038;
	shr.u64 	%rd18040, %rd18039, 32;
	and.b64  	%rd18041, %rd18012, 4294967295;
	add.s64 	%rd18042, %rd18040, %rd18041;
	mad.lo.s64 	%rd18043, %rd5, %rd18037, %rd18042;
	shr.u64 	%rd18044, %rd18043, 32;
	and.b64  	%rd18045, %rd18016, 4294967295;
	add.s64 	%rd18046, %rd18044, %rd18045;
	mad.lo.s64 	%rd18047, %rd7, %rd18037, %rd18046;
	shr.u64 	%rd18048, %rd18047, 32;
	and.b64  	%rd18049, %rd18020, 4294967295;
	add.s64 	%rd18050, %rd18048, %rd18049;
	mad.lo.s64 	%rd18051, %rd9, %rd18037, %rd18050;
	shr.u64 	%rd18052, %rd18051, 32;
	and.b64  	%rd18053, %rd18024, 4294967295;
	add.s64 	%rd18054, %rd18052, %rd18053;
	mad.lo.s64 	%rd18055, %rd11, %rd18037, %rd18054;
	shr.u64 	%rd18056, %rd18055, 32;
	and.b64  	%rd18057, %rd18028, 4294967295;
	add.s64 	%rd18058, %rd18056, %rd18057;
	mad.lo.s64 	%rd18059, %rd13, %rd18037, %rd18058;
	shr.u64 	%rd18060, %rd18059, 32;
	and.b64  	%rd18061, %rd18032, 4294967295;
	add.s64 	%rd18062, %rd18060, %rd18061;
	mad.lo.s64 	%rd18063, %rd15, %rd18037, %rd18062;
	shr.u64 	%rd18064, %rd18063, 32;
	mul.wide.u32 	%rd18065, %r13, %r1784;
	add.s64 	%rd18066, %rd18064, %rd18036;
	add.s64 	%rd18067, %rd18066, %rd18065;
	shr.u64 	%rd18068, %rd18067, 32;
	and.b64  	%rd18069, %rd18043, 4294967295;
	mad.lo.s64 	%rd18070, %rd17641, %rd371, %rd18069;
	cvt.u32.u64 	%r1785, %rd18070;
	shr.u64 	%rd18071, %rd18070, 32;
	and.b64  	%rd18072, %rd18047, 4294967295;
	add.s64 	%rd18073, %rd18071, %rd18072;
	mad.lo.s64 	%rd18074, %rd17644, %rd371, %rd18073;
	shr.u64 	%rd18075, %rd18074, 32;
	and.b64  	%rd18076, %rd18051, 4294967295;
	add.s64 	%rd18077, %rd18075, %rd18076;
	mad.lo.s64 	%rd18078, %rd17647, %rd371, %rd18077;
	shr.u64 	%rd18079, %rd18078, 32;
	and.b64  	%rd18080, %rd18055, 4294967295;
	add.s64 	%rd18081, %rd18079, %rd18080;
	mad.lo.s64 	%rd18082, %rd17650, %rd371, %rd18081;
	shr.u64 	%rd18083, %rd18082, 32;
	and.b64  	%rd18084, %rd18059, 4294967295;
	add.s64 	%rd18085, %rd18083, %rd18084;
	mad.lo.s64 	%rd18086, %rd17653, %rd371, %rd18085;
	shr.u64 	%rd18087, %rd18086, 32;
	and.b64  	%rd18088, %rd18063, 4294967295;
	add.s64 	%rd18089, %rd18087, %rd18088;
	mad.lo.s64 	%rd18090, %rd17656, %rd371, %rd18089;
	shr.u64 	%rd18091, %rd18090, 32;
	and.b64  	%rd18092, %rd18067, 4294967295;
	add.s64 	%rd18093, %rd18091, %rd18092;
	mad.lo.s64 	%rd18094, %rd17659, %rd371, %rd18093;
	shr.u64 	%rd18095, %rd18094, 32;
	add.s64 	%rd18096, %rd18095, %rd18068;
	mad.lo.s64 	%rd18097, %rd17662, %rd371, %rd18096;
	mul.lo.s32 	%r1786, %r14, %r1785;
	cvt.u64.u32 	%rd18098, %r1786;
	and.b64  	%rd18099, %rd18070, 4294967295;
	mad.lo.s64 	%rd18100, %rd3, %rd18098, %rd18099;
	shr.u64 	%rd18101, %rd18100, 32;
	and.b64  	%rd18102, %rd18074, 4294967295;
	add.s64 	%rd18103, %rd18101, %rd18102;
	mad.lo.s64 	%rd741, %rd5, %rd18098, %rd18103;
	cvt.u32.u64 	%r2263, %rd741;
	shr.u64 	%rd18104, %rd741, 32;
	and.b64  	%rd18105, %rd18078, 4294967295;
	add.s64 	%rd18106, %rd18104, %rd18105;
	mad.lo.s64 	%rd742, %rd7, %rd18098, %rd18106;
	cvt.u32.u64 	%r2262, %rd742;
	shr.u64 	%rd18107, %rd742, 32;
	and.b64  	%rd18108, %rd18082, 4294967295;
	add.s64 	%rd18109, %rd18107, %rd18108;
	mad.lo.s64 	%rd743, %rd9, %rd18098, %rd18109;
	cvt.u32.u64 	%r2261, %rd743;
	shr.u64 	%rd18110, %rd743, 32;
	and.b64  	%rd18111, %rd18086, 4294967295;
	add.s64 	%rd18112, %rd18110, %rd18111;
	mad.lo.s64 	%rd744, %rd11, %rd18098, %rd18112;
	cvt.u32.u64 	%r2260, %rd744;
	shr.u64 	%rd18113, %rd744, 32;
	and.b64  	%rd18114, %rd18090, 4294967295;
	add.s64 	%rd18115, %rd18113, %rd18114;
	mad.lo.s64 	%rd745, %rd13, %rd18098, %rd18115;
	cvt.u32.u64 	%r2259, %rd745;
	shr.u64 	%rd18116, %rd745, 32;
	and.b64  	%rd18117, %rd18094, 4294967295;
	add.s64 	%rd18118, %rd18116, %rd18117;
	mad.lo.s64 	%rd746, %rd15, %rd18098, %rd18118;
	cvt.u32.u64 	%r2258, %rd746;
	shr.u64 	%rd18119, %rd746, 32;
	mul.wide.u32 	%rd18120, %r13, %r1786;
	and.b64  	%rd18121, %rd18097, 4294967295;
	add.s64 	%rd18122, %rd18119, %rd18121;
	add.s64 	%rd747, %rd18122, %rd18120;
	cvt.u32.u64 	%r2257, %rd747;
	{ .reg .b32 tmp; mov.b64 {tmp, %r2256}, %rd747; }
	setp.gt.u32 	%p602, %r13, %r2256;
	@%p602 bra 	$L__BB0_552;
	setp.lt.u32 	%p603, %r13, %r2256;
	@%p603 bra 	$L__BB0_551;
	setp.gt.u32 	%p604, %r12, %r2257;
	@%p604 bra 	$L__BB0_552;
	setp.lt.u32 	%p605, %r12, %r2257;
	@%p605 bra 	$L__BB0_551;
	setp.gt.u32 	%p606, %r11, %r2258;
	@%p606 bra 	$L__BB0_552;
	setp.lt.u32 	%p607, %r11, %r2258;
	@%p607 bra 	$L__BB0_551;
	setp.gt.u32 	%p608, %r10, %r2259;
	@%p608 bra 	$L__BB0_552;
	setp.lt.u32 	%p609, %r10, %r2259;
	@%p609 bra 	$L__BB0_551;
	setp.gt.u32 	%p610, %r9, %r2260;
	@%p610 bra 	$L__BB0_552;
	setp.lt.u32 	%p611, %r9, %r2260;
	@%p611 bra 	$L__BB0_551;
	setp.gt.u32 	%p612, %r8, %r2261;
	@%p612 bra 	$L__BB0_552;
	setp.lt.u32 	%p613, %r8, %r2261;
	@%p613 bra 	$L__BB0_551;
	setp.gt.u32 	%p614, %r7, %r2262;
	@%p614 bra 	$L__BB0_552;
	setp.ge.u32 	%p615, %r7, %r2262;
	setp.gt.u32 	%p616, %r6, %r2263;
	and.pred  	%p617, %p615, %p616;
	@%p617 bra 	$L__BB0_552;
$L__BB0_551:
	and.b64  	%rd18123, %rd741, 4294967295;
	sub.s64 	%rd18124, %rd18123, %rd3;
	cvt.u32.u64 	%r2263, %rd18124;
	shr.u64 	%rd18125, %rd18124, 32;
	and.b64  	%rd18126, %rd18125, 1;
	and.b64  	%rd18127, %rd742, 4294967295;
	add.s64 	%rd18128, %rd18126, %rd5;
	sub.s64 	%rd18129, %rd18127, %rd18128;
	cvt.u32.u64 	%r2262, %rd18129;
	shr.u64 	%rd18130, %rd18129, 32;
	and.b64  	%rd18131, %rd18130, 1;
	and.b64  	%rd18132, %rd743, 4294967295;
	add.s64 	%rd18133, %rd18131, %rd7;
	sub.s64 	%rd18134, %rd18132, %rd18133;
	cvt.u32.u64 	%r2261, %rd18134;
	shr.u64 	%rd18135, %rd18134, 32;
	and.b64  	%rd18136, %rd18135, 1;
	and.b64  	%rd18137, %rd744, 4294967295;
	add.s64 	%rd18138, %rd18136, %rd9;
	sub.s64 	%rd18139, %rd18137, %rd18138;
	cvt.u32.u64 	%r2260, %rd18139;
	shr.u64 	%rd18140, %rd18139, 32;
	and.b64  	%rd18141, %rd18140, 1;
	and.b64  	%rd18142, %rd745, 4294967295;
	add.s64 	%rd18143, %rd18141, %rd11;
	sub.s64 	%rd18144, %rd18142, %rd18143;
	cvt.u32.u64 	%r2259, %rd18144;
	shr.u64 	%rd18145, %rd18144, 32;
	and.b64  	%rd18146, %rd18145, 1;
	and.b64  	%rd18147, %rd746, 4294967295;
	add.s64 	%rd18148, %rd18146, %rd13;
	sub.s64 	%rd18149, %rd18147, %rd18148;
	cvt.u32.u64 	%r2258, %rd18149;
	shr.u64 	%rd18150, %rd18149, 32;
	and.b64  	%rd18151, %rd18150, 1;
	and.b64  	%rd18152, %rd747, 4294967295;
	add.s64 	%rd18153, %rd18151, %rd15;
	sub.s64 	%rd18154, %rd18152, %rd18153;
	cvt.u32.u64 	%r2257, %rd18154;
	{ .reg .b32 tmp; mov.b64 {tmp, %r1787}, %rd18154; }
	and.b32  	%r1788, %r1787, 1;
	add.s32 	%r1789, %r1788, %r13;
	sub.s32 	%r2256, %r2256, %r1789;
$L__BB0_552:
	mul.lo.s64 	%rd18155, %rd658, %rd658;
	cvt.u32.u64 	%r1790, %rd18155;
	shr.u64 	%rd18156, %rd18155, 32;
	mul.lo.s64 	%rd18157, %rd659, %rd658;
	add.s64 	%rd18158, %rd18156, %rd18157;
	shr.u64 	%rd18159, %rd18158, 32;
	mul.lo.s64 	%rd18160, %rd660, %rd658;
	add.s64 	%rd18161, %rd18159, %rd18160;
	shr.u64 	%rd18162, %rd18161, 32;
	mul.lo.s64 	%rd18163, %rd661, %rd658;
	add.s64 	%rd18164, %rd18162, %rd18163;
	shr.u64 	%rd18165, %rd18164, 32;
	mul.lo.s64 	%rd18166, %rd662, %rd658;
	add.s64 	%rd18167, %rd18165, %rd18166;
	shr.u64 	%rd18168, %rd18167, 32;
	mul.lo.s64 	%rd18169, %rd663, %rd658;
	add.s64 	%rd18170, %rd18168, %rd18169;
	shr.u64 	%rd18171, %rd18170, 32;
	mul.lo.s64 	%rd18172, %rd664, %rd658;
	add.s64 	%rd18173, %rd18171, %rd18172;
	shr.u64 	%rd18174, %rd18173, 32;
	mul.lo.s64 	%rd18175, %rd665, %rd658;
	add.s64 	%rd18176, %rd18174, %rd18175;
	shr.u64 	%rd18177, %rd18176, 32;
	mul.lo.s32 	%r1791, %r14, %r1790;
	cvt.u64.u32 	%rd18178, %r1791;
	and.b64  	%rd18179, %rd18155, 4294967295;
	mad.lo.s64 	%rd18180, %rd3, %rd18178, %rd18179;
	shr.u64 	%rd18181, %rd18180, 32;
	add.s64 	%rd18182, %rd18181, %rd18177;
	mad.lo.s64 	%rd18183, %rd5, %rd18178, %rd18182;
	shr.u64 	%rd18184, %rd18183, 32;
	and.b64  	%rd18185, %rd18161, 4294967295;
	add.s64 	%rd18186, %rd18184, %rd18185;
	mad.lo.s64 	%rd18187, %rd7, %rd18178, %rd18186;
	shr.u64 	%rd18188, %rd18187, 32;
	and.b64  	%rd18189, %rd18164, 4294967295;
	add.s64 	%rd18190, %rd18188, %rd18189;
	mad.lo.s64 	%rd18191, %rd9, %rd18178, %rd18190;
	shr.u64 	%rd18192, %rd18191, 32;
	and.b64  	%rd18193, %rd18167, 4294967295;
	add.s64 	%rd18194, %rd18192, %rd18193;
	mad.lo.s64 	%rd18195, %rd11, %rd18178, %rd18194;
	shr.u64 	%rd18196, %rd18195, 32;
	and.b64  	%rd18197, %rd18170, 4294967295;
	add.s64 	%rd18198, %rd18196, %rd18197;
	mad.lo.s64 	%rd18199, %rd13, %rd18178, %rd18198;
	shr.u64 	%rd18200, %rd18199, 32;
	and.b64  	%rd18201, %rd18173, 4294967295;
	add.s64 	%rd18202, %rd18200, %rd18201;
	mad.lo.s64 	%rd18203, %rd15, %rd18178, %rd18202;
	shr.u64 	%rd18204, %rd18203, 32;
	mul.wide.u32 	%rd18205, %r13, %r1791;
	and.b64  	%rd18206, %rd18176, 4294967295;
	add.s64 	%rd18207, %rd18204, %rd18206;
	add.s64 	%rd18208, %rd18207, %rd18205;
	shr.u64 	%rd18209, %rd18208, 32;
	and.b64  	%rd18210, %rd18183, 4294967295;
	add.s64 	%rd18211, %rd18157, %rd18210;
	cvt.u32.u64 	%r1792, %rd18211;
	shr.u64 	%rd18212, %rd18211, 32;
	and.b64  	%rd18213, %rd18187, 4294967295;
	add.s64 	%rd18214, %rd18212, %rd18213;
	mad.lo.s64 	%rd18215, %rd659, %rd659, %rd18214;
	shr.u64 	%rd18216, %rd18215, 32;
	mul.lo.s64 	%rd18217, %rd660, %rd659;
	and.b64  	%rd18218, %rd18191, 4294967295;
	add.s64 	%rd18219, %rd18216, %rd18218;
	add.s64 	%rd18220, %rd18219, %rd18217;
	shr.u64 	%rd18221, %rd18220, 32;
	mul.lo.s64 	%rd18222, %rd661, %rd659;
	and.b64  	%rd18223, %rd18195, 4294967295;
	add.s64 	%rd18224, %rd18221, %rd18223;
	add.s64 	%rd18225, %rd18224, %rd18222;
	shr.u64 	%rd18226, %rd18225, 32;
	mul.lo.s64 	%rd18227, %rd662, %rd659;
	and.b64  	%rd18228, %rd18199, 4294967295;
	add.s64 	%rd18229, %rd18226, %rd18228;
	add.s64 	%rd18230, %rd18229, %rd18227;
	shr.u64 	%rd18231, %rd18230, 32;
	mul.lo.s64 	%rd18232, %rd663, %rd659;
	and.b64  	%rd18233, %rd18203, 4294967295;
	add.s64 	%rd18234, %rd18231, %rd18233;
	add.s64 	%rd18235, %rd18234, %rd18232;
	shr.u64 	%rd18236, %rd18235, 32;
	mul.lo.s64 	%rd18237, %rd664, %rd659;
	and.b64  	%rd18238, %rd18208, 4294967295;
	add.s64 	%rd18239, %rd18236, %rd18238;
	add.s64 	%rd18240, %rd18239, %rd18237;
	shr.u64 	%rd18241, %rd18240, 32;
	mul.lo.s64 	%rd18242, %rd659, %rd665;
	add.s64 	%rd18243, %rd18241, %rd18209;
	add.s64 	%rd18244, %rd18243, %rd18242;
	shr.u64 	%rd18245, %rd18244, 32;
	mul.lo.s32 	%r1793, %r14, %r1792;
	cvt.u64.u32 	%rd18246, %r1793;
	and.b64  	%rd18247, %rd18211, 4294967295;
	mad.lo.s64 	%rd18248, %rd3, %rd18246, %rd18247;
	shr.u64 	%rd18249, %rd18248, 32;
	and.b64  	%rd18250, %rd18215, 4294967295;
	add.s64 	%rd18251, %rd18249, %rd18250;
	mad.lo.s64 	%rd18252, %rd5, %rd18246, %rd18251;
	shr.u64 	%rd18253, %rd18252, 32;
	add.s64 	%rd18254, %rd18253, %rd18245;
	mad.lo.s64 	%rd18255, %rd7, %rd18246, %rd18254;
	shr.u64 	%rd18256, %rd18255, 32;
	and.b64  	%rd18257, %rd18225, 4294967295;
	add.s64 	%rd18258, %rd18256, %rd18257;
	mad.lo.s64 	%rd18259, %rd9, %rd18246, %rd18258;
	shr.u64 	%rd18260, %rd18259, 32;
	and.b64  	%rd18261, %rd18230, 4294967295;
	add.s64 	%rd18262, %rd18260, %rd18261;
	mad.lo.s64 	%rd18263, %rd11, %rd18246, %rd18262;
	shr.u64 	%rd18264, %rd18263, 32;
	and.b64  	%rd18265, %rd18235, 4294967295;
	add.s64 	%rd18266, %rd18264, %rd18265;
	mad.lo.s64 	%rd18267, %rd13, %rd18246, %rd18266;
	shr.u64 	%rd18268, %rd18267, 32;
	and.b64  	%rd18269, %rd18240, 4294967295;
	add.s64 	%rd18270, %rd18268, %rd18269;
	mad.lo.s64 	%rd18271, %rd15, %rd18246, %rd18270;
	shr.u64 	%rd18272, %rd18271, 32;
	mul.wide.u32 	%rd18273, %r13, %r1793;
	and.b64  	%rd18274, %rd18244, 4294967295;
	add.s64 	%rd18275, %rd18272, %rd18274;
	add.s64 	%rd18276, %rd18275, %rd18273;
	shr.u64 	%rd18277, %rd18276, 32;
	and.b64  	%rd18278, %rd18252, 4294967295;
	add.s64 	%rd18279, %rd18160, %rd18278;
	cvt.u32.u64 	%r1794, %rd18279;
	shr.u64 	%rd18280, %rd18279, 32;
	and.b64  	%rd18281, %rd18255, 4294967295;
	add.s64 	%rd18282, %rd18280, %rd18281;
	add.s64 	%rd18283, %rd18282, %rd18217;
	shr.u64 	%rd18284, %rd18283, 32;
	and.b64  	%rd18285, %rd18259, 4294967295;
	add.s64 	%rd18286, %rd18284, %rd18285;
	mad.lo.s64 	%rd18287, %rd660, %rd660, %rd18286;
	shr.u64 	%rd18288, %rd18287, 32;
	mul.lo.s64 	%rd18289, %rd661, %rd660;
	and.b64  	%rd18290, %rd18263, 4294967295;
	add.s64 	%rd18291, %rd18288, %rd18290;
	add.s64 	%rd18292, %rd18291, %rd18289;
	shr.u64 	%rd18293, %rd18292, 32;
	mul.lo.s64 	%rd18294, %rd662, %rd660;
	and.b64  	%rd18295, %rd18267, 4294967295;
	add.s64 	%rd18296, %rd18293, %rd18295;
	add.s64 	%rd18297, %rd18296, %rd18294;
	shr.u64 	%rd18298, %rd18297, 32;
	mul.lo.s64 	%rd18299, %rd663, %rd660;
	and.b64  	%rd18300, %rd18271, 4294967295;
	add.s64 	%rd18301, %rd18298, %rd18300;
	add.s64 	%rd18302, %rd18301, %rd18299;
	shr.u64 	%rd18303, %rd18302, 32;
	mul.lo.s64 	%rd18304, %rd664, %rd660;
	and.b64  	%rd18305, %rd18276, 4294967295;
	add.s64 	%rd18306, %rd18303, %rd18305;
	add.s64 	%rd18307, %rd18306, %rd18304;
	shr.u64 	%rd18308, %rd18307, 32;
	mul.lo.s64 	%rd18309, %rd660, %rd665;
	add.s64 	%rd18310, %rd18308, %rd18277;
	add.s64 	%rd18311, %rd18310, %rd18309;
	shr.u64 	%rd18312, %rd18311, 32;
	mul.lo.s32 	%r1795, %r14, %r1794;
	cvt.u64.u32 	%rd18313, %r1795;
	and.b64  	%rd18314, %rd18279, 4294967295;
	mad.lo.s64 	%rd18315, %rd3, %rd18313, %rd18314;
	shr.u64 	%rd18316, %rd18315, 32;
	and.b64  	%rd18317, %rd18283, 4294967295;
	add.s64 	%rd18318, %rd18316, %rd18317;
	mad.lo.s64 	%rd18319, %rd5, %rd18313, %rd18318;
	shr.u64 	%rd18320, %rd18319, 32;
	and.b64  	%rd18321, %rd18287, 4294967295;
	add.s64 	%rd18322, %rd18320, %rd18321;
	mad.lo.s64 	%rd18323, %rd7, %rd18313, %rd18322;
	shr.u64 	%rd18324, %rd18323, 32;
	add.s64 	%rd18325, %rd18324, %rd18312;
	mad.lo.s64 	%rd18326, %rd9, %rd18313, %rd18325;
	shr.u64 	%rd18327, %rd18326, 32;
	and.b64  	%rd18328, %rd18297, 4294967295;
	add.s64 	%rd18329, %rd18327, %rd18328;
	mad.lo.s64 	%rd18330, %rd11, %rd18313, %rd18329;
	shr.u64 	%rd18331, %rd18330, 32;
	and.b64  	%rd18332, %rd18302, 4294967295;
	add.s64 	%rd18333, %rd18331, %rd18332;
	mad.lo.s64 	%rd18334, %rd13, %rd18313, %rd18333;
	shr.u64 	%rd18335, %rd18334, 32;
	and.b64  	%rd18336, %rd18307, 4294967295;
	add.s64 	%rd18337, %rd18335, %rd18336;
	mad.lo.s64 	%rd18338, %rd15, %rd18313, %rd18337;
	shr.u64 	%rd18339, %rd18338, 32;
	mul.wide.u32 	%rd18340, %r13, %r1795;
	and.b64  	%rd18341, %rd18311, 4294967295;
	add.s64 	%rd18342, %rd18339, %rd18341;
	add.s64 	%rd18343, %rd18342, %rd18340;
	shr.u64 	%rd18344, %rd18343, 32;
	and.b64  	%rd18345, %rd18319, 4294967295;
	add.s64 	%rd18346, %rd18163, %rd18345;
	cvt.u32.u64 	%r1796, %rd18346;
	shr.u64 	%rd18347, %rd18346, 32;
	and.b64  	%rd18348, %rd18323, 4294967295;
	add.s64 	%rd18349, %rd18347, %rd18348;
	add.s64 	%rd18350, %rd18349, %rd18222;
	shr.u64 	%rd18351, %rd18350, 32;
	and.b64  	%rd18352, %rd18326, 4294967295;
	add.s64 	%rd18353, %rd18351, %rd18352;
	add.s64 	%rd18354, %rd18353, %rd18289;
	shr.u64 	%rd18355, %rd18354, 32;
	and.b64  	%rd18356, %rd18330, 4294967295;
	add.s64 	%rd18357, %rd18355, %rd18356;
	mad.lo.s64 	%rd18358, %rd661, %rd661, %rd18357;
	shr.u64 	%rd18359, %rd18358, 32;
	mul.lo.s64 	%rd18360, %rd662, %rd661;
	and.b64  	%rd18361, %rd18334, 4294967295;
	add.s64 	%rd18362, %rd18359, %rd18361;
	add.s64 	%rd18363, %rd18362, %rd18360;
	shr.u64 	%rd18364, %rd18363, 32;
	mul.lo.s64 	%rd18365, %rd663, %rd661;
	and.b64  	%rd18366, %rd18338, 4294967295;
	add.s64 	%rd18367, %rd18364, %rd18366;
	add.s64 	%rd18368, %rd18367, %rd18365;
	shr.u64 	%rd18369, %rd18368, 32;
	mul.lo.s64 	%rd18370, %rd664, %rd661;
	and.b64  	%rd18371, %rd18343, 4294967295;
	add.s64 	%rd18372, %rd18369, %rd18371;
	add.s64 	%rd18373, %rd18372, %rd18370;
	shr.u64 	%rd18374, %rd18373, 32;
	mul.lo.s64 	%rd18375, %rd661, %rd665;
	add.s64 	%rd18376, %rd18374, %rd18344;
	add.s64 	%rd18377, %rd18376, %rd18375;
	shr.u64 	%rd18378, %rd18377, 32;
	mul.lo.s32 	%r1797, %r14, %r1796;
	cvt.u64.u32 	%rd18379, %r1797;
	and.b64  	%rd18380, %rd18346, 4294967295;
	mad.lo.s64 	%rd18381, %rd3, %rd18379, %rd18380;
	shr.u64 	%rd18382, %rd18381, 32;
	and.b64  	%rd18383, %rd18350, 4294967295;
	add.s64 	%rd18384, %rd18382, %rd18383;
	mad.lo.s64 	%rd18385, %rd5, %rd18379, %rd18384;
	shr.u64 	%rd18386, %rd18385, 32;
	and.b64  	%rd18387, %rd18354, 4294967295;
	add.s64 	%rd18388, %rd18386, %rd18387;
	mad.lo.s64 	%rd18389, %rd7, %rd18379, %rd18388;
	shr.u64 	%rd18390, %rd18389, 32;
	and.b64  	%rd18391, %rd18358, 4294967295;
	add.s64 	%rd18392, %rd18390, %rd18391;
	mad.lo.s64 	%rd18393, %rd9, %rd18379, %rd18392;
	shr.u64 	%rd18394, %rd18393, 32;
	add.s64 	%rd18395, %rd18394, %rd18378;
	mad.lo.s64 	%rd18396, %rd11, %rd18379, %rd18395;
	shr.u64 	%rd18397, %rd18396, 32;
	and.b64  	%rd18398, %rd18368, 4294967295;
	add.s64 	%rd18399, %rd18397, %rd18398;
	mad.lo.s64 	%rd18400, %rd13, %rd18379, %rd18399;
	shr.u64 	%rd18401, %rd18400, 32;
	and.b64  	%rd18402, %rd18373, 4294967295;
	add.s64 	%rd18403, %rd18401, %rd18402;
	mad.lo.s64 	%rd18404, %rd15, %rd18379, %rd18403;
	shr.u64 	%rd18405, %rd18404, 32;
	mul.wide.u32 	%rd18406, %r13, %r1797;
	and.b64  	%rd18407, %rd18377, 4294967295;
	add.s64 	%rd18408, %rd18405, %rd18407;
	add.s64 	%rd18409, %rd18408, %rd18406;
	shr.u64 	%rd18410, %rd18409, 32;
	and.b64  	%rd18411, %rd18385, 4294967295;
	add.s64 	%rd18412, %rd18166, %rd18411;
	cvt.u32.u64 	%r1798, %rd18412;
	shr.u64 	%rd18413, %rd18412, 32;
	and.b64  	%rd18414, %rd18389, 4294967295;
	add.s64 	%rd18415, %rd18413, %rd18414;
	add.s64 	%rd18416, %rd18415, %rd18227;
	shr.u64 	%rd18417, %rd18416, 32;
	and.b64  	%rd18418, %rd18393, 4294967295;
	add.s64 	%rd18419, %rd18417, %rd18418;
	add.s64 	%rd18420, %rd18419, %rd18294;
	shr.u64 	%rd18421, %rd18420, 32;
	and.b64  	%rd18422, %rd18396, 4294967295;
	add.s64 	%rd18423, %rd18421, %rd18422;
	add.s64 	%rd18424, %rd18423, %rd18360;
	shr.u64 	%rd18425, %rd18424, 32;
	and.b64  	%rd18426, %rd18400, 4294967295;
	add.s64 	%rd18427, %rd18425, %rd18426;
	mad.lo.s64 	%rd18428, %rd662, %rd662, %rd18427;
	shr.u64 	%rd18429, %rd18428, 32;
	mul.lo.s64 	%rd18430, %rd663, %rd662;
	and.b64  	%rd18431, %rd18404, 4294967295;
	add.s64 	%rd18432, %rd18429, %rd18431;
	add.s64 	%rd18433, %rd18432, %rd18430;
	shr.u64 	%rd18434, %rd18433, 32;
	mul.lo.s64 	%rd18435, %rd664, %rd662;
	and.b64  	%rd18436, %rd18409, 4294967295;
	add.s64 	%rd18437, %rd18434, %rd18436;
	add.s64 	%rd18438, %rd18437, %rd18435;
	shr.u64 	%rd18439, %rd18438, 32;
	mul.lo.s64 	%rd18440, %rd662, %rd665;
	add.s64 	%rd18441, %rd18439, %rd18410;
	add.s64 	%rd18442, %rd18441, %rd18440;
	shr.u64 	%rd18443, %rd18442, 32;
	mul.lo.s32 	%r1799, %r14, %r1798;
	cvt.u64.u32 	%rd18444, %r1799;
	and.b64  	%rd18445, %rd18412, 4294967295;
	mad.lo.s64 	%rd18446, %rd3, %rd18444, %rd18445;
	shr.u64 	%rd18447, %rd18446, 32;
	and.b64  	%rd18448, %rd18416, 4294967295;
	add.s64 	%rd18449, %rd18447, %rd18448;
	mad.lo.s64 	%rd18450, %rd5, %rd18444, %rd18449;
	shr.u64 	%rd18451, %rd18450, 32;
	and.b64  	%rd18452, %rd18420, 4294967295;
	add.s64 	%rd18453, %rd18451, %rd18452;
	mad.lo.s64 	%rd18454, %rd7, %rd18444, %rd18453;
	shr.u64 	%rd18455, %rd18454, 32;
	and.b64  	%rd18456, %rd18424, 4294967295;
	add.s64 	%rd18457, %rd18455, %rd18456;
	mad.lo.s64 	%rd18458, %rd9, %rd18444, %rd18457;
	shr.u64 	%rd18459, %rd18458, 32;
	and.b64  	%rd18460, %rd18428, 4294967295;
	add.s64 	%rd18461, %rd18459, %rd18460;
	mad.lo.s64 	%rd18462, %rd11, %rd18444, %rd18461;
	shr.u64 	%rd18463, %rd18462, 32;
	add.s64 	%rd18464, %rd18463, %rd18443;
	mad.lo.s64 	%rd18465, %rd13, %rd18444, %rd18464;
	shr.u64 	%rd18466, %rd18465, 32;
	and.b64  	%rd18467, %rd18438, 4294967295;
	add.s64 	%rd18468, %rd18466, %rd18467;
	mad.lo.s64 	%rd18469, %rd15, %rd18444, %rd18468;
	shr.u64 	%rd18470, %rd18469, 32;
	mul.wide.u32 	%rd18471, %r13, %r1799;
	and.b64  	%rd18472, %rd18442, 4294967295;
	add.s64 	%rd18473, %rd18470, %rd18472;
	add.s64 	%rd18474, %rd18473, %rd18471;
	shr.u64 	%rd18475, %rd18474, 32;
	and.b64  	%rd18476, %rd18450, 4294967295;
	add.s64 	%rd18477, %rd18169, %rd18476;
	cvt.u32.u64 	%r1800, %rd18477;
	shr.u64 	%rd18478, %rd18477, 32;
	and.b64  	%rd18479, %rd18454, 4294967295;
	add.s64 	%rd18480, %rd18478, %rd18479;
	add.s64 	%rd18481, %rd18480, %rd18232;
	shr.u64 	%rd18482, %rd18481, 32;
	and.b64  	%rd18483, %rd18458, 4294967295;
	add.s64 	%rd18484, %rd18482, %rd18483;
	add.s64 	%rd18485, %rd18484, %rd18299;
	shr.u64 	%rd18486, %rd18485, 32;
	and.b64  	%rd18487, %rd18462, 4294967295;
	add.s64 	%rd18488, %rd18486, %rd18487;
	add.s64 	%rd18489, %rd18488, %rd18365;
	shr.u64 	%rd18490, %rd18489, 32;
	and.b64  	%rd18491, %rd18465, 4294967295;
	add.s64 	%rd18492, %rd18490, %rd18491;
	add.s64 	%rd18493, %rd18492, %rd18430;
	shr.u64 	%rd18494, %rd18493, 32;
	and.b64  	%rd18495, %rd18469, 4294967295;
	add.s64 	%rd18496, %rd18494, %rd18495;
	mad.lo.s64 	%rd18497, %rd663, %rd663, %rd18496;
	shr.u64 	%rd18498, %rd18497, 32;
	mul.lo.s64 	%rd18499, %rd664, %rd663;
	and.b64  	%rd18500, %rd18474, 4294967295;
	add.s64 	%rd18501, %rd18498, %rd18500;
	add.s64 	%rd18502, %rd18501, %rd18499;
	shr.u64 	%rd18503, %rd18502, 32;
	mul.lo.s64 	%rd18504, %rd663, %rd665;
	add.s64 	%rd18505, %rd18503, %rd18475;
	add.s64 	%rd18506, %rd18505, %rd18504;
	shr.u64 	%rd18507, %rd18506, 32;
	mul.lo.s32 	%r1801, %r14, %r1800;
	cvt.u64.u32 	%rd18508, %r1801;
	and.b64  	%rd18509, %rd18477, 4294967295;
	mad.lo.s64 	%rd18510, %rd3, %rd18508, %rd18509;
	shr.u64 	%rd18511, %rd18510, 32;
	and.b64  	%rd18512, %rd18481, 4294967295;
	add.s64 	%rd18513, %rd18511, %rd18512;
	mad.lo.s64 	%rd18514, %rd5, %rd18508, %rd18513;
	shr.u64 	%rd18515, %rd18514, 32;
	and.b64  	%rd18516, %rd18485, 4294967295;
	add.s64 	%rd18517, %rd18515, %rd18516;
	mad.lo.s64 	%rd18518, %rd7, %rd18508, %rd18517;
	shr.u64 	%rd18519, %rd18518, 32;
	and.b64  	%rd18520, %rd18489, 4294967295;
	add.s64 	%rd18521, %rd18519, %rd18520;
	mad.lo.s64 	%rd18522, %rd9, %rd18508, %rd18521;
	shr.u64 	%rd18523, %rd18522, 32;
	and.b64  	%rd18524, %rd18493, 4294967295;
	add.s64 	%rd18525, %rd18523, %rd18524;
	mad.lo.s64 	%rd18526, %rd11, %rd18508, %rd18525;
	shr.u64 	%rd18527, %rd18526, 32;
	and.b64  	%rd18528, %rd18497, 4294967295;
	add.s64 	%rd18529, %rd18527, %rd18528;
	mad.lo.s64 	%rd18530, %rd13, %rd18508, %rd18529;
	shr.u64 	%rd18531, %rd18530, 32;
	add.s64 	%rd18532, %rd18531, %rd18507;
	mad.lo.s64 	%rd18533, %rd15, %rd18508, %rd18532;
	shr.u64 	%rd18534, %rd18533, 32;
	mul.wide.u32 	%rd18535, %r13, %r1801;
	and.b64  	%rd18536, %rd18506, 4294967295;
	add.s64 	%rd18537, %rd18534, %rd18536;
	add.s64 	%rd18538, %rd18537, %rd18535;
	shr.u64 	%rd18539, %rd18538, 32;
	and.b64  	%rd18540, %rd18514, 4294967295;
	add.s64 	%rd18541, %rd18172, %rd18540;
	cvt.u32.u64 	%r1802, %rd18541;
	shr.u64 	%rd18542, %rd18541, 32;
	and.b64  	%rd18543, %rd18518, 4294967295;
	add.s64 	%rd18544, %rd18542, %rd18543;
	add.s64 	%rd18545, %rd18544, %rd18237;
	shr.u64 	%rd18546, %rd18545, 32;
	and.b64  	%rd18547, %rd18522, 4294967295;
	add.s64 	%rd18548, %rd18546, %rd18547;
	add.s64 	%rd18549, %rd18548, %rd18304;
	shr.u64 	%rd18550, %rd18549, 32;
	and.b64  	%rd18551, %rd18526, 4294967295;
	add.s64 	%rd18552, %rd18550, %rd18551;
	add.s64 	%rd18553, %rd18552, %rd18370;
	shr.u64 	%rd18554, %rd18553, 32;
	and.b64  	%rd18555, %rd18530, 4294967295;
	add.s64 	%rd18556, %rd18554, %rd18555;
	add.s64 	%rd18557, %rd18556, %rd18435;
	shr.u64 	%rd18558, %rd18557, 32;
	and.b64  	%rd18559, %rd18533, 4294967295;
	add.s64 	%rd18560, %rd18558, %rd18559;
	add.s64 	%rd18561, %rd18560, %rd18499;
	shr.u64 	%rd18562, %rd18561, 32;
	and.b64  	%rd18563, %rd18538, 4294967295;
	add.s64 	%rd18564, %rd18562, %rd18563;
	mad.lo.s64 	%rd18565, %rd664, %rd664, %rd18564;
	shr.u64 	%rd18566, %rd18565, 32;
	mul.lo.s64 	%rd18567, %rd664, %rd665;
	add.s64 	%rd18568, %rd18566, %rd18539;
	add.s64 	%rd18569, %rd18568, %rd18567;
	shr.u64 	%rd18570, %rd18569, 32;
	mul.lo.s32 	%r1803, %r14, %r1802;
	cvt.u64.u32 	%rd18571, %r1803;
	and.b64  	%rd18572, %rd18541, 4294967295;
	mad.lo.s64 	%rd18573, %rd3, %rd18571, %rd18572;
	shr.u64 	%rd18574, %rd18573, 32;
	and.b64  	%rd18575, %rd18545, 4294967295;
	add.s64 	%rd18576, %rd18574, %rd18575;
	mad.lo.s64 	%rd18577, %rd5, %rd18571, %rd18576;
	shr.u64 	%rd18578, %rd18577, 32;
	and.b64  	%rd18579, %rd18549, 4294967295;
	add.s64 	%rd18580, %rd18578, %rd18579;
	mad.lo.s64 	%rd18581, %rd7, %rd18571, %rd18580;
	shr.u64 	%rd18582, %rd18581, 32;
	and.b64  	%rd18583, %rd18553, 4294967295;
	add.s64 	%rd18584, %rd18582, %rd18583;
	mad.lo.s64 	%rd18585, %rd9, %rd18571, %rd18584;
	shr.u64 	%rd18586, %rd18585, 32;
	and.b64  	%rd18587, %rd18557, 4294967295;
	add.s64 	%rd18588, %rd18586, %rd18587;
	mad.lo.s64 	%rd18589, %rd11, %rd18571, %rd18588;
	shr.u64 	%rd18590, %rd18589, 32;
	and.b64  	%rd18591, %rd18561, 4294967295;
	add.s64 	%rd18592, %rd18590, %rd18591;
	mad.lo.s64 	%rd18593, %rd13, %rd18571, %rd18592;
	shr.u64 	%rd18594, %rd18593, 32;
	and.b64  	%rd18595, %rd18565, 4294967295;
	add.s64 	%rd18596, %rd18594, %rd18595;
	mad.lo.s64 	%rd18597, %rd15, %rd18571, %rd18596;
	shr.u64 	%rd18598, %rd18597, 32;
	mul.wide.u32 	%rd18599, %r13, %r1803;
	add.s64 	%rd18600, %rd18598, %rd18570;
	add.s64 	%rd18601, %rd18600, %rd18599;
	shr.u64 	%rd18602, %rd18601, 32;
	and.b64  	%rd18603, %rd18577, 4294967295;
	add.s64 	%rd18604, %rd18175, %rd18603;
	cvt.u32.u64 	%r1804, %rd18604;
	shr.u64 	%rd18605, %rd18604, 32;
	and.b64  	%rd18606, %rd18581, 4294967295;
	add.s64 	%rd18607, %rd18605, %rd18606;
	add.s64 	%rd18608, %rd18607, %rd18242;
	shr.u64 	%rd18609, %rd18608, 32;
	and.b64  	%rd18610, %rd18585, 4294967295;
	add.s64 	%rd18611, %rd18609, %rd18610;
	add.s64 	%rd18612, %rd18611, %rd18309;
	shr.u64 	%rd18613, %rd18612, 32;
	and.b64  	%rd18614, %rd18589, 4294967295;
	add.s64 	%rd18615, %rd18613, %rd18614;
	add.s64 	%rd18616, %rd18615, %rd18375;
	shr.u64 	%rd18617, %rd18616, 32;
	and.b64  	%rd18618, %rd18593, 4294967295;
	add.s64 	%rd18619, %rd18617, %rd18618;
	add.s64 	%rd18620, %rd18619, %rd18440;
	shr.u64 	%rd18621, %rd18620, 32;
	and.b64  	%rd18622, %rd18597, 4294967295;
	add.s64 	%rd18623, %rd18621, %rd18622;
	add.s64 	%rd18624, %rd18623, %rd18504;
	shr.u64 	%rd18625, %rd18624, 32;
	and.b64  	%rd18626, %rd18601, 4294967295;
	add.s64 	%rd18627, %rd18625, %rd18626;
	add.s64 	%rd18628, %rd18627, %rd18567;
	shr.u64 	%rd18629, %rd18628, 32;
	add.s64 	%rd18630, %rd18629, %rd18602;
	mad.lo.s64 	%rd18631, %rd665, %rd665, %rd18630;
	mul.lo.s32 	%r1805, %r14, %r1804;
	cvt.u64.u32 	%rd18632, %r1805;
	and.b64  	%rd18633, %rd18604, 4294967295;
	mad.lo.s64 	%rd18634, %rd3, %rd18632, %rd18633;
	shr.u64 	%rd18635, %rd18634, 32;
	and.b64  	%rd18636, %rd18608, 4294967295;
	add.s64 	%rd18637, %rd18635, %rd18636;
	mad.lo.s64 	%rd748, %rd5, %rd18632, %rd18637;
	cvt.u32.u64 	%r2243, %rd748;
	shr.u64 	%rd18638, %rd748, 32;
	and.b64  	%rd18639, %rd18612, 4294967295;
	add.s64 	%rd18640, %rd18638, %rd18639;
	mad.lo.s64 	%rd21530, %rd7, %rd18632, %rd18640;
	cvt.u32.u64 	%r793, %rd21530;
	shr.u64 	%rd18641, %rd21530, 32;
	and.b64  	%rd18642, %rd18616, 4294967295;
	add.s64 	%rd18643, %rd18641, %rd18642;
	mad.lo.s64 	%rd21531, %rd9, %rd18632, %rd18643;
	cvt.u32.u64 	%r794, %rd21531;
	shr.u64 	%rd18644, %rd21531, 32;
	and.b64  	%rd18645, %rd18620, 4294967295;
	add.s64 	%rd18646, %rd18644, %rd18645;
	mad.lo.s64 	%rd21532, %rd11, %rd18632, %rd18646;
	cvt.u32.u64 	%r795, %rd21532;
	shr.u64 	%rd18647, %rd21532, 32;
	and.b64  	%rd18648, %rd18624, 4294967295;
	add.s64 	%rd18649, %rd18647, %rd18648;
	mad.lo.s64 	%rd21533, %rd13, %rd18632, %rd18649;
	cvt.u32.u64 	%r796, %rd21533;
	shr.u64 	%rd18650, %rd21533, 32;
	and.b64  	%rd18651, %rd18628, 4294967295;
	add.s64 	%rd18652, %rd18650, %rd18651;
	mad.lo.s64 	%rd21534, %rd15, %rd18632, %rd18652;
	cvt.u32.u64 	%r797, %rd21534;
	shr.u64 	%rd18653, %rd21534, 32;
	mul.wide.u32 	%rd18654, %r13, %r1805;
	and.b64  	%rd18655, %rd18631, 4294967295;
	add.s64 	%rd18656, %rd18653, %rd18655;
	add.s64 	%rd21535, %rd18656, %rd18654;
	cvt.u32.u64 	%r798, %rd21535;
	{ .reg .b32 tmp; mov.b64 {tmp, %r2244}, %rd21535; }
	setp.gt.u32 	%p618, %r13, %r2244;
	@%p618 bra 	$L__BB0_567;
	setp.lt.u32 	%p619, %r13, %r2244;
	@%p619 bra 	$L__BB0_566;
	setp.gt.u32 	%p620, %r12, %r798;
	@%p620 bra 	$L__BB0_567;
	setp.lt.u32 	%p621, %r12, %r798;
	@%p621 bra 	$L__BB0_566;
	setp.gt.u32 	%p622, %r11, %r797;
	@%p622 bra 	$L__BB0_567;
	setp.lt.u32 	%p623, %r11, %r797;
	@%p623 bra 	$L__BB0_566;
	setp.gt.u32 	%p624, %r10, %r796;
	@%p624 bra 	$L__BB0_567;
	setp.lt.u32 	%p625, %r10, %r796;
	@%p625 bra 	$L__BB0_566;
	setp.gt.u32 	%p626, %r9, %r795;
	@%p626 bra 	$L__BB0_567;
	setp.lt.u32 	%p627, %r9, %r795;
	@%p627 bra 	$L__BB0_566;
	setp.gt.u32 	%p628, %r8, %r794;
	@%p628 bra 	$L__BB0_567;
	setp.lt.u32 	%p629, %r8, %r794;
	@%p629 bra 	$L__BB0_566;
	setp.gt.u32 	%p630, %r7, %r793;
	@%p630 bra 	$L__BB0_567;
	setp.ge.u32 	%p631, %r7, %r793;
	setp.gt.u32 	%p632, %r6, %r2243;
	and.pred  	%p633, %p631, %p632;
	@%p633 bra 	$L__BB0_567;
$L__BB0_566:
	and.b64  	%rd18657, %rd748, 4294967295;
	sub.s64 	%rd18658, %rd18657, %rd3;
	cvt.u32.u64 	%r2243, %rd18658;
	shr.u64 	%rd18659, %rd18658, 32;
	and.b64  	%rd18660, %rd18659, 1;
	and.b64  	%rd18661, %rd21530, 4294967295;
	add.s64 	%rd18662, %rd18660, %rd5;
	sub.s64 	%rd21530, %rd18661, %rd18662;
	shr.u64 	%rd18663, %rd21530, 32;
	and.b64  	%rd18664, %rd18663, 1;
	and.b64  	%rd18665, %rd21531, 4294967295;
	add.s64 	%rd18666, %rd18664, %rd7;
	sub.s64 	%rd21531, %rd18665, %rd18666;
	shr.u64 	%rd18667, %rd21531, 32;
	and.b64  	%rd18668, %rd18667, 1;
	and.b64  	%rd18669, %rd21532, 4294967295;
	add.s64 	%rd18670, %rd18668, %rd9;
	sub.s64 	%rd21532, %rd18669, %rd18670;
	shr.u64 	%rd18671, %rd21532, 32;
	and.b64  	%rd18672, %rd18671, 1;
	and.b64  	%rd18673, %rd21533, 4294967295;
	add.s64 	%rd18674, %rd18672, %rd11;
	sub.s64 	%rd21533, %rd18673, %rd18674;
	shr.u64 	%rd18675, %rd21533, 32;
	and.b64  	%rd18676, %rd18675, 1;
	and.b64  	%rd18677, %rd21534, 4294967295;
	add.s64 	%rd18678, %rd18676, %rd13;
	sub.s64 	%rd21534, %rd18677, %rd18678;
	shr.u64 	%rd18679, %rd21534, 32;
	and.b64  	%rd18680, %rd18679, 1;
	and.b64  	%rd18681, %rd21535, 4294967295;
	add.s64 	%rd18682, %rd18680, %rd15;
	sub.s64 	%rd21535, %rd18681, %rd18682;
	{ .reg .b32 tmp; mov.b64 {tmp, %r1806}, %rd21535; }
	and.b32  	%r1807, %r1806, 1;
	add.s32 	%r1808, %r1807, %r13;
	sub.s32 	%r2244, %r2244, %r1808;
$L__BB0_567:
	mul.lo.s64 	%rd18683, %rd631, %rd631;
	cvt.u32.u64 	%r1809, %rd18683;
	shr.u64 	%rd18684, %rd18683, 32;
	mul.lo.s64 	%rd18685, %rd632, %rd631;
	add.s64 	%rd18686, %rd18684, %rd18685;
	shr.u64 	%rd18687, %rd18686, 32;
	mul.lo.s64 	%rd18688, %rd633, %rd631;
	add.s64 	%rd18689, %rd18687, %rd18688;
	shr.u64 	%rd18690, %rd18689, 32;
	mul.lo.s64 	%rd18691, %rd634, %rd631;
	add.s64 	%rd18692, %rd18690, %rd18691;
	shr.u64 	%rd18693, %rd18692, 32;
	mul.lo.s64 	%rd18694, %rd635, %rd631;
	add.s64 	%rd18695, %rd18693, %rd18694;
	shr.u64 	%rd18696, %rd18695, 32;
	mul.lo.s64 	%rd18697, %rd636, %rd631;
	add.s64 	%rd18698, %rd18696, %rd18697;
	shr.u64 	%rd18699, %rd18698, 32;
	mul.lo.s64 	%rd18700, %rd637, %rd631;
	add.s64 	%rd18701, %rd18699, %rd18700;
	shr.u64 	%rd18702, %rd18701, 32;
	mul.lo.s64 	%rd18703, %rd631, %rd638;
	add.s64 	%rd18704, %rd18702, %rd18703;
	shr.u64 	%rd18705, %rd18704, 32;
	mul.lo.s32 	%r1810, %r14, %r1809;
	cvt.u64.u32 	%rd18706, %r1810;
	and.b64  	%rd18707, %rd18683, 4294967295;
	mad.lo.s64 	%rd18708, %rd3, %rd18706, %rd18707;
	shr.u64 	%rd18709, %rd18708, 32;
	add.s64 	%rd18710, %rd18709, %rd18705;
	mad.lo.s64 	%rd18711, %rd5, %rd18706, %rd18710;
	shr.u64 	%rd18712, %rd18711, 32;
	and.b64  	%rd18713, %rd18689, 4294967295;
	add.s64 	%rd18714, %rd18712, %rd18713;
	mad.lo.s64 	%rd18715, %rd7, %rd18706, %rd18714;
	shr.u64 	%rd18716, %rd18715, 32;
	and.b64  	%rd18717, %rd18692, 4294967295;
	add.s64 	%rd18718, %rd18716, %rd18717;
	mad.lo.s64 	%rd18719, %rd9, %rd18706, %rd18718;
	shr.u64 	%rd18720, %rd18719, 32;
	and.b64  	%rd18721, %rd18695, 4294967295;
	add.s64 	%rd18722, %rd18720, %rd18721;
	mad.lo.s64 	%rd18723, %rd11, %rd18706, %rd18722;
	shr.u64 	%rd18724, %rd18723, 32;
	and.b64  	%rd18725, %rd18698, 4294967295;
	add.s64 	%rd18726, %rd18724, %rd18725;
	mad.lo.s64 	%rd18727, %rd13, %rd18706, %rd18726;
	shr.u64 	%rd18728, %rd18727, 32;
	and.b64  	%rd18729, %rd18701, 4294967295;
	add.s64 	%rd18730, %rd18728, %rd18729;
	mad.lo.s64 	%rd18731, %rd15, %rd18706, %rd18730;
	shr.u64 	%rd18732, %rd18731, 32;
	mul.wide.u32 	%rd18733, %r13, %r1810;
	and.b64  	%rd18734, %rd18704, 4294967295;
	add.s64 	%rd18735, %rd18732, %rd18734;
	add.s64 	%rd18736, %rd18735, %rd18733;
	shr.u64 	%rd18737, %rd18736, 32;
	and.b64  	%rd18738, %rd18711, 4294967295;
	add.s64 	%rd18739, %rd18685, %rd18738;
	cvt.u32.u64 	%r1811, %rd18739;
	shr.u64 	%rd18740, %rd18739, 32;
	and.b64  	%rd18741, %rd18715, 4294967295;
	add.s64 	%rd18742, %rd18740, %rd18741;
	mad.lo.s64 	%rd18743, %rd632, %rd632, %rd18742;
	shr.u64 	%rd18744, %rd18743, 32;
	mul.lo.s64 	%rd18745, %rd633, %rd632;
	and.b64  	%rd18746, %rd18719, 4294967295;
	add.s64 	%rd18747, %rd18744, %rd18746;
	add.s64 	%rd18748, %rd18747, %rd18745;
	shr.u64 	%rd18749, %rd18748, 32;
	mul.lo.s64 	%rd18750, %rd634, %rd632;
	and.b64  	%rd18751, %rd18723, 4294967295;
	add.s64 	%rd18752, %rd18749, %rd18751;
	add.s64 	%rd18753, %rd18752, %rd18750;
	shr.u64 	%rd18754, %rd18753, 32;
	mul.lo.s64 	%rd18755, %rd635, %rd632;
	and.b64  	%rd18756, %rd18727, 4294967295;
	add.s64 	%rd18757, %rd18754, %rd18756;
	add.s64 	%rd18758, %rd18757, %rd18755;
	shr.u64 	%rd18759, %rd18758, 32;
	mul.lo.s64 	%rd18760, %rd636, %rd632;
	and.b64  	%rd18761, %rd18731, 4294967295;
	add.s64 	%rd18762, %rd18759, %rd18761;
	add.s64 	%rd18763, %rd18762, %rd18760;
	shr.u64 	%rd18764, %rd18763, 32;
	mul.lo.s64 	%rd18765, %rd637, %rd632;
	and.b64  	%rd18766, %rd18736, 4294967295;
	add.s64 	%rd18767, %rd18764, %rd18766;
	add.s64 	%rd18768, %rd18767, %rd18765;
	shr.u64 	%rd18769, %rd18768, 32;
	mul.lo.s64 	%rd18770, %rd632, %rd638;
	add.s64 	%rd18771, %rd18769, %rd18737;
	add.s64 	%rd18772, %rd18771, %rd18770;
	shr.u64 	%rd18773, %rd18772, 32;
	mul.lo.s32 	%r1812, %r14, %r1811;
	cvt.u64.u32 	%rd18774, %r1812;
	and.b64  	%rd18775, %rd18739, 4294967295;
	mad.lo.s64 	%rd18776, %rd3, %rd18774, %rd18775;
	shr.u64 	%rd18777, %rd18776, 32;
	and.b64  	%rd18778, %rd18743, 4294967295;
	add.s64 	%rd18779, %rd18777, %rd18778;
	mad.lo.s64 	%rd18780, %rd5, %rd18774, %rd18779;
	shr.u64 	%rd18781, %rd18780, 32;
	add.s64 	%rd18782, %rd18781, %rd18773;
	mad.lo.s64 	%rd18783, %rd7, %rd18774, %rd18782;
	shr.u64 	%rd18784, %rd18783, 32;
	and.b64  	%rd18785, %rd18753, 4294967295;
	add.s64 	%rd18786, %rd18784, %rd18785;
	mad.lo.s64 	%rd18787, %rd9, %rd18774, %rd18786;
	shr.u64 	%rd18788, %rd18787, 32;
	and.b64  	%rd18789, %rd18758, 4294967295;
	add.s64 	%rd18790, %rd18788, %rd18789;
	mad.lo.s64 	%rd18791, %rd11, %rd18774, %rd18790;
	shr.u64 	%rd18792, %rd18791, 32;
	and.b64  	%rd18793, %rd18763, 4294967295;
	add.s64 	%rd18794, %rd18792, %rd18793;
	mad.lo.s64 	%rd18795, %rd13, %rd18774, %rd18794;
	shr.u64 	%rd18796, %rd18795, 32;
	and.b64  	%rd18797, %rd18768, 4294967295;
	add.s64 	%rd18798, %rd18796, %rd18797;
	mad.lo.s64 	%rd18799, %rd15, %rd18774, %rd18798;
	shr.u64 	%rd18800, %rd18799, 32;
	mul.wide.u32 	%rd18801, %r13, %r1812;
	and.b64  	%rd18802, %rd18772, 4294967295;
	add.s64 	%rd18803, %rd18800, %rd18802;
	add.s64 	%rd18804, %rd18803, %rd18801;
	shr.u64 	%rd18805, %rd18804, 32;
	and.b64  	%rd18806, %rd18780, 4294967295;
	add.s64 	%rd18807, %rd18688, %rd18806;
	cvt.u32.u64 	%r1813, %rd18807;
	shr.u64 	%rd18808, %rd18807, 32;
	and.b64  	%rd18809, %rd18783, 4294967295;
	add.s64 	%rd18810, %rd18808, %rd18809;
	add.s64 	%rd18811, %rd18810, %rd18745;
	shr.u64 	%rd18812, %rd18811, 32;
	and.b64  	%rd18813, %rd18787, 4294967295;
	add.s64 	%rd18814, %rd18812, %rd18813;
	mad.lo.s64 	%rd18815, %rd633, %rd633, %rd18814;
	shr.u64 	%rd18816, %rd18815, 32;
	mul.lo.s64 	%rd18817, %rd634, %rd633;
	and.b64  	%rd18818, %rd18791, 4294967295;
	add.s64 	%rd18819, %rd18816, %rd18818;
	add.s64 	%rd18820, %rd18819, %rd18817;
	shr.u64 	%rd18821, %rd18820, 32;
	mul.lo.s64 	%rd18822, %rd635, %rd633;
	and.b64  	%rd18823, %rd18795, 4294967295;
	add.s64 	%rd18824, %rd18821, %rd18823;
	add.s64 	%rd18825, %rd18824, %rd18822;
	shr.u64 	%rd18826, %rd18825, 32;
	mul.lo.s64 	%rd18827, %rd636, %rd633;
	and.b64  	%rd18828, %rd18799, 4294967295;
	add.s64 	%rd18829, %rd18826, %rd18828;
	add.s64 	%rd18830, %rd18829, %rd18827;
	shr.u64 	%rd18831, %rd18830, 32;
	mul.lo.s64 	%rd18832, %rd637, %rd633;
	and.b64  	%rd18833, %rd18804, 4294967295;
	add.s64 	%rd18834, %rd18831, %rd18833;
	add.s64 	%rd18835, %rd18834, %rd18832;
	shr.u64 	%rd18836, %rd18835, 32;
	mul.lo.s64 	%rd18837, %rd633, %rd638;
	add.s64 	%rd18838, %rd18836, %rd18805;
	add.s64 	%rd18839, %rd18838, %rd18837;
	shr.u64 	%rd18840, %rd18839, 32;
	mul.lo.s32 	%r1814, %r14, %r1813;
	cvt.u64.u32 	%rd18841, %r1814;
	and.b64  	%rd18842, %rd18807, 4294967295;
	mad.lo.s64 	%rd18843, %rd3, %rd18841, %rd18842;
	shr.u64 	%rd18844, %rd18843, 32;
	and.b64  	%rd18845, %rd18811, 4294967295;
	add.s64 	%rd18846, %rd18844, %rd18845;
	mad.lo.s64 	%rd18847, %rd5, %rd18841, %rd18846;
	shr.u64 	%rd18848, %rd18847, 32;
	and.b64  	%rd18849, %rd18815, 4294967295;
	add.s64 	%rd18850, %rd18848, %rd18849;
	mad.lo.s64 	%rd18851, %rd7, %rd18841, %rd18850;
	shr.u64 	%rd18852, %rd18851, 32;
	add.s64 	%rd18853, %rd18852, %rd18840;
	mad.lo.s64 	%rd18854, %rd9, %rd18841, %rd18853;
	shr.u64 	%rd18855, %rd18854, 32;
	and.b64  	%rd18856, %rd18825, 4294967295;
	add.s64 	%rd18857, %rd18855, %rd18856;
	mad.lo.s64 	%rd18858, %rd11, %rd18841, %rd18857;
	shr.u64 	%rd18859, %rd18858, 32;
	and.b64  	%rd18860, %rd18830, 4294967295;
	add.s64 	%rd18861, %rd18859, %rd18860;
	mad.lo.s64 	%rd18862, %rd13, %rd18841, %rd18861;
	shr.u64 	%rd18863, %rd18862, 32;
	and.b64  	%rd18864, %rd18835, 4294967295;
	add.s64 	%rd18865, %rd18863, %rd18864;
	mad.lo.s64 	%rd18866, %rd15, %rd18841, %rd18865;
	shr.u64 	%rd18867, %rd18866, 32;
	mul.wide.u32 	%rd18868, %r13, %r1814;
	and.b64  	%rd18869, %rd18839, 4294967295;
	add.s64 	%rd18870, %rd18867, %rd18869;
	add.s64 	%rd18871, %rd18870, %rd18868;
	shr.u64 	%rd18872, %rd18871, 32;
	and.b64  	%rd18873, %rd18847, 4294967295;
	add.s64 	%rd18874, %rd18691, %rd18873;
	cvt.u32.u64 	%r1815, %rd18874;
	shr.u64 	%rd18875, %rd18874, 32;
	and.b64  	%rd18876, %rd18851, 4294967295;
	add.s64 	%rd18877, %rd18875, %rd18876;
	add.s64 	%rd18878, %rd18877, %rd18750;
	shr.u64 	%rd18879, %rd18878, 32;
	and.b64  	%rd18880, %rd18854, 4294967295;
	add.s64 	%rd18881, %rd18879, %rd18880;
	add.s64 	%rd18882, %rd18881, %rd18817;
	shr.u64 	%rd18883, %rd18882, 32;
	and.b64  	%rd18884, %rd18858, 4294967295;
	add.s64 	%rd18885, %rd18883, %rd18884;
	mad.lo.s64 	%rd18886, %rd634, %rd634, %rd18885;
	shr.u64 	%rd18887, %rd18886, 32;
	mul.lo.s64 	%rd18888, %rd635, %rd634;
	and.b64  	%rd18889, %rd18862, 4294967295;
	add.s64 	%rd18890, %rd18887, %rd18889;
	add.s64 	%rd18891, %rd18890, %rd18888;
	shr.u64 	%rd18892, %rd18891, 32;
	mul.lo.s64 	%rd18893, %rd636, %rd634;
	and.b64  	%rd18894, %rd18866, 4294967295;
	add.s64 	%rd18895, %rd18892, %rd18894;
	add.s64 	%rd18896, %rd18895, %rd18893;
	shr.u64 	%rd18897, %rd18896, 32;
	mul.lo.s64 	%rd18898, %rd637, %rd634;
	and.b64  	%rd18899, %rd18871, 4294967295;
	add.s64 	%rd18900, %rd18897, %rd18899;
	add.s64 	%rd18901, %rd18900, %rd18898;
	shr.u64 	%rd18902, %rd18901, 32;
	mul.lo.s64 	%rd18903, %rd634, %rd638;
	add.s64 	%rd18904, %rd18902, %rd18872;
	add.s64 	%rd18905, %rd18904, %rd18903;
	shr.u64 	%rd18906, %rd18905, 32;
	mul.lo.s32 	%r1816, %r14, %r1815;
	cvt.u64.u32 	%rd18907, %r1816;
	and.b64  	%rd18908, %rd18874, 4294967295;
	mad.lo.s64 	%rd18909, %rd3, %rd18907, %rd18908;
	shr.u64 	%rd18910, %rd18909, 32;
	and.b64  	%rd18911, %rd18878, 4294967295;
	add.s64 	%rd18912, %rd18910, %rd18911;
	mad.lo.s64 	%rd18913, %rd5, %rd18907, %rd18912;
	shr.u64 	%rd18914, %rd18913, 32;
	and.b64  	%rd18915, %rd18882, 4294967295;
	add.s64 	%rd18916, %rd18914, %rd18915;
	mad.lo.s64 	%rd18917, %rd7, %rd18907, %rd18916;
	shr.u64 	%rd18918, %rd18917, 32;
	and.b64  	%rd18919, %rd18886, 4294967295;
	add.s64 	%rd18920, %rd18918, %rd18919;
	mad.lo.s64 	%rd18921, %rd9, %rd18907, %rd18920;
	shr.u64 	%rd18922, %rd18921, 32;
	add.s64 	%rd18923, %rd18922, %rd18906;
	mad.lo.s64 	%rd18924, %rd11, %rd18907, %rd18923;
	shr.u64 	%rd18925, %rd18924, 32;
	and.b64  	%rd18926, %rd18896, 4294967295;
	add.s64 	%rd18927, %rd18925, %rd18926;
	mad.lo.s64 	%rd18928, %rd13, %rd18907, %rd18927;
	shr.u64 	%rd18929, %rd18928, 32;
	and.b64  	%rd18930, %rd18901, 4294967295;
	add.s64 	%rd18931, %rd18929, %rd18930;
	mad.lo.s64 	%rd18932, %rd15, %rd18907, %rd18931;
	shr.u64 	%rd18933, %rd18932, 32;
	mul.wide.u32 	%rd18934, %r13, %r1816;
	and.b64  	%rd18935, %rd18905, 4294967295;
	add.s64 	%rd18936, %rd18933, %rd18935;
	add.s64 	%rd18937, %rd18936, %rd18934;
	shr.u64 	%rd18938, %rd18937, 32;
	and.b64  	%rd18939, %rd18913, 4294967295;
	add.s64 	%rd18940, %rd18694, %rd18939;
	cvt.u32.u64 	%r1817, %rd18940;
	shr.u64 	%rd18941, %rd18940, 32;
	and.b64  	%rd18942, %rd18917, 4294967295;
	add.s64 	%rd18943, %rd18941, %rd18942;
	add.s64 	%rd18944, %rd18943, %rd18755;
	shr.u64 	%rd18945, %rd18944, 32;
	and.b64  	%rd18946, %rd18921, 4294967295;
	add.s64 	%rd18947, %rd18945, %rd18946;
	add.s64 	%rd18948, %rd18947, %rd18822;
	shr.u64 	%rd18949, %rd18948, 32;
	and.b64  	%rd18950, %rd18924, 4294967295;
	add.s64 	%rd18951, %rd18949, %rd18950;
	add.s64 	%rd18952, %rd18951, %rd18888;
	shr.u64 	%rd18953, %rd18952, 32;
	and.b64  	%rd18954, %rd18928, 4294967295;
	add.s64 	%rd18955, %rd18953, %rd18954;
	mad.lo.s64 	%rd18956, %rd635, %rd635, %rd18955;
	shr.u64 	%rd18957, %rd18956, 32;
	mul.lo.s64 	%rd18958, %rd636, %rd635;
	and.b64  	%rd18959, %rd18932, 4294967295;
	add.s64 	%rd18960, %rd18957, %rd18959;
	add.s64 	%rd18961, %rd18960, %rd18958;
	shr.u64 	%rd18962, %rd18961, 32;
	mul.lo.s64 	%rd18963, %rd637, %rd635;
	and.b64  	%rd18964, %rd18937, 4294967295;
	add.s64 	%rd18965, %rd18962, %rd18964;
	add.s64 	%rd18966, %rd18965, %rd18963;
	shr.u64 	%rd18967, %rd18966, 32;
	mul.lo.s64 	%rd18968, %rd635, %rd638;
	add.s64 	%rd18969, %rd18967, %rd18938;
	add.s64 	%rd18970, %rd18969, %rd18968;
	shr.u64 	%rd18971, %rd18970, 32;
	mul.lo.s32 	%r1818, %r14, %r1817;
	cvt.u64.u32 	%rd18972, %r1818;
	and.b64  	%rd18973, %rd18940, 4294967295;
	mad.lo.s64 	%rd18974, %rd3, %rd18972, %rd18973;
	shr.u64 	%rd18975, %rd18974, 32;
	and.b64  	%rd18976, %rd18944, 4294967295;
	add.s64 	%rd18977, %rd18975, %rd18976;
	mad.lo.s64 	%rd18978, %rd5, %rd18972, %rd18977;
	shr.u64 	%rd18979, %rd18978, 32;
	and.b64  	%rd18980, %rd18948, 4294967295;
	add.s64 	%rd18981, %rd18979, %rd18980;
	mad.lo.s64 	%rd18982, %rd7, %rd18972, %rd18981;
	shr.u64 	%rd18983, %rd18982, 32;
	and.b64  	%rd18984, %rd18952, 4294967295;
	add.s64 	%rd18985, %rd18983, %rd18984;
	mad.lo.s64 	%rd18986, %rd9, %rd18972, %rd18985;
	shr.u64 	%rd18987, %rd18986, 32;
	and.b64  	%rd18988, %rd18956, 4294967295;
	add.s64 	%rd18989, %rd18987, %rd18988;
	mad.lo.s64 	%rd18990, %rd11, %rd18972, %rd18989;
	shr.u64 	%rd18991, %rd18990, 32;
	add.s64 	%rd18992, %rd18991, %rd18971;
	mad.lo.s64 	%rd18993, %rd13, %rd18972, %rd18992;
	shr.u64 	%rd18994, %rd18993, 32;
	and.b64  	%rd18995, %rd18966, 4294967295;
	add.s64 	%rd18996, %rd18994, %rd18995;
	mad.lo.s64 	%rd18997, %rd15, %rd18972, %rd18996;
	shr.u64 	%rd18998, %rd18997, 32;
	mul.wide.u32 	%rd18999, %r13, %r1818;
	and.b64  	%rd19000, %rd18970, 4294967295;
	add.s64 	%rd19001, %rd18998, %rd19000;
	add.s64 	%rd19002, %rd19001, %rd18999;
	shr.u64 	%rd19003, %rd19002, 32;
	and.b64  	%rd19004, %rd18978, 4294967295;
	add.s64 	%rd19005, %rd18697, %rd19004;
	cvt.u32.u64 	%r1819, %rd19005;
	shr.u64 	%rd19006, %rd19005, 32;
	and.b64  	%rd19007, %rd18982, 4294967295;
	add.s64 	%rd19008, %rd19006, %rd19007;
	add.s64 	%rd19009, %rd19008, %rd18760;
	shr.u64 	%rd19010, %rd19009, 32;
	and.b64  	%rd19011, %rd18986, 4294967295;
	add.s64 	%rd19012, %rd19010, %rd19011;
	add.s64 	%rd19013, %rd19012, %rd18827;
	shr.u64 	%rd19014, %rd19013, 32;
	and.b64  	%rd19015, %rd18990, 4294967295;
	add.s64 	%rd19016, %rd19014, %rd19015;
	add.s64 	%rd19017, %rd19016, %rd18893;
	shr.u64 	%rd19018, %rd19017, 32;
	and.b64  	%rd19019, %rd18993, 4294967295;
	add.s64 	%rd19020, %rd19018, %rd19019;
	add.s64 	%rd19021, %rd19020, %rd18958;
	shr.u64 	%rd19022, %rd19021, 32;
	and.b64  	%rd19023, %rd18997, 4294967295;
	add.s64 	%rd19024, %rd19022, %rd19023;
	mad.lo.s64 	%rd19025, %rd636, %rd636, %rd19024;
	shr.u64 	%rd19026, %rd19025, 32;
	mul.lo.s64 	%rd19027, %rd637, %rd636;
	and.b64  	%rd19028, %rd19002, 4294967295;
	add.s64 	%rd19029, %rd19026, %rd19028;
	add.s64 	%rd19030, %rd19029, %rd19027;
	shr.u64 	%rd19031, %rd19030, 32;
	mul.lo.s64 	%rd19032, %rd636, %rd638;
	add.s64 	%rd19033, %rd19031, %rd19003;
	add.s64 	%rd19034, %rd19033, %rd19032;
	shr.u64 	%rd19035, %rd19034, 32;
	mul.lo.s32 	%r1820, %r14, %r1819;
	cvt.u64.u32 	%rd19036, %r1820;
	and.b64  	%rd19037, %rd19005, 4294967295;
	mad.lo.s64 	%rd19038, %rd3, %rd19036, %rd19037;
	shr.u64 	%rd19039, %rd19038, 32;
	and.b64  	%rd19040, %rd19009, 4294967295;
	add.s64 	%rd19041, %rd19039, %rd19040;
	mad.lo.s64 	%rd19042, %rd5, %rd19036, %rd19041;
	shr.u64 	%rd19043, %rd19042, 32;
	and.b64  	%rd19044, %rd19013, 4294967295;
	add.s64 	%rd19045, %rd19043, %rd19044;
	mad.lo.s64 	%rd19046, %rd7, %rd19036, %rd19045;
	shr.u64 	%rd19047, %rd19046, 32;
	and.b64  	%rd19048, %rd19017, 4294967295;
	add.s64 	%rd19049, %rd19047, %rd19048;
	mad.lo.s64 	%rd19050, %rd9, %rd19036, %rd19049;
	shr.u64 	%rd19051, %rd19050, 32;
	and.b64  	%rd19052, %rd19021, 4294967295;
	add.s64 	%rd19053, %rd19051, %rd19052;
	mad.lo.s64 	%rd19054, %rd11, %rd19036, %rd19053;
	shr.u64 	%rd19055, %rd19054, 32;
	and.b64  	%rd19056, %rd19025, 4294967295;
	add.s64 	%rd19057, %rd19055, %rd19056;
	mad.lo.s64 	%rd19058, %rd13, %rd19036, %rd19057;
	shr.u64 	%rd19059, %rd19058, 32;
	add.s64 	%rd19060, %rd19059, %rd19035;
	mad.lo.s64 	%rd19061, %rd15, %rd19036, %rd19060;
	shr.u64 	%rd19062, %rd19061, 32;
	mul.wide.u32 	%rd19063, %r13, %r1820;
	and.b64  	%rd19064, %rd19034, 4294967295;
	add.s64 	%rd19065, %rd19062, %rd19064;
	add.s64 	%rd19066, %rd19065, %rd19063;
	shr.u64 	%rd19067, %rd19066, 32;
	and.b64  	%rd19068, %rd19042, 4294967295;
	add.s64 	%rd19069, %rd18700, %rd19068;
	cvt.u32.u64 	%r1821, %rd19069;
	shr.u64 	%rd19070, %rd19069, 32;
	and.b64  	%rd19071, %rd19046, 4294967295;
	add.s64 	%rd19072, %rd19070, %rd19071;
	add.s64 	%rd19073, %rd19072, %rd18765;
	shr.u64 	%rd19074, %rd19073, 32;
	and.b64  	%rd19075, %rd19050, 4294967295;
	add.s64 	%rd19076, %rd19074, %rd19075;
	add.s64 	%rd19077, %rd19076, %rd18832;
	shr.u64 	%rd19078, %rd19077, 32;
	and.b64  	%rd19079, %rd19054, 4294967295;
	add.s64 	%rd19080, %rd19078, %rd19079;
	add.s64 	%rd19081, %rd19080, %rd18898;
	shr.u64 	%rd19082, %rd19081, 32;
	and.b64  	%rd19083, %rd19058, 4294967295;
	add.s64 	%rd19084, %rd19082, %rd19083;
	add.s64 	%rd19085, %rd19084, %rd18963;
	shr.u64 	%rd19086, %rd19085, 32;
	and.b64  	%rd19087, %rd19061, 4294967295;
	add.s64 	%rd19088, %rd19086, %rd19087;
	add.s64 	%rd19089, %rd19088, %rd19027;
	shr.u64 	%rd19090, %rd19089, 32;
	and.b64  	%rd19091, %rd19066, 4294967295;
	add.s64 	%rd19092, %rd19090, %rd19091;
	mad.lo.s64 	%rd19093, %rd637, %rd637, %rd19092;
	shr.u64 	%rd19094, %rd19093, 32;
	mul.lo.s64 	%rd19095, %rd637, %rd638;
	add.s64 	%rd19096, %rd19094, %rd19067;
	add.s64 	%rd19097, %rd19096, %rd19095;
	shr.u64 	%rd19098, %rd19097, 32;
	mul.lo.s32 	%r1822, %r14, %r1821;
	cvt.u64.u32 	%rd19099, %r1822;
	and.b64  	%rd19100, %rd19069, 4294967295;
	mad.lo.s64 	%rd19101, %rd3, %rd19099, %rd19100;
	shr.u64 	%rd19102, %rd19101, 32;
	and.b64  	%rd19103, %rd19073, 4294967295;
	add.s64 	%rd19104, %rd19102, %rd19103;
	mad.lo.s64 	%rd19105, %rd5, %rd19099, %rd19104;
	shr.u64 	%rd19106, %rd19105, 32;
	and.b64  	%rd19107, %rd19077, 4294967295;
	add.s64 	%rd19108, %rd19106, %rd19107;
	mad.lo.s64 	%rd19109, %rd7, %rd19099, %rd19108;
	shr.u64 	%rd19110, %rd19109, 32;
	and.b64  	%rd19111, %rd19081, 4294967295;
	add.s64 	%rd19112, %rd19110, %rd19111;
	mad.lo.s64 	%rd19113, %rd9, %rd19099, %rd19112;
	shr.u64 	%rd19114, %rd19113, 32;
	and.b64  	%rd19115, %rd19085, 4294967295;
	add.s64 	%rd19116, %rd19114, %rd19115;
	mad.lo.s64 	%rd19117, %rd11, %rd19099, %rd19116;
	shr.u64 	%rd19118, %rd19117, 32;
	and.b64  	%rd19119, %rd19089, 4294967295;
	add.s64 	%rd19120, %rd19118, %rd19119;
	mad.lo.s64 	%rd19121, %rd13, %rd19099, %rd19120;
	shr.u64 	%rd19122, %rd19121, 32;
	and.b64  	%rd19123, %rd19093, 4294967295;
	add.s64 	%rd19124, %rd19122, %rd19123;
	mad.lo.s64 	%rd19125, %rd15, %rd19099, %rd19124;
	shr.u64 	%rd19126, %rd19125, 32;
	mul.wide.u32 	%rd19127, %r13, %r1822;
	add.s64 	%rd19128, %rd19126, %rd19098;
	add.s64 	%rd19129, %rd19128, %rd19127;
	shr.u64 	%rd19130, %rd19129, 32;
	and.b64  	%rd19131, %rd19105, 4294967295;
	add.s64 	%rd19132, %rd18703, %rd19131;
	cvt.u32.u64 	%r1823, %rd19132;
	shr.u64 	%rd19133, %rd19132, 32;
	and.b64  	%rd19134, %rd19109, 4294967295;
	add.s64 	%rd19135, %rd19133, %rd19134;
	add.s64 	%rd19136, %rd19135, %rd18770;
	shr.u64 	%rd19137, %rd19136, 32;
	and.b64  	%rd19138, %rd19113, 4294967295;
	add.s64 	%rd19139, %rd19137, %rd19138;
	add.s64 	%rd19140, %rd19139, %rd18837;
	shr.u64 	%rd19141, %rd19140, 32;
	and.b64  	%rd19142, %rd19117, 4294967295;
	add.s64 	%rd19143, %rd19141, %rd19142;
	add.s64 	%rd19144, %rd19143, %rd18903;
	shr.u64 	%rd19145, %rd19144, 32;
	and.b64  	%rd19146, %rd19121, 4294967295;
	add.s64 	%rd19147, %rd19145, %rd19146;
	add.s64 	%rd19148, %rd19147, %rd18968;
	shr.u64 	%rd19149, %rd19148, 32;
	and.b64  	%rd19150, %rd19125, 4294967295;
	add.s64 	%rd19151, %rd19149, %rd19150;
	add.s64 	%rd19152, %rd19151, %rd19032;
	shr.u64 	%rd19153, %rd19152, 32;
	and.b64  	%rd19154, %rd19129, 4294967295;
	add.s64 	%rd19155, %rd19153, %rd19154;
	add.s64 	%rd19156, %rd19155, %rd19095;
	shr.u64 	%rd19157, %rd19156, 32;
	add.s64 	%rd19158, %rd19157, %rd19130;
	mad.lo.s64 	%rd19159, %rd638, %rd638, %rd19158;
	mul.lo.s32 	%r1824, %r14, %r1823;
	cvt.u64.u32 	%rd19160, %r1824;
	and.b64  	%rd19161, %rd19132, 4294967295;
	mad.lo.s64 	%rd19162, %rd3, %rd19160, %rd19161;
	shr.u64 	%rd19163, %rd19162, 32;
	and.b64  	%rd19164, %rd19136, 4294967295;
	add.s64 	%rd19165, %rd19163, %rd19164;
	mad.lo.s64 	%rd21536, %rd5, %rd19160, %rd19165;
	shr.u64 	%rd19166, %rd21536, 32;
	and.b64  	%rd19167, %rd19140, 4294967295;
	add.s64 	%rd19168, %rd19166, %rd19167;
	mad.lo.s64 	%rd21537, %rd7, %rd19160, %rd19168;
	cvt.u32.u64 	%r804, %rd21537;
	shr.u64 	%rd19169, %rd21537, 32;
	and.b64  	%rd19170, %rd19144, 4294967295;
	add.s64 	%rd19171, %rd19169, %rd19170;
	mad.lo.s64 	%rd21538, %rd9, %rd19160, %rd19171;
	cvt.u32.u64 	%r805, %rd21538;
	shr.u64 	%rd19172, %rd21538, 32;
	and.b64  	%rd19173, %rd19148, 4294967295;
	add.s64 	%rd19174, %rd19172, %rd19173;
	mad.lo.s64 	%rd21539, %rd11, %rd19160, %rd19174;
	cvt.u32.u64 	%r806, %rd21539;
	shr.u64 	%rd19175, %rd21539, 32;
	and.b64  	%rd19176, %rd19152, 4294967295;
	add.s64 	%rd19177, %rd19175, %rd19176;
	mad.lo.s64 	%rd21540, %rd13, %rd19160, %rd19177;
	cvt.u32.u64 	%r807, %rd21540;
	shr.u64 	%rd19178, %rd21540, 32;
	and.b64  	%rd19179, %rd19156, 4294967295;
	add.s64 	%rd19180, %rd19178, %rd19179;
	mad.lo.s64 	%rd21541, %rd15, %rd19160, %rd19180;
	cvt.u32.u64 	%r808, %rd21541;
	shr.u64 	%rd19181, %rd21541, 32;
	mul.wide.u32 	%rd19182, %r13, %r1824;
	and.b64  	%rd19183, %rd19159, 4294967295;
	add.s64 	%rd19184, %rd19181, %rd19183;
	add.s64 	%rd21542, %rd19184, %rd19182;
	cvt.u32.u64 	%r809, %rd21542;
	{ .reg .b32 tmp; mov.b64 {tmp, %r2245}, %rd21542; }
	setp.gt.u32 	%p634, %r13, %r2245;
	@%p634 bra 	$L__BB0_582;
	setp.lt.u32 	%p635, %r13, %r2245;
	@%p635 bra 	$L__BB0_581;
	setp.gt.u32 	%p636, %r12, %r809;
	@%p636 bra 	$L__BB0_582;
	setp.lt.u32 	%p637, %r12, %r809;
	@%p637 bra 	$L__BB0_581;
	setp.gt.u32 	%p638, %r11, %r808;
	@%p638 bra 	$L__BB0_582;
	setp.lt.u32 	%p639, %r11, %r808;
	@%p639 bra 	$L__BB0_581;
	setp.gt.u32 	%p640, %r10, %r807;
	@%p640 bra 	$L__BB0_582;
	setp.lt.u32 	%p641, %r10, %r807;
	@%p641 bra 	$L__BB0_581;
	setp.gt.u32 	%p642, %r9, %r806;
	@%p642 bra 	$L__BB0_582;
	setp.lt.u32 	%p643, %r9, %r806;
	@%p643 bra 	$L__BB0_581;
	setp.gt.u32 	%p644, %r8, %r805;
	@%p644 bra 	$L__BB0_582;
	setp.lt.u32 	%p645, %r8, %r805;
	@%p645 bra 	$L__BB0_581;
	setp.gt.u32 	%p646, %r7, %r804;
	@%p646 bra 	$L__BB0_582;
	setp.ge.u32 	%p647, %r7, %r804;
	cvt.u32.u64 	%r1825, %rd21536;
	setp.gt.u32 	%p648, %r6, %r1825;
	and.pred  	%p649, %p647, %p648;
	@%p649 bra 	$L__BB0_582;
$L__BB0_581:
	and.b64  	%rd19185, %rd21536, 4294967295;
	sub.s64 	%rd21536, %rd19185, %rd3;
	shr.u64 	%rd19186, %rd21536, 32;
	and.b64  	%rd19187, %rd19186, 1;
	and.b64  	%rd19188, %rd21537, 4294967295;
	add.s64 	%rd19189, %rd19187, %rd5;
	sub.s64 	%rd21537, %rd19188, %rd19189;
	shr.u64 	%rd19190, %rd21537, 32;
	and.b64  	%rd19191, %rd19190, 1;
	and.b64  	%rd19192, %rd21538, 4294967295;
	add.s64 	%rd19193, %rd19191, %rd7;
	sub.s64 	%rd21538, %rd19192, %rd19193;
	shr.u64 	%rd19194, %rd21538, 32;
	and.b64  	%rd19195, %rd19194, 1;
	and.b64  	%rd19196, %rd21539, 4294967295;
	add.s64 	%rd19197, %rd19195, %rd9;
	sub.s64 	%rd21539, %rd19196, %rd19197;
	shr.u64 	%rd19198, %rd21539, 32;
	and.b64  	%rd19199, %rd19198, 1;
	and.b64  	%rd19200, %rd21540, 4294967295;
	add.s64 	%rd19201, %rd19199, %rd11;
	sub.s64 	%rd21540, %rd19200, %rd19201;
	shr.u64 	%rd19202, %rd21540, 32;
	and.b64  	%rd19203, %rd19202, 1;
	and.b64  	%rd19204, %rd21541, 4294967295;
	add.s64 	%rd19205, %rd19203, %rd13;
	sub.s64 	%rd21541, %rd19204, %rd19205;
	shr.u64 	%rd19206, %rd21541, 32;
	and.b64  	%rd19207, %rd19206, 1;
	and.b64  	%rd19208, %rd21542, 4294967295;
	add.s64 	%rd19209, %rd19207, %rd15;
	sub.s64 	%rd21542, %rd19208, %rd19209;
	{ .reg .b32 tmp; mov.b64 {tmp, %r1826}, %rd21542; }
	and.b32  	%r1827, %r1826, 1;
	add.s32 	%r1828, %r1827, %r13;
	sub.s32 	%r2245, %r2245, %r1828;
$L__BB0_582:
	cvt.u64.u32 	%rd788, %r2243;
	and.b64  	%rd789, %rd21536, 4294967295;
	and.b64  	%rd790, %rd21530, 4294967295;
	and.b64  	%rd791, %rd21537, 4294967295;
	and.b64  	%rd792, %rd21531, 4294967295;
	and.b64  	%rd793, %rd21538, 4294967295;
	and.b64  	%rd794, %rd21532, 4294967295;
	and.b64  	%rd795, %rd21539, 4294967295;
	and.b64  	%rd796, %rd21533, 4294967295;
	and.b64  	%rd797, %rd21540, 4294967295;
	and.b64  	%rd798, %rd21534, 4294967295;
	and.b64  	%rd799, %rd21541, 4294967295;
	and.b64  	%rd800, %rd21535, 4294967295;
	and.b64  	%rd801, %rd21542, 4294967295;
	mul.lo.s64 	%rd19210, %rd789, %rd254;
	cvt.u32.u64 	%r1829, %rd19210;
	shr.u64 	%rd19211, %rd19210, 32;
	mad.lo.s64 	%rd19212, %rd791, %rd254, %rd19211;
	shr.u64 	%rd19213, %rd19212, 32;
	mad.lo.s64 	%rd19214, %rd793, %rd254, %rd19213;
	shr.u64 	%rd19215, %rd19214, 32;
	mad.lo.s64 	%rd19216, %rd795, %rd254, %rd19215;
	shr.u64 	%rd19217, %rd19216, 32;
	mad.lo.s64 	%rd19218, %rd797, %rd254, %rd19217;
	shr.u64 	%rd19219, %rd19218, 32;
	mad.lo.s64 	%rd19220, %rd799, %rd254, %rd19219;
	shr.u64 	%rd19221, %rd19220, 32;
	mad.lo.s64 	%rd19222, %rd801, %rd254, %rd19221;
	shr.u64 	%rd19223, %rd19222, 32;
	cvt.u64.u32 	%rd802, %r2245;
	mad.lo.s64 	%rd19224, %rd802, %rd254, %rd19223;
	shr.u64 	%rd19225, %rd19224, 32;
	mul.lo.s32 	%r1830, %r14, %r1829;
	cvt.u64.u32 	%rd19226, %r1830;
	and.b64  	%rd19227, %rd19210, 4294967295;
	mad.lo.s64 	%rd19228, %rd3, %rd19226, %rd19227;
	shr.u64 	%rd19229, %rd19228, 32;
	add.s64 	%rd19230, %rd19229, %rd19225;
	mad.lo.s64 	%rd19231, %rd5, %rd19226, %rd19230;
	shr.u64 	%rd19232, %rd19231, 32;
	and.b64  	%rd19233, %rd19214, 4294967295;
	add.s64 	%rd19234, %rd19232, %rd19233;
	mad.lo.s64 	%rd19235, %rd7, %rd19226, %rd19234;
	shr.u64 	%rd19236, %rd19235, 32;
	and.b64  	%rd19237, %rd19216, 4294967295;
	add.s64 	%rd19238, %rd19236, %rd19237;
	mad.lo.s64 	%rd19239, %rd9, %rd19226, %rd19238;
	shr.u64 	%rd19240, %rd19239, 32;
	and.b64  	%rd19241, %rd19218, 4294967295;
	add.s64 	%rd19242, %rd19240, %rd19241;
	mad.lo.s64 	%rd19243, %rd11, %rd19226, %rd19242;
	shr.u64 	%rd19244, %rd19243, 32;
	and.b64  	%rd19245, %rd19220, 4294967295;
	add.s64 	%rd19246, %rd19244, %rd19245;
	mad.lo.s64 	%rd19247, %rd13, %rd19226, %rd19246;
	shr.u64 	%rd19248, %rd19247, 32;
	and.b64  	%rd19249, %rd19222, 4294967295;
	add.s64 	%rd19250, %rd19248, %rd19249;
	mad.lo.s64 	%rd19251, %rd15, %rd19226, %rd19250;
	shr.u64 	%rd19252, %rd19251, 32;
	mul.wide.u32 	%rd19253, %r13, %r1830;
	and.b64  	%rd19254, %rd19224, 4294967295;
	add.s64 	%rd19255, %rd19252, %rd19254;
	add.s64 	%rd19256, %rd19255, %rd19253;
	shr.u64 	%rd19257, %rd19256, 32;
	and.b64  	%rd19258, %rd19231, 4294967295;
	mad.lo.s64 	%rd19259, %rd789, %rd255, %rd19258;
	cvt.u32.u64 	%r1831, %rd19259;
	shr.u64 	%rd19260, %rd19259, 32;
	and.b64  	%rd19261, %rd19235, 4294967295;
	add.s64 	%rd19262, %rd19260, %rd19261;
	mad.lo.s64 	%rd19263, %rd791, %rd255, %rd19262;
	shr.u64 	%rd19264, %rd19263, 32;
	and.b64  	%rd19265, %rd19239, 4294967295;
	add.s64 	%rd19266, %rd19264, %rd19265;
	mad.lo.s64 	%rd19267, %rd793, %rd255, %rd19266;
	shr.u64 	%rd19268, %rd19267, 32;
	and.b64  	%rd19269, %rd19243, 4294967295;
	add.s64 	%rd19270, %rd19268, %rd19269;
	mad.lo.s64 	%rd19271, %rd795, %rd255, %rd19270;
	shr.u64 	%rd19272, %rd19271, 32;
	and.b64  	%rd19273, %rd19247, 4294967295;
	add.s64 	%rd19274, %rd19272, %rd19273;
	mad.lo.s64 	%rd19275, %rd797, %rd255, %rd19274;
	shr.u64 	%rd19276, %rd19275, 32;
	and.b64  	%rd19277, %rd19251, 4294967295;
	add.s64 	%rd19278, %rd19276, %rd19277;
	mad.lo.s64 	%rd19279, %rd799, %rd255, %rd19278;
	shr.u64 	%rd19280, %rd19279, 32;
	and.b64  	%rd19281, %rd19256, 4294967295;
	add.s64 	%rd19282, %rd19280, %rd19281;
	mad.lo.s64 	%rd19283, %rd801, %rd255, %rd19282;
	shr.u64 	%rd19284, %rd19283, 32;
	add.s64 	%rd19285, %rd19284, %rd19257;
	mad.lo.s64 	%rd19286, %rd802, %rd255, %rd19285;
	shr.u64 	%rd19287, %rd19286, 32;
	mul.lo.s32 	%r1832, %r14, %r1831;
	cvt.u64.u32 	%rd19288, %r1832;
	and.b64  	%rd19289, %rd19259, 4294967295;
	mad.lo.s64 	%rd19290, %rd3, %rd19288, %rd19289;
	shr.u64 	%rd19291, %rd19290, 32;
	and.b64  	%rd19292, %rd19263, 4294967295;
	add.s64 	%rd19293, %rd19291, %rd19292;
	mad.lo.s64 	%rd19294, %rd5, %rd19288, %rd19293;
	shr.u64 	%rd19295, %rd19294, 32;
	add.s64 	%rd19296, %rd19295, %rd19287;
	mad.lo.s64 	%rd19297, %rd7, %rd19288, %rd19296;
	shr.u64 	%rd19298, %rd19297, 32;
	and.b64  	%rd19299, %rd19271, 4294967295;
	add.s64 	%rd19300, %rd19298, %rd19299;
	mad.lo.s64 	%rd19301, %rd9, %rd19288, %rd19300;
	shr.u64 	%rd19302, %rd19301, 32;
	and.b64  	%rd19303, %rd19275, 4294967295;
	add.s64 	%rd19304, %rd19302, %rd19303;
	mad.lo.s64 	%rd19305, %rd11, %rd19288, %rd19304;
	shr.u64 	%rd19306, %rd19305, 32;
	and.b64  	%rd19307, %rd19279, 4294967295;
	add.s64 	%rd19308, %rd19306, %rd19307;
	mad.lo.s64 	%rd19309, %rd13, %rd19288, %rd19308;
	shr.u64 	%rd19310, %rd19309, 32;
	and.b64  	%rd19311, %rd19283, 4294967295;
	add.s64 	%rd19312, %rd19310, %rd19311;
	mad.lo.s64 	%rd19313, %rd15, %rd19288, %rd19312;
	shr.u64 	%rd19314, %rd19313, 32;
	mul.wide.u32 	%rd19315, %r13, %r1832;
	and.b64  	%rd19316, %rd19286, 4294967295;
	add.s64 	%rd19317, %rd19314, %rd19316;
	add.s64 	%rd19318, %rd19317, %rd19315;
	shr.u64 	%rd19319, %rd19318, 32;
	and.b64  	%rd19320, %rd19294, 4294967295;
	mad.lo.s64 	%rd19321, %rd789, %rd256, %rd19320;
	cvt.u32.u64 	%r1833, %rd19321;
	shr.u64 	%rd19322, %rd19321, 32;
	and.b64  	%rd19323, %rd19297, 4294967295;
	add.s64 	%rd19324, %rd19322, %rd19323;
	mad.lo.s64 	%rd19325, %rd791, %rd256, %rd19324;
	shr.u64 	%rd19326, %rd19325, 32;
	and.b64  	%rd19327, %rd19301, 4294967295;
	add.s64 	%rd19328, %rd19326, %rd19327;
	mad.lo.s64 	%rd19329, %rd793, %rd256, %rd19328;
	shr.u64 	%rd19330, %rd19329, 32;
	and.b64  	%rd19331, %rd19305, 4294967295;
	add.s64 	%rd19332, %rd19330, %rd19331;
	mad.lo.s64 	%rd19333, %rd795, %rd256, %rd19332;
	shr.u64 	%rd19334, %rd19333, 32;
	and.b64  	%rd19335, %rd19309, 4294967295;
	add.s64 	%rd19336, %rd19334, %rd19335;
	mad.lo.s64 	%rd19337, %rd797, %rd256, %rd19336;
	shr.u64 	%rd19338, %rd19337, 32;
	and.b64  	%rd19339, %rd19313, 4294967295;
	add.s64 	%rd19340, %rd19338, %rd19339;
	mad.lo.s64 	%rd19341, %rd799, %rd256, %rd19340;
	shr.u64 	%rd19342, %rd19341, 32;
	and.b64  	%rd19343, %rd19318, 4294967295;
	add.s64 	%rd19344, %rd19342, %rd19343;
	mad.lo.s64 	%rd19345, %rd801, %rd256, %rd19344;
	shr.u64 	%rd19346, %rd19345, 32;
	add.s64 	%rd19347, %rd19346, %rd19319;
	mad.lo.s64 	%rd19348, %rd802, %rd256, %rd19347;
	shr.u64 	%rd19349, %rd19348, 32;
	mul.lo.s32 	%r1834, %r14, %r1833;
	cvt.u64.u32 	%rd19350, %r1834;
	and.b64  	%rd19351, %rd19321, 4294967295;
	mad.lo.s64 	%rd19352, %rd3, %rd19350, %rd19351;
	shr.u64 	%rd19353, %rd19352, 32;
	and.b64  	%rd19354, %rd19325, 4294967295;
	add.s64 	%rd19355, %rd19353, %rd19354;
	mad.lo.s64 	%rd19356, %rd5, %rd19350, %rd19355;
	shr.u64 	%rd19357, %rd19356, 32;
	and.b64  	%rd19358, %rd19329, 4294967295;
	add.s64 	%rd19359, %rd19357, %rd19358;
	mad.lo.s64 	%rd19360, %rd7, %rd19350, %rd19359;
	shr.u64 	%rd19361, %rd19360, 32;
	add.s64 	%rd19362, %rd19361, %rd19349;
	mad.lo.s64 	%rd19363, %rd9, %rd19350, %rd19362;
	shr.u64 	%rd19364, %rd19363, 32;
	and.b64  	%rd19365, %rd19337, 4294967295;
	add.s64 	%rd19366, %rd19364, %rd19365;
	mad.lo.s64 	%rd19367, %rd11, %rd19350, %rd19366;
	shr.u64 	%rd19368, %rd19367, 32;
	and.b64  	%rd19369, %rd19341, 4294967295;
	add.s64 	%rd19370, %rd19368, %rd19369;
	mad.lo.s64 	%rd19371, %rd13, %rd19350, %rd19370;
	shr.u64 	%rd19372, %rd19371, 32;
	and.b64  	%rd19373, %rd19345, 4294967295;
	add.s64 	%rd19374, %rd19372, %rd19373;
	mad.lo.s64 	%rd19375, %rd15, %rd19350, %rd19374;
	shr.u64 	%rd19376, %rd19375, 32;
	mul.wide.u32 	%rd19377, %r13, %r1834;
	and.b64  	%rd19378, %rd19348, 4294967295;
	add.s64 	%rd19379, %rd19376, %rd19378;
	add.s64 	%rd19380, %rd19379, %rd19377;
	shr.u64 	%rd19381, %rd19380, 32;
	and.b64  	%rd19382, %rd19356, 4294967295;
	mad.lo.s64 	%rd19383, %rd789, %rd257, %rd19382;
	cvt.u32.u64 	%r1835, %rd19383;
	shr.u64 	%rd19384, %rd19383, 32;
	and.b64  	%rd19385, %rd19360, 4294967295;
	add.s64 	%rd19386, %rd19384, %rd19385;
	mad.lo.s64 	%rd19387, %rd791, %rd257, %rd19386;
	shr.u64 	%rd19388, %rd19387, 32;
	and.b64  	%rd19389, %rd19363, 4294967295;
	add.s64 	%rd19390, %rd19388, %rd19389;
	mad.lo.s64 	%rd19391, %rd793, %rd257, %rd19390;
	shr.u64 	%rd19392, %rd19391, 32;
	and.b64  	%rd19393, %rd19367, 4294967295;
	add.s64 	%rd19394, %rd19392, %rd19393;
	mad.lo.s64 	%rd19395, %rd795, %rd257, %rd19394;
	shr.u64 	%rd19396, %rd19395, 32;
	and.b64  	%rd19397, %rd19371, 4294967295;
	add.s64 	%rd19398, %rd19396, %rd19397;
	mad.lo.s64 	%rd19399, %rd797, %rd257, %rd19398;
	shr.u64 	%rd19400, %rd19399, 32;
	and.b64  	%rd19401, %rd19375, 4294967295;
	add.s64 	%rd19402, %rd19400, %rd19401;
	mad.lo.s64 	%rd19403, %rd799, %rd257, %rd19402;
	shr.u64 	%rd19404, %rd19403, 32;
	and.b64  	%rd19405, %rd19380, 4294967295;
	add.s64 	%rd19406, %rd19404, %rd19405;
	mad.lo.s64 	%rd19407, %rd801, %rd257, %rd19406;
	shr.u64 	%rd19408, %rd19407, 32;
	add.s64 	%rd19409, %rd19408, %rd19381;
	mad.lo.s64 	%rd19410, %rd802, %rd257, %rd19409;
	shr.u64 	%rd19411, %rd19410, 32;
	mul.lo.s32 	%r1836, %r14, %r1835;
	cvt.u64.u32 	%rd19412, %r1836;
	and.b64  	%rd19413, %rd19383, 4294967295;
	mad.lo.s64 	%rd19414, %rd3, %rd19412, %rd19413;
	shr.u64 	%rd19415, %rd19414, 32;
	and.b64  	%rd19416, %rd19387, 4294967295;
	add.s64 	%rd19417, %rd19415, %rd19416;
	mad.lo.s64 	%rd19418, %rd5, %rd19412, %rd19417;
	shr.u64 	%rd19419, %rd19418, 32;
	and.b64  	%rd19420, %rd19391, 4294967295;
	add.s64 	%rd19421, %rd19419, %rd19420;
	mad.lo.s64 	%rd19422, %rd7, %rd19412, %rd19421;
	shr.u64 	%rd19423, %rd19422, 32;
	and.b64  	%rd19424, %rd19395, 4294967295;
	add.s64 	%rd19425, %rd19423, %rd19424;
	mad.lo.s64 	%rd19426, %rd9, %rd19412, %rd19425;
	shr.u64 	%rd19427, %rd19426, 32;
	add.s64 	%rd19428, %rd19427, %rd19411;
	mad.lo.s64 	%rd19429, %rd11, %rd19412, %rd19428;
	shr.u64 	%rd19430, %rd19429, 32;
	and.b64  	%rd19431, %rd19403, 4294967295;
	add.s64 	%rd19432, %rd19430, %rd19431;
	mad.lo.s64 	%rd19433, %rd13, %rd19412, %rd19432;
	shr.u64 	%rd19434, %rd19433, 32;
	and.b64  	%rd19435, %rd19407, 4294967295;
	add.s64 	%rd19436, %rd19434, %rd19435;
	mad.lo.s64 	%rd19437, %rd15, %rd19412, %rd19436;
	shr.u64 	%rd19438, %rd19437, 32;
	mul.wide.u32 	%rd19439, %r13, %r1836;
	and.b64  	%rd19440, %rd19410, 4294967295;
	add.s64 	%rd19441, %rd19438, %rd19440;
	add.s64 	%rd19442, %rd19441, %rd19439;
	shr.u64 	%rd19443, %rd19442, 32;
	and.b64  	%rd19444, %rd19418, 4294967295;
	mad.lo.s64 	%rd19445, %rd789, %rd258, %rd19444;
	cvt.u32.u64 	%r1837, %rd19445;
	shr.u64 	%rd19446, %rd19445, 32;
	and.b64  	%rd19447, %rd19422, 4294967295;
	add.s64 	%rd19448, %rd19446, %rd19447;
	mad.lo.s64 	%rd19449, %rd791, %rd258, %rd19448;
	shr.u64 	%rd19450, %rd19449, 32;
	and.b64  	%rd19451, %rd19426, 4294967295;
	add.s64 	%rd19452, %rd19450, %rd19451;
	mad.lo.s64 	%rd19453, %rd793, %rd258, %rd19452;
	shr.u64 	%rd19454, %rd19453, 32;
	and.b64  	%rd19455, %rd19429, 4294967295;
	add.s64 	%rd19456, %rd19454, %rd19455;
	mad.lo.s64 	%rd19457, %rd795, %rd258, %rd19456;
	shr.u64 	%rd19458, %rd19457, 32;
	and.b64  	%rd19459, %rd19433, 4294967295;
	add.s64 	%rd19460, %rd19458, %rd19459;
	mad.lo.s64 	%rd19461, %rd797, %rd258, %rd19460;
	shr.u64 	%rd19462, %rd19461, 32;
	and.b64  	%rd19463, %rd19437, 4294967295;
	add.s64 	%rd19464, %rd19462, %rd19463;
	mad.lo.s64 	%rd19465, %rd799, %rd258, %rd19464;
	shr.u64 	%rd19466, %rd19465, 32;
	and.b64  	%rd19467, %rd19442, 4294967295;
	add.s64 	%rd19468, %rd19466, %rd19467;
	mad.lo.s64 	%rd19469, %rd801, %rd258, %rd19468;
	shr.u64 	%rd19470, %rd19469, 32;
	add.s64 	%rd19471, %rd19470, %rd19443;
	mad.lo.s64 	%rd19472, %rd802, %rd258, %rd19471;
	shr.u64 	%rd19473, %rd19472, 32;
	mul.lo.s32 	%r1838, %r14, %r1837;
	cvt.u64.u32 	%rd19474, %r1838;
	and.b64  	%rd19475, %rd19445, 4294967295;
	mad.lo.s64 	%rd19476, %rd3, %rd19474, %rd19475;
	shr.u64 	%rd19477, %rd19476, 32;
	and.b64  	%rd19478, %rd19449, 4294967295;
	add.s64 	%rd19479, %rd19477, %rd19478;
	mad.lo.s64 	%rd19480, %rd5, %rd19474, %rd19479;
	shr.u64 	%rd19481, %rd19480, 32;
	and.b64  	%rd19482, %rd19453, 4294967295;
	add.s64 	%rd19483, %rd19481, %rd19482;
	mad.lo.s64 	%rd19484, %rd7, %rd19474, %rd19483;
	shr.u64 	%rd19485, %rd19484, 32;
	and.b64  	%rd19486, %rd19457, 4294967295;
	add.s64 	%rd19487, %rd19485, %rd19486;
	mad.lo.s64 	%rd19488, %rd9, %rd19474, %rd19487;
	shr.u64 	%rd19489, %rd19488, 32;
	and.b64  	%rd19490, %rd19461, 4294967295;
	add.s64 	%rd19491, %rd19489, %rd19490;
	mad.lo.s64 	%rd19492, %rd11, %rd19474, %rd19491;
	shr.u64 	%rd19493, %rd19492, 32;
	add.s64 	%rd19494, %rd19493, %rd19473;
	mad.lo.s64 	%rd19495, %rd13, %rd19474, %rd19494;
	shr.u64 	%rd19496, %rd19495, 32;
	and.b64  	%rd19497, %rd19469, 4294967295;
	add.s64 	%rd19498, %rd19496, %rd19497;
	mad.lo.s64 	%rd19499, %rd15, %rd19474, %rd19498;
	shr.u64 	%rd19500, %rd19499, 32;
	mul.wide.u32 	%rd19501, %r13, %r1838;
	and.b64  	%rd19502, %rd19472, 4294967295;
	add.s64 	%rd19503, %rd19500, %rd19502;
	add.s64 	%rd19504, %rd19503, %rd19501;
	shr.u64 	%rd19505, %rd19504, 32;
	and.b64  	%rd19506, %rd19480, 4294967295;
	mad.lo.s64 	%rd19507, %rd789, %rd259, %rd19506;
	cvt.u32.u64 	%r1839, %rd19507;
	shr.u64 	%rd19508, %rd19507, 32;
	and.b64  	%rd19509, %rd19484, 4294967295;
	add.s64 	%rd19510, %rd19508, %rd19509;
	mad.lo.s64 	%rd19511, %rd791, %rd259, %rd19510;
	shr.u64 	%rd19512, %rd19511, 32;
	and.b64  	%rd19513, %rd19488, 4294967295;
	add.s64 	%rd19514, %rd19512, %rd19513;
	mad.lo.s64 	%rd19515, %rd793, %rd259, %rd19514;
	shr.u64 	%rd19516, %rd19515, 32;
	and.b64  	%rd19517, %rd19492, 4294967295;
	add.s64 	%rd19518, %rd19516, %rd19517;
	mad.lo.s64 	%rd19519, %rd795, %rd259, %rd19518;
	shr.u64 	%rd19520, %rd19519, 32;
	and.b64  	%rd19521, %rd19495, 4294967295;
	add.s64 	%rd19522, %rd19520, %rd19521;
	mad.lo.s64 	%rd19523, %rd797, %rd259, %rd19522;
	shr.u64 	%rd19524, %rd19523, 32;
	and.b64  	%rd19525, %rd19499, 4294967295;
	add.s64 	%rd19526, %rd19524, %rd19525;
	mad.lo.s64 	%rd19527, %rd799, %rd259, %rd19526;
	shr.u64 	%rd19528, %rd19527, 32;
	and.b64  	%rd19529, %rd19504, 4294967295;
	add.s64 	%rd19530, %rd19528, %rd19529;
	mad.lo.s64 	%rd19531, %rd801, %rd259, %rd19530;
	shr.u64 	%rd19532, %rd19531, 32;
	add.s64 	%rd19533, %rd19532, %rd19505;
	mad.lo.s64 	%rd19534, %rd802, %rd259, %rd19533;
	shr.u64 	%rd19535, %rd19534, 32;
	mul.lo.s32 	%r1840, %r14, %r1839;
	cvt.u64.u32 	%rd19536, %r1840;
	and.b64  	%rd19537, %rd19507, 4294967295;
	mad.lo.s64 	%rd19538, %rd3, %rd19536, %rd19537;
	shr.u64 	%rd19539, %rd19538, 32;
	and.b64  	%rd19540, %rd19511, 4294967295;
	add.s64 	%rd19541, %rd19539, %rd19540;
	mad.lo.s64 	%rd19542, %rd5, %rd19536, %rd19541;
	shr.u64 	%rd19543, %rd19542, 32;
	and.b64  	%rd19544, %rd19515, 4294967295;
	add.s64 	%rd19545, %rd19543, %rd19544;
	mad.lo.s64 	%rd19546, %rd7, %rd19536, %rd19545;
	shr.u64 	%rd19547, %rd19546, 32;
	and.b64  	%rd19548, %rd19519, 4294967295;
	add.s64 	%rd19549, %rd19547, %rd19548;
	mad.lo.s64 	%rd19550, %rd9, %rd19536, %rd19549;
	shr.u64 	%rd19551, %rd19550, 32;
	and.b64  	%rd19552, %rd19523, 4294967295;
	add.s64 	%rd19553, %rd19551, %rd19552;
	mad.lo.s64 	%rd19554, %rd11, %rd19536, %rd19553;
	shr.u64 	%rd19555, %rd19554, 32;
	and.b64  	%rd19556, %rd19527, 4294967295;
	add.s64 	%rd19557, %rd19555, %rd19556;
	mad.lo.s64 	%rd19558, %rd13, %rd19536, %rd19557;
	shr.u64 	%rd19559, %rd19558, 32;
	add.s64 	%rd19560, %rd19559, %rd19535;
	mad.lo.s64 	%rd19561, %rd15, %rd19536, %rd19560;
	shr.u64 	%rd19562, %rd19561, 32;
	mul.wide.u32 	%rd19563, %r13, %r1840;
	and.b64  	%rd19564, %rd19534, 4294967295;
	add.s64 	%rd19565, %rd19562, %rd19564;
	add.s64 	%rd19566, %rd19565, %rd19563;
	shr.u64 	%rd19567, %rd19566, 32;
	and.b64  	%rd19568, %rd19542, 4294967295;
	mad.lo.s64 	%rd19569, %rd789, %rd260, %rd19568;
	cvt.u32.u64 	%r1841, %rd19569;
	shr.u64 	%rd19570, %rd19569, 32;
	and.b64  	%rd19571, %rd19546, 4294967295;
	add.s64 	%rd19572, %rd19570, %rd19571;
	mad.lo.s64 	%rd19573, %rd791, %rd260, %rd19572;
	shr.u64 	%rd19574, %rd19573, 32;
	and.b64  	%rd19575, %rd19550, 4294967295;
	add.s64 	%rd19576, %rd19574, %rd19575;
	mad.lo.s64 	%rd19577, %rd793, %rd260, %rd19576;
	shr.u64 	%rd19578, %rd19577, 32;
	and.b64  	%rd19579, %rd19554, 4294967295;
	add.s64 	%rd19580, %rd19578, %rd19579;
	mad.lo.s64 	%rd19581, %rd795, %rd260, %rd19580;
	shr.u64 	%rd19582, %rd19581, 32;
	and.b64  	%rd19583, %rd19558, 4294967295;
	add.s64 	%rd19584, %rd19582, %rd19583;
	mad.lo.s64 	%rd19585, %rd797, %rd260, %rd19584;
	shr.u64 	%rd19586, %rd19585, 32;
	and.b64  	%rd19587, %rd19561, 4294967295;
	add.s64 	%rd19588, %rd19586, %rd19587;
	mad.lo.s64 	%rd19589, %rd799, %rd260, %rd19588;
	shr.u64 	%rd19590, %rd19589, 32;
	and.b64  	%rd19591, %rd19566, 4294967295;
	add.s64 	%rd19592, %rd19590, %rd19591;
	mad.lo.s64 	%rd19593, %rd801, %rd260, %rd19592;
	shr.u64 	%rd19594, %rd19593, 32;
	add.s64 	%rd19595, %rd19594, %rd19567;
	mad.lo.s64 	%rd19596, %rd802, %rd260, %rd19595;
	shr.u64 	%rd19597, %rd19596, 32;
	mul.lo.s32 	%r1842, %r14, %r1841;
	cvt.u64.u32 	%rd19598, %r1842;
	and.b64  	%rd19599, %rd19569, 4294967295;
	mad.lo.s64 	%rd19600, %rd3, %rd19598, %rd19599;
	shr.u64 	%rd19601, %rd19600, 32;
	and.b64  	%rd19602, %rd19573, 4294967295;
	add.s64 	%rd19603, %rd19601, %rd19602;
	mad.lo.s64 	%rd19604, %rd5, %rd19598, %rd19603;
	shr.u64 	%rd19605, %rd19604, 32;
	and.b64  	%rd19606, %rd19577, 4294967295;
	add.s64 	%rd19607, %rd19605, %rd19606;
	mad.lo.s64 	%rd19608, %rd7, %rd19598, %rd19607;
	shr.u64 	%rd19609, %rd19608, 32;
	and.b64  	%rd19610, %rd19581, 4294967295;
	add.s64 	%rd19611, %rd19609, %rd19610;
	mad.lo.s64 	%rd19612, %rd9, %rd19598, %rd19611;
	shr.u64 	%rd19613, %rd19612, 32;
	and.b64  	%rd19614, %rd19585, 4294967295;
	add.s64 	%rd19615, %rd19613, %rd19614;
	mad.lo.s64 	%rd19616, %rd11, %rd19598, %rd19615;
	shr.u64 	%rd19617, %rd19616, 32;
	and.b64  	%rd19618, %rd19589, 4294967295;
	add.s64 	%rd19619, %rd19617, %rd19618;
	mad.lo.s64 	%rd19620, %rd13, %rd19598, %rd19619;
	shr.u64 	%rd19621, %rd19620, 32;
	and.b64  	%rd19622, %rd19593, 4294967295;
	add.s64 	%rd19623, %rd19621, %rd19622;
	mad.lo.s64 	%rd19624, %rd15, %rd19598, %rd19623;
	shr.u64 	%rd19625, %rd19624, 32;
	mul.wide.u32 	%rd19626, %r13, %r1842;
	add.s64 	%rd19627, %rd19625, %rd19597;
	add.s64 	%rd19628, %rd19627, %rd19626;
	shr.u64 	%rd19629, %rd19628, 32;
	and.b64  	%rd19630, %rd19604, 4294967295;
	mad.lo.s64 	%rd19631, %rd789, %rd261, %rd19630;
	cvt.u32.u64 	%r1843, %rd19631;
	shr.u64 	%rd19632, %rd19631, 32;
	and.b64  	%rd19633, %rd19608, 4294967295;
	add.s64 	%rd19634, %rd19632, %rd19633;
	mad.lo.s64 	%rd19635, %rd791, %rd261, %rd19634;
	shr.u64 	%rd19636, %rd19635, 32;
	and.b64  	%rd19637, %rd19612, 4294967295;
	add.s64 	%rd19638, %rd19636, %rd19637;
	mad.lo.s64 	%rd19639, %rd793, %rd261, %rd19638;
	shr.u64 	%rd19640, %rd19639, 32;
	and.b64  	%rd19641, %rd19616, 4294967295;
	add.s64 	%rd19642, %rd19640, %rd19641;
	mad.lo.s64 	%rd19643, %rd795, %rd261, %rd19642;
	shr.u64 	%rd19644, %rd19643, 32;
	and.b64  	%rd19645, %rd19620, 4294967295;
	add.s64 	%rd19646, %rd19644, %rd19645;
	mad.lo.s64 	%rd19647, %rd797, %rd261, %rd19646;
	shr.u64 	%rd19648, %rd19647, 32;
	and.b64  	%rd19649, %rd19624, 4294967295;
	add.s64 	%rd19650, %rd19648, %rd19649;
	mad.lo.s64 	%rd19651, %rd799, %rd261, %rd19650;
	shr.u64 	%rd19652, %rd19651, 32;
	and.b64  	%rd19653, %rd19628, 4294967295;
	add.s64 	%rd19654, %rd19652, %rd19653;
	mad.lo.s64 	%rd19655, %rd801, %rd261, %rd19654;
	shr.u64 	%rd19656, %rd19655, 32;
	add.s64 	%rd19657, %rd19656, %rd19629;
	mad.lo.s64 	%rd19658, %rd802, %rd261, %rd19657;
	mul.lo.s32 	%r1844, %r14, %r1843;
	cvt.u64.u32 	%rd19659, %r1844;
	and.b64  	%rd19660, %rd19631, 4294967295;
	mad.lo.s64 	%rd19661, %rd3, %rd19659, %rd19660;
	shr.u64 	%rd19662, %rd19661, 32;
	and.b64  	%rd19663, %rd19635, 4294967295;
	add.s64 	%rd19664, %rd19662, %rd19663;
	mad.lo.s64 	%rd803, %rd5, %rd19659, %rd19664;
	cvt.u32.u64 	%r2246, %rd803;
	shr.u64 	%rd19665, %rd803, 32;
	and.b64  	%rd19666, %rd19639, 4294967295;
	add.s64 	%rd19667, %rd19665, %rd19666;
	mad.lo.s64 	%rd21543, %rd7, %rd19659, %rd19667;
	cvt.u32.u64 	%r814, %rd21543;
	shr.u64 	%rd19668, %rd21543, 32;
	and.b64  	%rd19669, %rd19643, 4294967295;
	add.s64 	%rd19670, %rd19668, %rd19669;
	mad.lo.s64 	%rd21544, %rd9, %rd19659, %rd19670;
	cvt.u32.u64 	%r815, %rd21544;
	shr.u64 	%rd19671, %rd21544, 32;
	and.b64  	%rd19672, %rd19647, 4294967295;
	add.s64 	%rd19673, %rd19671, %rd19672;
	mad.lo.s64 	%rd21545, %rd11, %rd19659, %rd19673;
	cvt.u32.u64 	%r816, %rd21545;
	shr.u64 	%rd19674, %rd21545, 32;
	and.b64  	%rd19675, %rd19651, 4294967295;
	add.s64 	%rd19676, %rd19674, %rd19675;
	mad.lo.s64 	%rd21546, %rd13, %rd19659, %rd19676;
	cvt.u32.u64 	%r817, %rd21546;
	shr.u64 	%rd19677, %rd21546, 32;
	and.b64  	%rd19678, %rd19655, 4294967295;
	add.s64 	%rd19679, %rd19677, %rd19678;
	mad.lo.s64 	%rd21547, %rd15, %rd19659, %rd19679;
	cvt.u32.u64 	%r818, %rd21547;
	shr.u64 	%rd19680, %rd21547, 32;
	mul.wide.u32 	%rd19681, %r13, %r1844;
	and.b64  	%rd19682, %rd19658, 4294967295;
	add.s64 	%rd19683, %rd19680, %rd19682;
	add.s64 	%rd21548, %rd19683, %rd19681;
	cvt.u32.u64 	%r819, %rd21548;
	{ .reg .b32 tmp; mov.b64 {tmp, %r2247}, %rd21548; }
	setp.gt.u32 	%p650, %r13, %r2247;
	@%p650 bra 	$L__BB0_597;
	setp.lt.u32 	%p651, %r13, %r2247;
	@%p651 bra 	$L__BB0_596;
	setp.gt.u32 	%p652, %r12, %r819;
	@%p652 bra 	$L__BB0_597;
	setp.lt.u32 	%p653, %r12, %r819;
	@%p653 bra 	$L__BB0_596;
	setp.gt.u32 	%p654, %r11, %r818;
	@%p654 bra 	$L__BB0_597;
	setp.lt.u32 	%p655, %r11, %r818;
	@%p655 bra 	$L__BB0_596;
	setp.gt.u32 	%p656, %r10, %r817;
	@%p656 bra 	$L__BB0_597;
	setp.lt.u32 	%p657, %r10, %r817;
	@%p657 bra 	$L__BB0_596;
	setp.gt.u32 	%p658, %r9, %r816;
	@%p658 bra 	$L__BB0_597;
	setp.lt.u32 	%p659, %r9, %r816;
	@%p659 bra 	$L__BB0_596;
	setp.gt.u32 	%p660, %r8, %r815;
	@%p660 bra 	$L__BB0_597;
	setp.lt.u32 	%p661, %r8, %r815;
	@%p661 bra 	$L__BB0_596;
	setp.gt.u32 	%p662, %r7, %r814;
	@%p662 bra 	$L__BB0_597;
	setp.ge.u32 	%p663, %r7, %r814;
	setp.gt.u32 	%p664, %r6, %r2246;
	and.pred  	%p665, %p663, %p664;
	@%p665 bra 	$L__BB0_597;
$L__BB0_596:
	and.b64  	%rd19684, %rd803, 4294967295;
	sub.s64 	%rd19685, %rd19684, %rd3;
	cvt.u32.u64 	%r2246, %rd19685;
	shr.u64 	%rd19686, %rd19685, 32;
	and.b64  	%rd19687, %rd19686, 1;
	and.b64  	%rd19688, %rd21543, 4294967295;
	add.s64 	%rd19689, %rd19687, %rd5;
	sub.s64 	%rd21543, %rd19688, %rd19689;
	shr.u64 	%rd19690, %rd21543, 32;
	and.b64  	%rd19691, %rd19690, 1;
	and.b64  	%rd19692, %rd21544, 4294967295;
	add.s64 	%rd19693, %rd19691, %rd7;
	sub.s64 	%rd21544, %rd19692, %rd19693;
	shr.u64 	%rd19694, %rd21544, 32;
	and.b64  	%rd19695, %rd19694, 1;
	and.b64  	%rd19696, %rd21545, 4294967295;
	add.s64 	%rd19697, %rd19695, %rd9;
	sub.s64 	%rd21545, %rd19696, %rd19697;
	shr.u64 	%rd19698, %rd21545, 32;
	and.b64  	%rd19699, %rd19698, 1;
	and.b64  	%rd19700, %rd21546, 4294967295;
	add.s64 	%rd19701, %rd19699, %rd11;
	sub.s64 	%rd21546, %rd19700, %rd19701;
	shr.u64 	%rd19702, %rd21546, 32;
	and.b64  	%rd19703, %rd19702, 1;
	and.b64  	%rd19704, %rd21547, 4294967295;
	add.s64 	%rd19705, %rd19703, %rd13;
	sub.s64 	%rd21547, %rd19704, %rd19705;
	shr.u64 	%rd19706, %rd21547, 32;
	and.b64  	%rd19707, %rd19706, 1;
	and.b64  	%rd19708, %rd21548, 4294967295;
	add.s64 	%rd19709, %rd19707, %rd15;
	sub.s64 	%rd21548, %rd19708, %rd19709;
	{ .reg .b32 tmp; mov.b64 {tmp, %r1845}, %rd21548; }
	and.b32  	%r1846, %r1845, 1;
	add.s32 	%r1847, %r1846, %r13;
	sub.s32 	%r2247, %r2247, %r1847;
$L__BB0_597:
	add.s32 	%r825, %r2243, %r2246;
	setp.lt.u32 	%p666, %r825, %r2243;
	selp.u64 	%rd19710, 1, 0, %p666;
	and.b64  	%rd19711, %rd21543, 4294967295;
	add.s64 	%rd19712, %rd790, %rd19710;
	add.s64 	%rd822, %rd19712, %rd19711;
	shr.u64 	%rd19713, %rd822, 32;
	and.b64  	%rd19714, %rd21544, 4294967295;
	add.s64 	%rd19715, %rd19713, %rd792;
	add.s64 	%rd823, %rd19715, %rd19714;
	shr.u64 	%rd19716, %rd823, 32;
	and.b64  	%rd19717, %rd21545, 4294967295;
	add.s64 	%rd19718, %rd19716, %rd794;
	add.s64 	%rd824, %rd19718, %rd19717;
	shr.u64 	%rd19719, %rd824, 32;
	and.b64  	%rd19720, %rd21546, 4294967295;
	add.s64 	%rd19721, %rd19719, %rd796;
	add.s64 	%rd825, %rd19721, %rd19720;
	shr.u64 	%rd19722, %rd825, 32;
	and.b64  	%rd19723, %rd21547, 4294967295;
	add.s64 	%rd19724, %rd19722, %rd798;
	add.s64 	%rd826, %rd19724, %rd19723;
	shr.u64 	%rd19725, %rd826, 32;
	and.b64  	%rd19726, %rd21548, 4294967295;
	add.s64 	%rd19727, %rd19725, %rd800;
	add.s64 	%rd827, %rd19727, %rd19726;
	{ .reg .b32 tmp; mov.b64 {tmp, %r1848}, %rd827; }
	add.s32 	%r1849, %r2244, %r1848;
	add.s32 	%r826, %r1849, %r2247;
	mul.lo.s64 	%rd19728, %rd789, %rd788;
	cvt.u32.u64 	%r1850, %rd19728;
	shr.u64 	%rd19729, %rd19728, 32;
	mad.lo.s64 	%rd19730, %rd791, %rd788, %rd19729;
	shr.u64 	%rd19731, %rd19730, 32;
	mad.lo.s64 	%rd19732, %rd793, %rd788, %rd19731;
	shr.u64 	%rd19733, %rd19732, 32;
	mad.lo.s64 	%rd19734, %rd795, %rd788, %rd19733;
	shr.u64 	%rd19735, %rd19734, 32;
	mad.lo.s64 	%rd19736, %rd797, %rd788, %rd19735;
	shr.u64 	%rd19737, %rd19736, 32;
	mad.lo.s64 	%rd19738, %rd799, %rd788, %rd19737;
	shr.u64 	%rd19739, %rd19738, 32;
	mad.lo.s64 	%rd19740, %rd801, %rd788, %rd19739;
	shr.u64 	%rd19741, %rd19740, 32;
	mad.lo.s64 	%rd19742, %rd802, %rd788, %rd19741;
	shr.u64 	%rd19743, %rd19742, 32;
	mul.lo.s32 	%r1851, %r14, %r1850;
	cvt.u64.u32 	%rd19744, %r1851;
	and.b64  	%rd19745, %rd19728, 4294967295;
	mad.lo.s64 	%rd19746, %rd3, %rd19744, %rd19745;
	shr.u64 	%rd19747, %rd19746, 32;
	add.s64 	%rd19748, %rd19747, %rd19743;
	mad.lo.s64 	%rd19749, %rd5, %rd19744, %rd19748;
	shr.u64 	%rd19750, %rd19749, 32;
	and.b64  	%rd19751, %rd19732, 4294967295;
	add.s64 	%rd19752, %rd19750, %rd19751;
	mad.lo.s64 	%rd19753, %rd7, %rd19744, %rd19752;
	shr.u64 	%rd19754, %rd19753, 32;
	and.b64  	%rd19755, %rd19734, 4294967295;
	add.s64 	%rd19756, %rd19754, %rd19755;
	mad.lo.s64 	%rd19757, %rd9, %rd19744, %rd19756;
	shr.u64 	%rd19758, %rd19757, 32;
	and.b64  	%rd19759, %rd19736, 4294967295;
	add.s64 	%rd19760, %rd19758, %rd19759;
	mad.lo.s64 	%rd19761, %rd11, %rd19744, %rd19760;
	shr.u64 	%rd19762, %rd19761, 32;
	and.b64  	%rd19763, %rd19738, 4294967295;
	add.s64 	%rd19764, %rd19762, %rd19763;
	mad.lo.s64 	%rd19765, %rd13, %rd19744, %rd19764;
	shr.u64 	%rd19766, %rd19765, 32;
	and.b64  	%rd19767, %rd19740, 4294967295;
	add.s64 	%rd19768, %rd19766, %rd19767;
	mad.lo.s64 	%rd19769, %rd15, %rd19744, %rd19768;
	shr.u64 	%rd19770, %rd19769, 32;
	mul.wide.u32 	%rd19771, %r13, %r1851;
	and.b64  	%rd19772, %rd19742, 4294967295;
	add.s64 	%rd19773, %rd19770, %rd19772;
	add.s64 	%rd19774, %rd19773, %rd19771;
	shr.u64 	%rd19775, %rd19774, 32;
	and.b64  	%rd19776, %rd19749, 4294967295;
	mad.lo.s64 	%rd19777, %rd789, %rd790, %rd19776;
	cvt.u32.u64 	%r1852, %rd19777;
	shr.u64 	%rd19778, %rd19777, 32;
	and.b64  	%rd19779, %rd19753, 4294967295;
	add.s64 	%rd19780, %rd19778, %rd19779;
	mad.lo.s64 	%rd19781, %rd791, %rd790, %rd19780;
	shr.u64 	%rd19782, %rd19781, 32;
	and.b64  	%rd19783, %rd19757, 4294967295;
	add.s64 	%rd19784, %rd19782, %rd19783;
	mad.lo.s64 	%rd19785, %rd793, %rd790, %rd19784;
	shr.u64 	%rd19786, %rd19785, 32;
	and.b64  	%rd19787, %rd19761, 4294967295;
	add.s64 	%rd19788, %rd19786, %rd19787;
	mad.lo.s64 	%rd19789, %rd795, %rd790, %rd19788;
	shr.u64 	%rd19790, %rd19789, 32;
	and.b64  	%rd19791, %rd19765, 4294967295;
	add.s64 	%rd19792, %rd19790, %rd19791;
	mad.lo.s64 	%rd19793, %rd797, %rd790, %rd19792;
	shr.u64 	%rd19794, %rd19793, 32;
	and.b64  	%rd19795, %rd19769, 4294967295;
	add.s64 	%rd19796, %rd19794, %rd19795;
	mad.lo.s64 	%rd19797, %rd799, %rd790, %rd19796;
	shr.u64 	%rd19798, %rd19797, 32;
	and.b64  	%rd19799, %rd19774, 4294967295;
	add.s64 	%rd19800, %rd19798, %rd19799;
	mad.lo.s64 	%rd19801, %rd801, %rd790, %rd19800;
	shr.u64 	%rd19802, %rd19801, 32;
	add.s64 	%rd19803, %rd19802, %rd19775;
	mad.lo.s64 	%rd19804, %rd790, %rd802, %rd19803;
	shr.u64 	%rd19805, %rd19804, 32;
	mul.lo.s32 	%r1853, %r14, %r1852;
	cvt.u64.u32 	%rd19806, %r1853;
	and.b64  	%rd19807, %rd19777, 4294967295;
	mad.lo.s64 	%rd19808, %rd3, %rd19806, %rd19807;
	shr.u64 	%rd19809, %rd19808, 32;
	and.b64  	%rd19810, %rd19781, 4294967295;
	add.s64 	%rd19811, %rd19809, %rd19810;
	mad.lo.s64 	%rd19812, %rd5, %rd19806, %rd19811;
	shr.u64 	%rd19813, %rd19812, 32;
	add.s64 	%rd19814, %rd19813, %rd19805;
	mad.lo.s64 	%rd19815, %rd7, %rd19806, %rd19814;
	shr.u64 	%rd19816, %rd19815, 32;
	and.b64  	%rd19817, %rd19789, 4294967295;
	add.s64 	%rd19818, %rd19816, %rd19817;
	mad.lo.s64 	%rd19819, %rd9, %rd19806, %rd19818;
	shr.u64 	%rd19820, %rd19819, 32;
	and.b64  	%rd19821, %rd19793, 4294967295;
	add.s64 	%rd19822, %rd19820, %rd19821;
	mad.lo.s64 	%rd19823, %rd11, %rd19806, %rd19822;
	shr.u64 	%rd19824, %rd19823, 32;
	and.b64  	%rd19825, %rd19797, 4294967295;
	add.s64 	%rd19826, %rd19824, %rd19825;
	mad.lo.s64 	%rd19827, %rd13, %rd19806, %rd19826;
	shr.u64 	%rd19828, %rd19827, 32;
	and.b64  	%rd19829, %rd19801, 4294967295;
	add.s64 	%rd19830, %rd19828, %rd19829;
	mad.lo.s64 	%rd19831, %rd15, %rd19806, %rd19830;
	shr.u64 	%rd19832, %rd19831, 32;
	mul.wide.u32 	%rd19833, %r13, %r1853;
	and.b64  	%rd19834, %rd19804, 4294967295;
	add.s64 	%rd19835, %rd19832, %rd19834;
	add.s64 	%rd19836, %rd19835, %rd19833;
	shr.u64 	%rd19837, %rd19836, 32;
	and.b64  	%rd19838, %rd19812, 4294967295;
	mad.lo.s64 	%rd19839, %rd789, %rd792, %rd19838;
	cvt.u32.u64 	%r1854, %rd19839;
	shr.u64 	%rd19840, %rd19839, 32;
	and.b64  	%rd19841, %rd19815, 4294967295;
	add.s64 	%rd19842, %rd19840, %rd19841;
	mad.lo.s64 	%rd19843, %rd791, %rd792, %rd19842;
	shr.u64 	%rd19844, %rd19843, 32;
	and.b64  	%rd19845, %rd19819, 4294967295;
	add.s64 	%rd19846, %rd19844, %rd19845;
	mad.lo.s64 	%rd19847, %rd793, %rd792, %rd19846;
	shr.u64 	%rd19848, %rd19847, 32;
	and.b64  	%rd19849, %rd19823, 4294967295;
	add.s64 	%rd19850, %rd19848, %rd19849;
	mad.lo.s64 	%rd19851, %rd795, %rd792, %rd19850;
	shr.u64 	%rd19852, %rd19851, 32;
	and.b64  	%rd19853, %rd19827, 4294967295;
	add.s64 	%rd19854, %rd19852, %rd19853;
	mad.lo.s64 	%rd19855, %rd797, %rd792, %rd19854;
	shr.u64 	%rd19856, %rd19855, 32;
	and.b64  	%rd19857, %rd19831, 4294967295;
	add.s64 	%rd19858, %rd19856, %rd19857;
	mad.lo.s64 	%rd19859, %rd799, %rd792, %rd19858;
	shr.u64 	%rd19860, %rd19859, 32;
	and.b64  	%rd19861, %rd19836, 4294967295;
	add.s64 	%rd19862, %rd19860, %rd19861;
	mad.lo.s64 	%rd19863, %rd801, %rd792, %rd19862;
	shr.u64 	%rd19864, %rd19863, 32;
	add.s64 	%rd19865, %rd19864, %rd19837;
	mad.lo.s64 	%rd19866, %rd792, %rd802, %rd19865;
	shr.u64 	%rd19867, %rd19866, 32;
	mul.lo.s32 	%r1855, %r14, %r1854;
	cvt.u64.u32 	%rd19868, %r1855;
	and.b64  	%rd19869, %rd19839, 4294967295;
	mad.lo.s64 	%rd19870, %rd3, %rd19868, %rd19869;
	shr.u64 	%rd19871, %rd19870, 32;
	and.b64  	%rd19872, %rd19843, 4294967295;
	add.s64 	%rd19873, %rd19871, %rd19872;
	mad.lo.s64 	%rd19874, %rd5, %rd19868, %rd19873;
	shr.u64 	%rd19875, %rd19874, 32;
	and.b64  	%rd19876, %rd19847, 4294967295;
	add.s64 	%rd19877, %rd19875, %rd19876;
	mad.lo.s64 	%rd19878, %rd7, %rd19868, %rd19877;
	shr.u64 	%rd19879, %rd19878, 32;
	add.s64 	%rd19880, %rd19879, %rd19867;
	mad.lo.s64 	%rd19881, %rd9, %rd19868, %rd19880;
	shr.u64 	%rd19882, %rd19881, 32;
	and.b64  	%rd19883, %rd19855, 4294967295;
	add.s64 	%rd19884, %rd19882, %rd19883;
	mad.lo.s64 	%rd19885, %rd11, %rd19868, %rd19884;
	shr.u64 	%rd19886, %rd19885, 32;
	and.b64  	%rd19887, %rd19859, 4294967295;
	add.s64 	%rd19888, %rd19886, %rd19887;
	mad.lo.s64 	%rd19889, %rd13, %rd19868, %rd19888;
	shr.u64 	%rd19890, %rd19889, 32;
	and.b64  	%rd19891, %rd19863, 4294967295;
	add.s64 	%rd19892, %rd19890, %rd19891;
	mad.lo.s64 	%rd19893, %rd15, %rd19868, %rd19892;
	shr.u64 	%rd19894, %rd19893, 32;
	mul.wide.u32 	%rd19895, %r13, %r1855;
	and.b64  	%rd19896, %rd19866, 4294967295;
	add.s64 	%rd19897, %rd19894, %rd19896;
	add.s64 	%rd19898, %rd19897, %rd19895;
	shr.u64 	%rd19899, %rd19898, 32;
	and.b64  	%rd19900, %rd19874, 4294967295;
	mad.lo.s64 	%rd19901, %rd789, %rd794, %rd19900;
	cvt.u32.u64 	%r1856, %rd19901;
	shr.u64 	%rd19902, %rd19901, 32;
	and.b64  	%rd19903, %rd19878, 4294967295;
	add.s64 	%rd19904, %rd19902, %rd19903;
	mad.lo.s64 	%rd19905, %rd791, %rd794, %rd19904;
	shr.u64 	%rd19906, %rd19905, 32;
	and.b64  	%rd19907, %rd19881, 4294967295;
	add.s64 	%rd19908, %rd19906, %rd19907;
	mad.lo.s64 	%rd19909, %rd793, %rd794, %rd19908;
	shr.u64 	%rd19910, %rd19909, 32;
	and.b64  	%rd19911, %rd19885, 4294967295;
	add.s64 	%rd19912, %rd19910, %rd19911;
	mad.lo.s64 	%rd19913, %rd795, %rd794, %rd19912;
	shr.u64 	%rd19914, %rd19913, 32;
	and.b64  	%rd19915, %rd19889, 4294967295;
	add.s64 	%rd19916, %rd19914, %rd19915;
	mad.lo.s64 	%rd19917, %rd797, %rd794, %rd19916;
	shr.u64 	%rd19918, %rd19917, 32;
	and.b64  	%rd19919, %rd19893, 4294967295;
	add.s64 	%rd19920, %rd19918, %rd19919;
	mad.lo.s64 	%rd19921, %rd799, %rd794, %rd19920;
	shr.u64 	%rd19922, %rd19921, 32;
	and.b64  	%rd19923, %rd19898, 4294967295;
	add.s64 	%rd19924, %rd19922, %rd19923;
	mad.lo.s64 	%rd19925, %rd801, %rd794, %rd19924;
	shr.u64 	%rd19926, %rd19925, 32;
	add.s64 	%rd19927, %rd19926, %rd19899;
	mad.lo.s64 	%rd19928, %rd794, %rd802, %rd19927;
	shr.u64 	%rd19929, %rd19928, 32;
	mul.lo.s32 	%r1857, %r14, %r1856;
	cvt.u64.u32 	%rd19930, %r1857;
	and.b64  	%rd19931, %rd19901, 4294967295;
	mad.lo.s64 	%rd19932, %rd3, %rd19930, %rd19931;
	shr.u64 	%rd19933, %rd19932, 32;
	and.b64  	%rd19934, %rd19905, 4294967295;
	add.s64 	%rd19935, %rd19933, %rd19934;
	mad.lo.s64 	%rd19936, %rd5, %rd19930, %rd19935;
	shr.u64 	%rd19937, %rd19936, 32;
	and.b64  	%rd19938, %rd19909, 4294967295;
	add.s64 	%rd19939, %rd19937, %rd19938;
	mad.lo.s64 	%rd19940, %rd7, %rd19930, %rd19939;
	shr.u64 	%rd19941, %rd19940, 32;
	and.b64  	%rd19942, %rd19913, 4294967295;
	add.s64 	%rd19943, %rd19941, %rd19942;
	mad.lo.s64 	%rd19944, %rd9, %rd19930, %rd19943;
	shr.u64 	%rd19945, %rd19944, 32;
	add.s64 	%rd19946, %rd19945, %rd19929;
	mad.lo.s64 	%rd19947, %rd11, %rd19930, %rd19946;
	shr.u64 	%rd19948, %rd19947, 32;
	and.b64  	%rd19949, %rd19921, 4294967295;
	add.s64 	%rd19950, %rd19948, %rd19949;
	mad.lo.s64 	%rd19951, %rd13, %rd19930, %rd19950;
	shr.u64 	%rd19952, %rd19951, 32;
	and.b64  	%rd19953, %rd19925, 4294967295;
	add.s64 	%rd19954, %rd19952, %rd19953;
	mad.lo.s64 	%rd19955, %rd15, %rd19930, %rd19954;
	shr.u64 	%rd19956, %rd19955, 32;
	mul.wide.u32 	%rd19957, %r13, %r1857;
	and.b64  	%rd19958, %rd19928, 4294967295;
	add.s64 	%rd19959, %rd19956, %rd19958;
	add.s64 	%rd19960, %rd19959, %rd19957;
	shr.u64 	%rd19961, %rd19960, 32;
	and.b64  	%rd19962, %rd19936, 4294967295;
	mad.lo.s64 	%rd19963, %rd789, %rd796, %rd19962;
	cvt.u32.u64 	%r1858, %rd19963;
	shr.u64 	%rd19964, %rd19963, 32;
	and.b64  	%rd19965, %rd19940, 4294967295;
	add.s64 	%rd19966, %rd19964, %rd19965;
	mad.lo.s64 	%rd19967, %rd791, %rd796, %rd19966;
	shr.u64 	%rd19968, %rd19967, 32;
	and.b64  	%rd19969, %rd19944, 4294967295;
	add.s64 	%rd19970, %rd19968, %rd19969;
	mad.lo.s64 	%rd19971, %rd793, %rd796, %rd19970;
	shr.u64 	%rd19972, %rd19971, 32;
	and.b64  	%rd19973, %rd19947, 4294967295;
	add.s64 	%rd19974, %rd19972, %rd19973;
	mad.lo.s64 	%rd19975, %rd795, %rd796, %rd19974;
	shr.u64 	%rd19976, %rd19975, 32;
	and.b64  	%rd19977, %rd19951, 4294967295;
	add.s64 	%rd19978, %rd19976, %rd19977;
	mad.lo.s64 	%rd19979, %rd797, %rd796, %rd19978;
	shr.u64 	%rd19980, %rd19979, 32;
	and.b64  	%rd19981, %rd19955, 4294967295;
	add.s64 	%rd19982, %rd19980, %rd19981;
	mad.lo.s64 	%rd19983, %rd799, %rd796, %rd19982;
	shr.u64 	%rd19984, %rd19983, 32;
	and.b64  	%rd19985, %rd19960, 4294967295;
	add.s64 	%rd19986, %rd19984, %rd19985;
	mad.lo.s64 	%rd19987, %rd801, %rd796, %rd19986;
	shr.u64 	%rd19988, %rd19987, 32;
	add.s64 	%rd19989, %rd19988, %rd19961;
	mad.lo.s64 	%rd19990, %rd796, %rd802, %rd19989;
	shr.u64 	%rd19991, %rd19990, 32;
	mul.lo.s32 	%r1859, %r14, %r1858;
	cvt.u64.u32 	%rd19992, %r1859;
	and.b64  	%rd19993, %rd19963, 4294967295;
	mad.lo.s64 	%rd19994, %rd3, %rd19992, %rd19993;
	shr.u64 	%rd19995, %rd19994, 32;
	and.b64  	%rd19996, %rd19967, 4294967295;
	add.s64 	%rd19997, %rd19995, %rd19996;
	mad.lo.s64 	%rd19998, %rd5, %rd19992, %rd19997;
	shr.u64 	%rd19999, %rd19998, 32;
	and.b64  	%rd20000, %rd19971, 4294967295;
	add.s64 	%rd20001, %rd19999, %rd20000;
	mad.lo.s64 	%rd20002, %rd7, %rd19992, %rd20001;
	shr.u64 	%rd20003, %rd20002, 32;
	and.b64  	%rd20004, %rd19975, 4294967295;
	add.s64 	%rd20005, %rd20003, %rd20004;
	mad.lo.s64 	%rd20006, %rd9, %rd19992, %rd20005;
	shr.u64 	%rd20007, %rd20006, 32;
	and.b64  	%rd20008, %rd19979, 4294967295;
	add.s64 	%rd20009, %rd20007, %rd20008;
	mad.lo.s64 	%rd20010, %rd11, %rd19992, %rd20009;
	shr.u64 	%rd20011, %rd20010, 32;
	add.s64 	%rd20012, %rd20011, %rd19991;
	mad.lo.s64 	%rd20013, %rd13, %rd19992, %rd20012;
	shr.u64 	%rd20014, %rd20013, 32;
	and.b64  	%rd20015, %rd19987, 4294967295;
	add.s64 	%rd20016, %rd20014, %rd20015;
	mad.lo.s64 	%rd20017, %rd15, %rd19992, %rd20016;
	shr.u64 	%rd20018, %rd20017, 32;
	mul.wide.u32 	%rd20019, %r13, %r1859;
	and.b64  	%rd20020, %rd19990, 4294967295;
	add.s64 	%rd20021, %rd20018, %rd20020;
	add.s64 	%rd20022, %rd20021, %rd20019;
	shr.u64 	%rd20023, %rd20022, 32;
	and.b64  	%rd20024, %rd19998, 4294967295;
	mad.lo.s64 	%rd20025, %rd789, %rd798, %rd20024;
	cvt.u32.u64 	%r1860, %rd20025;
	shr.u64 	%rd20026, %rd20025, 32;
	and.b64  	%rd20027, %rd20002, 4294967295;
	add.s64 	%rd20028, %rd20026, %rd20027;
	mad.lo.s64 	%rd20029, %rd791, %rd798, %rd20028;
	shr.u64 	%rd20030, %rd20029, 32;
	and.b64  	%rd20031, %rd20006, 4294967295;
	add.s64 	%rd20032, %rd20030, %rd20031;
	mad.lo.s64 	%rd20033, %rd793, %rd798, %rd20032;
	shr.u64 	%rd20034, %rd20033, 32;
	and.b64  	%rd20035, %rd20010, 4294967295;
	add.s64 	%rd20036, %rd20034, %rd20035;
	mad.lo.s64 	%rd20037, %rd795, %rd798, %rd20036;
	shr.u64 	%rd20038, %rd20037, 32;
	and.b64  	%rd20039, %rd20013, 4294967295;
	add.s64 	%rd20040, %rd20038, %rd20039;
	mad.lo.s64 	%rd20041, %rd797, %rd798, %rd20040;
	shr.u64 	%rd20042, %rd20041, 32;
	and.b64  	%rd20043, %rd20017, 4294967295;
	add.s64 	%rd20044, %rd20042, %rd20043;
	mad.lo.s64 	%rd20045, %rd799, %rd798, %rd20044;
	shr.u64 	%rd20046, %rd20045, 32;
	and.b64  	%rd20047, %rd20022, 4294967295;
	add.s64 	%rd20048, %rd20046, %rd20047;
	mad.lo.s64 	%rd20049, %rd801, %rd798, %rd20048;
	shr.u64 	%rd20050, %rd20049, 32;
	add.s64 	%rd20051, %rd20050, %rd20023;
	mad.lo.s64 	%rd20052, %rd798, %rd802, %rd20051;
	shr.u64 	%rd20053, %rd20052, 32;
	mul.lo.s32 	%r1861, %r14, %r1860;
	cvt.u64.u32 	%rd20054, %r1861;
	and.b64  	%rd20055, %rd20025, 4294967295;
	mad.lo.s64 	%rd20056, %rd3, %rd20054, %rd20055;
	shr.u64 	%rd20057, %rd20056, 32;
	and.b64  	%rd20058, %rd20029, 4294967295;
	add.s64 	%rd20059, %rd20057, %rd20058;
	mad.lo.s64 	%rd20060, %rd5, %rd20054, %rd20059;
	shr.u64 	%rd20061, %rd20060, 32;
	and.b64  	%rd20062, %rd20033, 4294967295;
	add.s64 	%rd20063, %rd20061, %rd20062;
	mad.lo.s64 	%rd20064, %rd7, %rd20054, %rd20063;
	shr.u64 	%rd20065, %rd20064, 32;
	and.b64  	%rd20066, %rd20037, 4294967295;
	add.s64 	%rd20067, %rd20065, %rd20066;
	mad.lo.s64 	%rd20068, %rd9, %rd20054, %rd20067;
	shr.u64 	%rd20069, %rd20068, 32;
	and.b64  	%rd20070, %rd20041, 4294967295;
	add.s64 	%rd20071, %rd20069, %rd20070;
	mad.lo.s64 	%rd20072, %rd11, %rd20054, %rd20071;
	shr.u64 	%rd20073, %rd20072, 32;
	and.b64  	%rd20074, %rd20045, 4294967295;
	add.s64 	%rd20075, %rd20073, %rd20074;
	mad.lo.s64 	%rd20076, %rd13, %rd20054, %rd20075;
	shr.u64 	%rd20077, %rd20076, 32;
	add.s64 	%rd20078, %rd20077, %rd20053;
	mad.lo.s64 	%rd20079, %rd15, %rd20054, %rd20078;
	shr.u64 	%rd20080, %rd20079, 32;
	mul.wide.u32 	%rd20081, %r13, %r1861;
	and.b64  	%rd20082, %rd20052, 4294967295;
	add.s64 	%rd20083, %rd20080, %rd20082;
	add.s64 	%rd20084, %rd20083, %rd20081;
	shr.u64 	%rd20085, %rd20084, 32;
	and.b64  	%rd20086, %rd20060, 4294967295;
	mad.lo.s64 	%rd20087, %rd789, %rd800, %rd20086;
	cvt.u32.u64 	%r1862, %rd20087;
	shr.u64 	%rd20088, %rd20087, 32;
	and.b64  	%rd20089, %rd20064, 4294967295;
	add.s64 	%rd20090, %rd20088, %rd20089;
	mad.lo.s64 	%rd20091, %rd791, %rd800, %rd20090;
	shr.u64 	%rd20092, %rd20091, 32;
	and.b64  	%rd20093, %rd20068, 4294967295;
	add.s64 	%rd20094, %rd20092, %rd20093;
	mad.lo.s64 	%rd20095, %rd793, %rd800, %rd20094;
	shr.u64 	%rd20096, %rd20095, 32;
	and.b64  	%rd20097, %rd20072, 4294967295;
	add.s64 	%rd20098, %rd20096, %rd20097;
	mad.lo.s64 	%rd20099, %rd795, %rd800, %rd20098;
	shr.u64 	%rd20100, %rd20099, 32;
	and.b64  	%rd20101, %rd20076, 4294967295;
	add.s64 	%rd20102, %rd20100, %rd20101;
	mad.lo.s64 	%rd20103, %rd797, %rd800, %rd20102;
	shr.u64 	%rd20104, %rd20103, 32;
	and.b64  	%rd20105, %rd20079, 4294967295;
	add.s64 	%rd20106, %rd20104, %rd20105;
	mad.lo.s64 	%rd20107, %rd799, %rd800, %rd20106;
	shr.u64 	%rd20108, %rd20107, 32;
	and.b64  	%rd20109, %rd20084, 4294967295;
	add.s64 	%rd20110, %rd20108, %rd20109;
	mad.lo.s64 	%rd20111, %rd801, %rd800, %rd20110;
	shr.u64 	%rd20112, %rd20111, 32;
	add.s64 	%rd20113, %rd20112, %rd20085;
	mad.lo.s64 	%rd20114, %rd800, %rd802, %rd20113;
	shr.u64 	%rd20115, %rd20114, 32;
	mul.lo.s32 	%r1863, %r14, %r1862;
	cvt.u64.u32 	%rd20116, %r1863;
	and.b64  	%rd20117, %rd20087, 4294967295;
	mad.lo.s64 	%rd20118, %rd3, %rd20116, %rd20117;
	shr.u64 	%rd20119, %rd20118, 32;
	and.b64  	%rd20120, %rd20091, 4294967295;
	add.s64 	%rd20121, %rd20119, %rd20120;
	mad.lo.s64 	%rd20122, %rd5, %rd20116, %rd20121;
	shr.u64 	%rd20123, %rd20122, 32;
	and.b64  	%rd20124, %rd20095, 4294967295;
	add.s64 	%rd20125, %rd20123, %rd20124;
	mad.lo.s64 	%rd20126, %rd7, %rd20116, %rd20125;
	shr.u64 	%rd20127, %rd20126, 32;
	and.b64  	%rd20128, %rd20099, 4294967295;
	add.s64 	%rd20129, %rd20127, %rd20128;
	mad.lo.s64 	%rd20130, %rd9, %rd20116, %rd20129;
	shr.u64 	%rd20131, %rd20130, 32;
	and.b64  	%rd20132, %rd20103, 4294967295;
	add.s64 	%rd20133, %rd20131, %rd20132;
	mad.lo.s64 	%rd20134, %rd11, %rd20116, %rd20133;
	shr.u64 	%rd20135, %rd20134, 32;
	and.b64  	%rd20136, %rd20107, 4294967295;
	add.s64 	%rd20137, %rd20135, %rd20136;
	mad.lo.s64 	%rd20138, %rd13, %rd20116, %rd20137;
	shr.u64 	%rd20139, %rd20138, 32;
	and.b64  	%rd20140, %rd20111, 4294967295;
	add.s64 	%rd20141, %rd20139, %rd20140;
	mad.lo.s64 	%rd20142, %rd15, %rd20116, %rd20141;
	shr.u64 	%rd20143, %rd20142, 32;
	mul.wide.u32 	%rd20144, %r13, %r1863;
	add.s64 	%rd20145, %rd20143, %rd20115;
	add.s64 	%rd20146, %rd20145, %rd20144;
	shr.u64 	%rd20147, %rd20146, 32;
	cvt.u64.u32 	%rd20148, %r2244;
	and.b64  	%rd20149, %rd20122, 4294967295;
	mad.lo.s64 	%rd20150, %rd789, %rd20148, %rd20149;
	cvt.u32.u64 	%r1864, %rd20150;
	shr.u64 	%rd20151, %rd20150, 32;
	and.b64  	%rd20152, %rd20126, 4294967295;
	add.s64 	%rd20153, %rd20151, %rd20152;
	mad.lo.s64 	%rd20154, %rd791, %rd20148, %rd20153;
	shr.u64 	%rd20155, %rd20154, 32;
	and.b64  	%rd20156, %rd20130, 4294967295;
	add.s64 	%rd20157, %rd20155, %rd20156;
	mad.lo.s64 	%rd20158, %rd793, %rd20148, %rd20157;
	shr.u64 	%rd20159, %rd20158, 32;
	and.b64  	%rd20160, %rd20134, 4294967295;
	add.s64 	%rd20161, %rd20159, %rd20160;
	mad.lo.s64 	%rd20162, %rd795, %rd20148, %rd20161;
	shr.u64 	%rd20163, %rd20162, 32;
	and.b64  	%rd20164, %rd20138, 4294967295;
	add.s64 	%rd20165, %rd20163, %rd20164;
	mad.lo.s64 	%rd20166, %rd797, %rd20148, %rd20165;
	shr.u64 	%rd20167, %rd20166, 32;
	and.b64  	%rd20168, %rd20142, 4294967295;
	add.s64 	%rd20169, %rd20167, %rd20168;
	mad.lo.s64 	%rd20170, %rd799, %rd20148, %rd20169;
	shr.u64 	%rd20171, %rd20170, 32;
	and.b64  	%rd20172, %rd20146, 4294967295;
	add.s64 	%rd20173, %rd20171, %rd20172;
	mad.lo.s64 	%rd20174, %rd801, %rd20148, %rd20173;
	shr.u64 	%rd20175, %rd20174, 32;
	add.s64 	%rd20176, %rd20175, %rd20147;
	mad.lo.s64 	%rd20177, %rd802, %rd20148, %rd20176;
	mul.lo.s32 	%r1865, %r14, %r1864;
	cvt.u64.u32 	%rd20178, %r1865;
	and.b64  	%rd20179, %rd20150, 4294967295;
	mad.lo.s64 	%rd20180, %rd3, %rd20178, %rd20179;
	shr.u64 	%rd20181, %rd20180, 32;
	and.b64  	%rd20182, %rd20154, 4294967295;
	add.s64 	%rd20183, %rd20181, %rd20182;
	mad.lo.s64 	%rd828, %rd5, %rd20178, %rd20183;
	cvt.u32.u64 	%r2287, %rd828;
	shr.u64 	%rd20184, %rd828, 32;
	and.b64  	%rd20185, %rd20158, 4294967295;
	add.s64 	%rd20186, %rd20184, %rd20185;
	mad.lo.s64 	%rd829, %rd7, %rd20178, %rd20186;
	cvt.u32.u64 	%r2286, %rd829;
	shr.u64 	%rd20187, %rd829, 32;
	and.b64  	%rd20188, %rd20162, 4294967295;
	add.s64 	%rd20189, %rd20187, %rd20188;
	mad.lo.s64 	%rd830, %rd9, %rd20178, %rd20189;
	cvt.u32.u64 	%r2285, %rd830;
	shr.u64 	%rd20190, %rd830, 32;
	and.b64  	%rd20191, %rd20166, 4294967295;
	add.s64 	%rd20192, %rd20190, %rd20191;
	mad.lo.s64 	%rd831, %rd11, %rd20178, %rd20192;
	cvt.u32.u64 	%r2284, %rd831;
	shr.u64 	%rd20193, %rd831, 32;
	and.b64  	%rd20194, %rd20170, 4294967295;
	add.s64 	%rd20195, %rd20193, %rd20194;
	mad.lo.s64 	%rd832, %rd13, %rd20178, %rd20195;
	cvt.u32.u64 	%r2283, %rd832;
	shr.u64 	%rd20196, %rd832, 32;
	and.b64  	%rd20197, %rd20174, 4294967295;
	add.s64 	%rd20198, %rd20196, %rd20197;
	mad.lo.s64 	%rd833, %rd15, %rd20178, %rd20198;
	cvt.u32.u64 	%r2282, %rd833;
	shr.u64 	%rd20199, %rd833, 32;
	mul.wide.u32 	%rd20200, %r13, %r1865;
	and.b64  	%rd20201, %rd20177, 4294967295;
	add.s64 	%rd20202, %rd20199, %rd20201;
	add.s64 	%rd834, %rd20202, %rd20200;
	cvt.u32.u64 	%r2281, %rd834;
	{ .reg .b32 tmp; mov.b64 {tmp, %r2280}, %rd834; }
	setp.gt.u32 	%p667, %r13, %r2280;
	@%p667 bra 	$L__BB0_612;
	setp.lt.u32 	%p668, %r13, %r2280;
	@%p668 bra 	$L__BB0_611;
	setp.gt.u32 	%p669, %r12, %r2281;
	@%p669 bra 	$L__BB0_612;
	setp.lt.u32 	%p670, %r12, %r2281;
	@%p670 bra 	$L__BB0_611;
	setp.gt.u32 	%p671, %r11, %r2282;
	@%p671 bra 	$L__BB0_612;
	setp.lt.u32 	%p672, %r11, %r2282;
	@%p672 bra 	$L__BB0_611;
	setp.gt.u32 	%p673, %r10, %r2283;
	@%p673 bra 	$L__BB0_612;
	setp.lt.u32 	%p674, %r10, %r2283;
	@%p674 bra 	$L__BB0_611;
	setp.gt.u32 	%p675, %r9, %r2284;
	@%p675 bra 	$L__BB0_612;
	setp.lt.u32 	%p676, %r9, %r2284;
	@%p676 bra 	$L__BB0_611;
	setp.gt.u32 	%p677, %r8, %r2285;
	@%p677 bra 	$L__BB0_612;
	setp.lt.u32 	%p678, %r8, %r2285;
	@%p678 bra 	$L__BB0_611;
	setp.gt.u32 	%p679, %r7, %r2286;
	@%p679 bra 	$L__BB0_612;
	setp.ge.u32 	%p680, %r7, %r2286;
	setp.gt.u32 	%p681, %r6, %r2287;
	and.pred  	%p682, %p680, %p681;
	@%p682 bra 	$L__BB0_612;
$L__BB0_611:
	and.b64  	%rd20203, %rd828, 4294967295;
	sub.s64 	%rd20204, %rd20203, %rd3;
	cvt.u32.u64 	%r2287, %rd20204;
	shr.u64 	%rd20205, %rd20204, 32;
	and.b64  	%rd20206, %rd20205, 1;
	and.b64  	%rd20207, %rd829, 4294967295;
	add.s64 	%rd20208, %rd20206, %rd5;
	sub.s64 	%rd20209, %rd20207, %rd20208;
	cvt.u32.u64 	%r2286, %rd20209;
	shr.u64 	%rd20210, %rd20209, 32;
	and.b64  	%rd20211, %rd20210, 1;
	and.b64  	%rd20212, %rd830, 4294967295;
	add.s64 	%rd20213, %rd20211, %rd7;
	sub.s64 	%rd20214, %rd20212, %rd20213;
	cvt.u32.u64 	%r2285, %rd20214;
	shr.u64 	%rd20215, %rd20214, 32;
	and.b64  	%rd20216, %rd20215, 1;
	and.b64  	%rd20217, %rd831, 4294967295;
	add.s64 	%rd20218, %rd20216, %rd9;
	sub.s64 	%rd20219, %rd20217, %rd20218;
	cvt.u32.u64 	%r2284, %rd20219;
	shr.u64 	%rd20220, %rd20219, 32;
	and.b64  	%rd20221, %rd20220, 1;
	and.b64  	%rd20222, %rd832, 4294967295;
	add.s64 	%rd20223, %rd20221, %rd11;
	sub.s64 	%rd20224, %rd20222, %rd20223;
	cvt.u32.u64 	%r2283, %rd20224;
	shr.u64 	%rd20225, %rd20224, 32;
	and.b64  	%rd20226, %rd20225, 1;
	and.b64  	%rd20227, %rd833, 4294967295;
	add.s64 	%rd20228, %rd20226, %rd13;
	sub.s64 	%rd20229, %rd20227, %rd20228;
	cvt.u32.u64 	%r2282, %rd20229;
	shr.u64 	%rd20230, %rd20229, 32;
	and.b64  	%rd20231, %rd20230, 1;
	and.b64  	%rd20232, %rd834, 4294967295;
	add.s64 	%rd20233, %rd20231, %rd15;
	sub.s64 	%rd20234, %rd20232, %rd20233;
	cvt.u32.u64 	%r2281, %rd20234;
	{ .reg .b32 tmp; mov.b64 {tmp, %r1866}, %rd20234; }
	and.b32  	%r1867, %r1866, 1;
	add.s32 	%r1868, %r1867, %r13;
	sub.s32 	%r2280, %r2280, %r1868;
$L__BB0_612:
	sub.s64 	%rd20235, %rd788, %rd789;
	shr.u64 	%rd20236, %rd20235, 32;
	and.b64  	%rd20237, %rd20236, 1;
	add.s64 	%rd20238, %rd20237, %rd791;
	sub.s64 	%rd20239, %rd790, %rd20238;
	shr.u64 	%rd20240, %rd20239, 32;
	and.b64  	%rd20241, %rd20240, 1;
	add.s64 	%rd20242, %rd20241, %rd793;
	sub.s64 	%rd20243, %rd792, %rd20242;
	shr.u64 	%rd20244, %rd20243, 32;
	and.b64  	%rd20245, %rd20244, 1;
	add.s64 	%rd20246, %rd20245, %rd795;
	sub.s64 	%rd20247, %rd794, %rd20246;
	shr.u64 	%rd20248, %rd20247, 32;
	and.b64  	%rd20249, %rd20248, 1;
	add.s64 	%rd20250, %rd20249, %rd797;
	sub.s64 	%rd20251, %rd796, %rd20250;
	shr.u64 	%rd20252, %rd20251, 32;
	and.b64  	%rd20253, %rd20252, 1;
	add.s64 	%rd20254, %rd20253, %rd799;
	sub.s64 	%rd20255, %rd798, %rd20254;
	shr.u64 	%rd20256, %rd20255, 32;
	and.b64  	%rd20257, %rd20256, 1;
	add.s64 	%rd20258, %rd20257, %rd801;
	sub.s64 	%rd20259, %rd800, %rd20258;
	and.b64  	%rd20260, %rd20235, 4294967295;
	cvt.u64.u32 	%rd20261, %r825;
	mul.lo.s64 	%rd20262, %rd20260, %rd20261;
	cvt.u32.u64 	%r1869, %rd20262;
	shr.u64 	%rd20263, %rd20262, 32;
	and.b64  	%rd20264, %rd822, 4294967295;
	mad.lo.s64 	%rd20265, %rd20264, %rd20260, %rd20263;
	shr.u64 	%rd20266, %rd20265, 32;
	and.b64  	%rd20267, %rd823, 4294967295;
	mad.lo.s64 	%rd20268, %rd20267, %rd20260, %rd20266;
	shr.u64 	%rd20269, %rd20268, 32;
	and.b64  	%rd20270, %rd824, 4294967295;
	mad.lo.s64 	%rd20271, %rd20270, %rd20260, %rd20269;
	shr.u64 	%rd20272, %rd20271, 32;
	and.b64  	%rd20273, %rd825, 4294967295;
	mad.lo.s64 	%rd20274, %rd20273, %rd20260, %rd20272;
	shr.u64 	%rd20275, %rd20274, 32;
	and.b64  	%rd20276, %rd826, 4294967295;
	mad.lo.s64 	%rd20277, %rd20276, %rd20260, %rd20275;
	shr.u64 	%rd20278, %rd20277, 32;
	and.b64  	%rd20279, %rd827, 4294967295;
	mad.lo.s64 	%rd20280, %rd20279, %rd20260, %rd20278;
	shr.u64 	%rd20281, %rd20280, 32;
	cvt.u64.u32 	%rd20282, %r826;
	mad.lo.s64 	%rd20283, %rd20260, %rd20282, %rd20281;
	shr.u64 	%rd20284, %rd20283, 32;
	mul.lo.s32 	%r1870, %r14, %r1869;
	cvt.u64.u32 	%rd20285, %r1870;
	and.b64  	%rd20286, %rd20262, 4294967295;
	mad.lo.s64 	%rd20287, %rd3, %rd20285, %rd20286;
	shr.u64 	%rd20288, %rd20287, 32;
	add.s64 	%rd20289, %rd20288, %rd20284;
	mad.lo.s64 	%rd20290, %rd5, %rd20285, %rd20289;
	shr.u64 	%rd20291, %rd20290, 32;
	and.b64  	%rd20292, %rd20268, 4294967295;
	add.s64 	%rd20293, %rd20291, %rd20292;
	mad.lo.s64 	%rd20294, %rd7, %rd20285, %rd20293;
	shr.u64 	%rd20295, %rd20294, 32;
	and.b64  	%rd20296, %rd20271, 4294967295;
	add.s64 	%rd20297, %rd20295, %rd20296;
	mad.lo.s64 	%rd20298, %rd9, %rd20285, %rd20297;
	shr.u64 	%rd20299, %rd20298, 32;
	and.b64  	%rd20300, %rd20274, 4294967295;
	add.s64 	%rd20301, %rd20299, %rd20300;
	mad.lo.s64 	%rd20302, %rd11, %rd20285, %rd20301;
	shr.u64 	%rd20303, %rd20302, 32;
	and.b64  	%rd20304, %rd20277, 4294967295;
	add.s64 	%rd20305, %rd20303, %rd20304;
	mad.lo.s64 	%rd20306, %rd13, %rd20285, %rd20305;
	shr.u64 	%rd20307, %rd20306, 32;
	and.b64  	%rd20308, %rd20280, 4294967295;
	add.s64 	%rd20309, %rd20307, %rd20308;
	mad.lo.s64 	%rd20310, %rd15, %rd20285, %rd20309;
	shr.u64 	%rd20311, %rd20310, 32;
	mul.wide.u32 	%rd20312, %r13, %r1870;
	and.b64  	%rd20313, %rd20283, 4294967295;
	add.s64 	%rd20314, %rd20311, %rd20313;
	add.s64 	%rd20315, %rd20314, %rd20312;
	shr.u64 	%rd20316, %rd20315, 32;
	and.b64  	%rd20317, %rd20239, 4294967295;
	and.b64  	%rd20318, %rd20290, 4294967295;
	mad.lo.s64 	%rd20319, %rd20317, %rd20261, %rd20318;
	cvt.u32.u64 	%r1871, %rd20319;
	shr.u64 	%rd20320, %rd20319, 32;
	and.b64  	%rd20321, %rd20294, 4294967295;
	add.s64 	%rd20322, %rd20320, %rd20321;
	mad.lo.s64 	%rd20323, %rd20264, %rd20317, %rd20322;
	shr.u64 	%rd20324, %rd20323, 32;
	and.b64  	%rd20325, %rd20298, 4294967295;
	add.s64 	%rd20326, %rd20324, %rd20325;
	mad.lo.s64 	%rd20327, %rd20267, %rd20317, %rd20326;
	shr.u64 	%rd20328, %rd20327, 32;
	and.b64  	%rd20329, %rd20302, 4294967295;
	add.s64 	%rd20330, %rd20328, %rd20329;
	mad.lo.s64 	%rd20331, %rd20270, %rd20317, %rd20330;
	shr.u64 	%rd20332, %rd20331, 32;
	and.b64  	%rd20333, %rd20306, 4294967295;
	add.s64 	%rd20334, %rd20332, %rd20333;
	mad.lo.s64 	%rd20335, %rd20273, %rd20317, %rd20334;
	shr.u64 	%rd20336, %rd20335, 32;
	and.b64  	%rd20337, %rd20310, 4294967295;
	add.s64 	%rd20338, %rd20336, %rd20337;
	mad.lo.s64 	%rd20339, %rd20276, %rd20317, %rd20338;
	shr.u64 	%rd20340, %rd20339, 32;
	and.b64  	%rd20341, %rd20315, 4294967295;
	add.s64 	%rd20342, %rd20340, %rd20341;
	mad.lo.s64 	%rd20343, %rd20279, %rd20317, %rd20342;
	shr.u64 	%rd20344, %rd20343, 32;
	add.s64 	%rd20345, %rd20344, %rd20316;
	mad.lo.s64 	%rd20346, %rd20317, %rd20282, %rd20345;
	shr.u64 	%rd20347, %rd20346, 32;
	mul.lo.s32 	%r1872, %r14, %r1871;
	cvt.u64.u32 	%rd20348, %r1872;
	and.b64  	%rd20349, %rd20319, 4294967295;
	mad.lo.s64 	%rd20350, %rd3, %rd20348, %rd20349;
	shr.u64 	%rd20351, %rd20350, 32;
	and.b64  	%rd20352, %rd20323, 4294967295;
	add.s64 	%rd20353, %rd20351, %rd20352;
	mad.lo.s64 	%rd20354, %rd5, %rd20348, %rd20353;
	shr.u64 	%rd20355, %rd20354, 32;
	add.s64 	%rd20356, %rd20355, %rd20347;
	mad.lo.s64 	%rd20357, %rd7, %rd20348, %rd20356;
	shr.u64 	%rd20358, %rd20357, 32;
	and.b64  	%rd20359, %rd20331, 4294967295;
	add.s64 	%rd20360, %rd20358, %rd20359;
	mad.lo.s64 	%rd20361, %rd9, %rd20348, %rd20360;
	shr.u64 	%rd20362, %rd20361, 32;
	and.b64  	%rd20363, %rd20335, 4294967295;
	add.s64 	%rd20364, %rd20362, %rd20363;
	mad.lo.s64 	%rd20365, %rd11, %rd20348, %rd20364;
	shr.u64 	%rd20366, %rd20365, 32;
	and.b64  	%rd20367, %rd20339, 4294967295;
	add.s64 	%rd20368, %rd20366, %rd20367;
	mad.lo.s64 	%rd20369, %rd13, %rd20348, %rd20368;
	shr.u64 	%rd20370, %rd20369, 32;
	and.b64  	%rd20371, %rd20343, 4294967295;
	add.s64 	%rd20372, %rd20370, %rd20371;
	mad.lo.s64 	%rd20373, %rd15, %rd20348, %rd20372;
	shr.u64 	%rd20374, %rd20373, 32;
	mul.wide.u32 	%rd20375, %r13, %r1872;
	and.b64  	%rd20376, %rd20346, 4294967295;
	add.s64 	%rd20377, %rd20374, %rd20376;
	add.s64 	%rd20378, %rd20377, %rd20375;
	shr.u64 	%rd20379, %rd20378, 32;
	and.b64  	%rd20380, %rd20243, 4294967295;
	and.b64  	%rd20381, %rd20354, 4294967295;
	mad.lo.s64 	%rd20382, %rd20380, %rd20261, %rd20381;
	cvt.u32.u64 	%r1873, %rd20382;
	shr.u64 	%rd20383, %rd20382, 32;
	and.b64  	%rd20384, %rd20357, 4294967295;
	add.s64 	%rd20385, %rd20383, %rd20384;
	mad.lo.s64 	%rd20386, %rd20264, %rd20380, %rd20385;
	shr.u64 	%rd20387, %rd20386, 32;
	and.b64  	%rd20388, %rd20361, 4294967295;
	add.s64 	%rd20389, %rd20387, %rd20388;
	mad.lo.s64 	%rd20390, %rd20267, %rd20380, %rd20389;
	shr.u64 	%rd20391, %rd20390, 32;
	and.b64  	%rd20392, %rd20365, 4294967295;
	add.s64 	%rd20393, %rd20391, %rd20392;
	mad.lo.s64 	%rd20394, %rd20270, %rd20380, %rd20393;
	shr.u64 	%rd20395, %rd20394, 32;
	and.b64  	%rd20396, %rd20369, 4294967295;
	add.s64 	%rd20397, %rd20395, %rd20396;
	mad.lo.s64 	%rd20398, %rd20273, %rd20380, %rd20397;
	shr.u64 	%rd20399, %rd20398, 32;
	and.b64  	%rd20400, %rd20373, 4294967295;
	add.s64 	%rd20401, %rd20399, %rd20400;
	mad.lo.s64 	%rd20402, %rd20276, %rd20380, %rd20401;
	shr.u64 	%rd20403, %rd20402, 32;
	and.b64  	%rd20404, %rd20378, 4294967295;
	add.s64 	%rd20405, %rd20403, %rd20404;
	mad.lo.s64 	%rd20406, %rd20279, %rd20380, %rd20405;
	shr.u64 	%rd20407, %rd20406, 32;
	add.s64 	%rd20408, %rd20407, %rd20379;
	mad.lo.s64 	%rd20409, %rd20380, %rd20282, %rd20408;
	shr.u64 	%rd20410, %rd20409, 32;
	mul.lo.s32 	%r1874, %r14, %r1873;
	cvt.u64.u32 	%rd20411, %r1874;
	and.b64  	%rd20412, %rd20382, 4294967295;
	mad.lo.s64 	%rd20413, %rd3, %rd20411, %rd20412;
	shr.u64 	%rd20414, %rd20413, 32;
	and.b64  	%rd20415, %rd20386, 4294967295;
	add.s64 	%rd20416, %rd20414, %rd20415;
	mad.lo.s64 	%rd20417, %rd5, %rd20411, %rd20416;
	shr.u64 	%rd20418, %rd20417, 32;
	and.b64  	%rd20419, %rd20390, 4294967295;
	add.s64 	%rd20420, %rd20418, %rd20419;
	mad.lo.s64 	%rd20421, %rd7, %rd20411, %rd20420;
	shr.u64 	%rd20422, %rd20421, 32;
	add.s64 	%rd20423, %rd20422, %rd20410;
	mad.lo.s64 	%rd20424, %rd9, %rd20411, %rd20423;
	shr.u64 	%rd20425, %rd20424, 32;
	and.b64  	%rd20426, %rd20398, 4294967295;
	add.s64 	%rd20427, %rd20425, %rd20426;
	mad.lo.s64 	%rd20428, %rd11, %rd20411, %rd20427;
	shr.u64 	%rd20429, %rd20428, 32;
	and.b64  	%rd20430, %rd20402, 4294967295;
	add.s64 	%rd20431, %rd20429, %rd20430;
	mad.lo.s64 	%rd20432, %rd13, %rd20411, %rd20431;
	shr.u64 	%rd20433, %rd20432, 32;
	and.b64  	%rd20434, %rd20406, 4294967295;
	add.s64 	%rd20435, %rd20433, %rd20434;
	mad.lo.s64 	%rd20436, %rd15, %rd20411, %rd20435;
	shr.u64 	%rd20437, %rd20436, 32;
	mul.wide.u32 	%rd20438, %r13, %r1874;
	and.b64  	%rd20439, %rd20409, 4294967295;
	add.s64 	%rd20440, %rd20437, %rd20439;
	add.s64 	%rd20441, %rd20440, %rd20438;
	shr.u64 	%rd20442, %rd20441, 32;
	and.b64  	%rd20443, %rd20247, 4294967295;
	and.b64  	%rd20444, %rd20417, 4294967295;
	mad.lo.s64 	%rd20445, %rd20443, %rd20261, %rd20444;
	cvt.u32.u64 	%r1875, %rd20445;
	shr.u64 	%rd20446, %rd20445, 32;
	and.b64  	%rd20447, %rd20421, 4294967295;
	add.s64 	%rd20448, %rd20446, %rd20447;
	mad.lo.s64 	%rd20449, %rd20264, %rd20443, %rd20448;
	shr.u64 	%rd20450, %rd20449, 32;
	and.b64  	%rd20451, %rd20424, 4294967295;
	add.s64 	%rd20452, %rd20450, %rd20451;
	mad.lo.s64 	%rd20453, %rd20267, %rd20443, %rd20452;
	shr.u64 	%rd20454, %rd20453, 32;
	and.b64  	%rd20455, %rd20428, 4294967295;
	add.s64 	%rd20456, %rd20454, %rd20455;
	mad.lo.s64 	%rd20457, %rd20270, %rd20443, %rd20456;
	shr.u64 	%rd20458, %rd20457, 32;
	and.b64  	%rd20459, %rd20432, 4294967295;
	add.s64 	%rd20460, %rd20458, %rd20459;
	mad.lo.s64 	%rd20461, %rd20273, %rd20443, %rd20460;
	shr.u64 	%rd20462, %rd20461, 32;
	and.b64  	%rd20463, %rd20436, 4294967295;
	add.s64 	%rd20464, %rd20462, %rd20463;
	mad.lo.s64 	%rd20465, %rd20276, %rd20443, %rd20464;
	shr.u64 	%rd20466, %rd20465, 32;
	and.b64  	%rd20467, %rd20441, 4294967295;
	add.s64 	%rd20468, %rd20466, %rd20467;
	mad.lo.s64 	%rd20469, %rd20279, %rd20443, %rd20468;
	shr.u64 	%rd20470, %rd20469, 32;
	add.s64 	%rd20471, %rd20470, %rd20442;
	mad.lo.s64 	%rd20472, %rd20443, %rd20282, %rd20471;
	shr.u64 	%rd20473, %rd20472, 32;
	mul.lo.s32 	%r1876, %r14, %r1875;
	cvt.u64.u32 	%rd20474, %r1876;
	and.b64  	%rd20475, %rd20445, 4294967295;
	mad.lo.s64 	%rd20476, %rd3, %rd20474, %rd20475;
	shr.u64 	%rd20477, %rd20476, 32;
	and.b64  	%rd20478, %rd20449, 4294967295;
	add.s64 	%rd20479, %rd20477, %rd20478;
	mad.lo.s64 	%rd20480, %rd5, %rd20474, %rd20479;
	shr.u64 	%rd20481, %rd20480, 32;
	and.b64  	%rd20482, %rd20453, 4294967295;
	add.s64 	%rd20483, %rd20481, %rd20482;
	mad.lo.s64 	%rd20484, %rd7, %rd20474, %rd20483;
	shr.u64 	%rd20485, %rd20484, 32;
	and.b64  	%rd20486, %rd20457, 4294967295;
	add.s64 	%rd20487, %rd20485, %rd20486;
	mad.lo.s64 	%rd20488, %rd9, %rd20474, %rd20487;
	shr.u64 	%rd20489, %rd20488, 32;
	add.s64 	%rd20490, %rd20489, %rd20473;
	mad.lo.s64 	%rd20491, %rd11, %rd20474, %rd20490;
	shr.u64 	%rd20492, %rd20491, 32;
	and.b64  	%rd20493, %rd20465, 4294967295;
	add.s64 	%rd20494, %rd20492, %rd20493;
	mad.lo.s64 	%rd20495, %rd13, %rd20474, %rd20494;
	shr.u64 	%rd20496, %rd20495, 32;
	and.b64  	%rd20497, %rd20469, 4294967295;
	add.s64 	%rd20498, %rd20496, %rd20497;
	mad.lo.s64 	%rd20499, %rd15, %rd20474, %rd20498;
	shr.u64 	%rd20500, %rd20499, 32;
	mul.wide.u32 	%rd20501, %r13, %r1876;
	and.b64  	%rd20502, %rd20472, 4294967295;
	add.s64 	%rd20503, %rd20500, %rd20502;
	add.s64 	%rd20504, %rd20503, %rd20501;
	shr.u64 	%rd20505, %rd20504, 32;
	and.b64  	%rd20506, %rd20251, 4294967295;
	and.b64  	%rd20507, %rd20480, 4294967295;
	mad.lo.s64 	%rd20508, %rd20506, %rd20261, %rd20507;
	cvt.u32.u64 	%r1877, %rd20508;
	shr.u64 	%rd20509, %rd20508, 32;
	and.b64  	%rd20510, %rd20484, 4294967295;
	add.s64 	%rd20511, %rd20509, %rd20510;
	mad.lo.s64 	%rd20512, %rd20264, %rd20506, %rd20511;
	shr.u64 	%rd20513, %rd20512, 32;
	and.b64  	%rd20514, %rd20488, 4294967295;
	add.s64 	%rd20515, %rd20513, %rd20514;
	mad.lo.s64 	%rd20516, %rd20267, %rd20506, %rd20515;
	shr.u64 	%rd20517, %rd20516, 32;
	and.b64  	%rd20518, %rd20491, 4294967295;
	add.s64 	%rd20519, %rd20517, %rd20518;
	mad.lo.s64 	%rd20520, %rd20270, %rd20506, %rd20519;
	shr.u64 	%rd20521, %rd20520, 32;
	and.b64  	%rd20522, %rd20495, 4294967295;
	add.s64 	%rd20523, %rd20521, %rd20522;
	mad.lo.s64 	%rd20524, %rd20273, %rd20506, %rd20523;
	shr.u64 	%rd20525, %rd20524, 32;
	and.b64  	%rd20526, %rd20499, 4294967295;
	add.s64 	%rd20527, %rd20525, %rd20526;
	mad.lo.s64 	%rd20528, %rd20276, %rd20506, %rd20527;
	shr.u64 	%rd20529, %rd20528, 32;
	and.b64  	%rd20530, %rd20504, 4294967295;
	add.s64 	%rd20531, %rd20529, %rd20530;
	mad.lo.s64 	%rd20532, %rd20279, %rd20506, %rd20531;
	shr.u64 	%rd20533, %rd20532, 32;
	add.s64 	%rd20534, %rd20533, %rd20505;
	mad.lo.s64 	%rd20535, %rd20506, %rd20282, %rd20534;
	shr.u64 	%rd20536, %rd20535, 32;
	mul.lo.s32 	%r1878, %r14, %r1877;
	cvt.u64.u32 	%rd20537, %r1878;
	and.b64  	%rd20538, %rd20508, 4294967295;
	mad.lo.s64 	%rd20539, %rd3, %rd20537, %rd20538;
	shr.u64 	%rd20540, %rd20539, 32;
	and.b64  	%rd20541, %rd20512, 4294967295;
	add.s64 	%rd20542, %rd20540, %rd20541;
	mad.lo.s64 	%rd20543, %rd5, %rd20537, %rd20542;
	shr.u64 	%rd20544, %rd20543, 32;
	and.b64  	%rd20545, %rd20516, 4294967295;
	add.s64 	%rd20546, %rd20544, %rd20545;
	mad.lo.s64 	%rd20547, %rd7, %rd20537, %rd20546;
	shr.u64 	%rd20548, %rd20547, 32;
	and.b64  	%rd20549, %rd20520, 4294967295;
	add.s64 	%rd20550, %rd20548, %rd20549;
	mad.lo.s64 	%rd20551, %rd9, %rd20537, %rd20550;
	shr.u64 	%rd20552, %rd20551, 32;
	and.b64  	%rd20553, %rd20524, 4294967295;
	add.s64 	%rd20554, %rd20552, %rd20553;
	mad.lo.s64 	%rd20555, %rd11, %rd20537, %rd20554;
	shr.u64 	%rd20556, %rd20555, 32;
	add.s64 	%rd20557, %rd20556, %rd20536;
	mad.lo.s64 	%rd20558, %rd13, %rd20537, %rd20557;
	shr.u64 	%rd20559, %rd20558, 32;
	and.b64  	%rd20560, %rd20532, 4294967295;
	add.s64 	%rd20561, %rd20559, %rd20560;
	mad.lo.s64 	%rd20562, %rd15, %rd20537, %rd20561;
	shr.u64 	%rd20563, %rd20562, 32;
	mul.wide.u32 	%rd20564, %r13, %r1878;
	and.b64  	%rd20565, %rd20535, 4294967295;
	add.s64 	%rd20566, %rd20563, %rd20565;
	add.s64 	%rd20567, %rd20566, %rd20564;
	shr.u64 	%rd20568, %rd20567, 32;
	and.b64  	%rd20569, %rd20255, 4294967295;
	and.b64  	%rd20570, %rd20543, 4294967295;
	mad.lo.s64 	%rd20571, %rd20569, %rd20261, %rd20570;
	cvt.u32.u64 	%r1879, %rd20571;
	shr.u64 	%rd20572, %rd20571, 32;
	and.b64  	%rd20573, %rd20547, 4294967295;
	add.s64 	%rd20574, %rd20572, %rd20573;
	mad.lo.s64 	%rd20575, %rd20264, %rd20569, %rd20574;
	shr.u64 	%rd20576, %rd20575, 32;
	and.b64  	%rd20577, %rd20551, 4294967295;
	add.s64 	%rd20578, %rd20576, %rd20577;
	mad.lo.s64 	%rd20579, %rd20267, %rd20569, %rd20578;
	shr.u64 	%rd20580, %rd20579, 32;
	and.b64  	%rd20581, %rd20555, 4294967295;
	add.s64 	%rd20582, %rd20580, %rd20581;
	mad.lo.s64 	%rd20583, %rd20270, %rd20569, %rd20582;
	shr.u64 	%rd20584, %rd20583, 32;
	and.b64  	%rd20585, %rd20558, 4294967295;
	add.s64 	%rd20586, %rd20584, %rd20585;
	mad.lo.s64 	%rd20587, %rd20273, %rd20569, %rd20586;
	shr.u64 	%rd20588, %rd20587, 32;
	and.b64  	%rd20589, %rd20562, 4294967295;
	add.s64 	%rd20590, %rd20588, %rd20589;
	mad.lo.s64 	%rd20591, %rd20276, %rd20569, %rd20590;
	shr.u64 	%rd20592, %rd20591, 32;
	and.b64  	%rd20593, %rd20567, 4294967295;
	add.s64 	%rd20594, %rd20592, %rd20593;
	mad.lo.s64 	%rd20595, %rd20279, %rd20569, %rd20594;
	shr.u64 	%rd20596, %rd20595, 32;
	add.s64 	%rd20597, %rd20596, %rd20568;
	mad.lo.s64 	%rd20598, %rd20569, %rd20282, %rd20597;
	shr.u64 	%rd20599, %rd20598, 32;
	mul.lo.s32 	%r1880, %r14, %r1879;
	cvt.u64.u32 	%rd20600, %r1880;
	and.b64  	%rd20601, %rd20571, 4294967295;
	mad.lo.s64 	%rd20602, %rd3, %rd20600, %rd20601;
	shr.u64 	%rd20603, %rd20602, 32;
	and.b64  	%rd20604, %rd20575, 4294967295;
	add.s64 	%rd20605, %rd20603, %rd20604;
	mad.lo.s64 	%rd20606, %rd5, %rd20600, %rd20605;
	shr.u64 	%rd20607, %rd20606, 32;
	and.b64  	%rd20608, %rd20579, 4294967295;
	add.s64 	%rd20609, %rd20607, %rd20608;
	mad.lo.s64 	%rd20610, %rd7, %rd20600, %rd20609;
	shr.u64 	%rd20611, %rd20610, 32;
	and.b64  	%rd20612, %rd20583, 4294967295;
	add.s64 	%rd20613, %rd20611, %rd20612;
	mad.lo.s64 	%rd20614, %rd9, %rd20600, %rd20613;
	shr.u64 	%rd20615, %rd20614, 32;
	and.b64  	%rd20616, %rd20587, 4294967295;
	add.s64 	%rd20617, %rd20615, %rd20616;
	mad.lo.s64 	%rd20618, %rd11, %rd20600, %rd20617;
	shr.u64 	%rd20619, %rd20618, 32;
	and.b64  	%rd20620, %rd20591, 4294967295;
	add.s64 	%rd20621, %rd20619, %rd20620;
	mad.lo.s64 	%rd20622, %rd13, %rd20600, %rd20621;
	shr.u64 	%rd20623, %rd20622, 32;
	add.s64 	%rd20624, %rd20623, %rd20599;
	mad.lo.s64 	%rd20625, %rd15, %rd20600, %rd20624;
	shr.u64 	%rd20626, %rd20625, 32;
	mul.wide.u32 	%rd20627, %r13, %r1880;
	and.b64  	%rd20628, %rd20598, 4294967295;
	add.s64 	%rd20629, %rd20626, %rd20628;
	add.s64 	%rd20630, %rd20629, %rd20627;
	shr.u64 	%rd20631, %rd20630, 32;
	and.b64  	%rd20632, %rd20259, 4294967295;
	and.b64  	%rd20633, %rd20606, 4294967295;
	mad.lo.s64 	%rd20634, %rd20632, %rd20261, %rd20633;
	cvt.u32.u64 	%r1881, %rd20634;
	shr.u64 	%rd20635, %rd20634, 32;
	and.b64  	%rd20636, %rd20610, 4294967295;
	add.s64 	%rd20637, %rd20635, %rd20636;
	mad.lo.s64 	%rd20638, %rd20264, %rd20632, %rd20637;
	shr.u64 	%rd20639, %rd20638, 32;
	and.b64  	%rd20640, %rd20614, 4294967295;
	add.s64 	%rd20641, %rd20639, %rd20640;
	mad.lo.s64 	%rd20642, %rd20267, %rd20632, %rd20641;
	shr.u64 	%rd20643, %rd20642, 32;
	and.b64  	%rd20644, %rd20618, 4294967295;
	add.s64 	%rd20645, %rd20643, %rd20644;
	mad.lo.s64 	%rd20646, %rd20270, %rd20632, %rd20645;
	shr.u64 	%rd20647, %rd20646, 32;
	and.b64  	%rd20648, %rd20622, 4294967295;
	add.s64 	%rd20649, %rd20647, %rd20648;
	mad.lo.s64 	%rd20650, %rd20273, %rd20632, %rd20649;
	shr.u64 	%rd20651, %rd20650, 32;
	and.b64  	%rd20652, %rd20625, 4294967295;
	add.s64 	%rd20653, %rd20651, %rd20652;
	mad.lo.s64 	%rd20654, %rd20276, %rd20632, %rd20653;
	shr.u64 	%rd20655, %rd20654, 32;
	and.b64  	%rd20656, %rd20630, 4294967295;
	add.s64 	%rd20657, %rd20655, %rd20656;
	mad.lo.s64 	%rd20658, %rd20279, %rd20632, %rd20657;
	shr.u64 	%rd20659, %rd20658, 32;
	add.s64 	%rd20660, %rd20659, %rd20631;
	mad.lo.s64 	%rd20661, %rd20632, %rd20282, %rd20660;
	shr.u64 	%rd20662, %rd20661, 32;
	mul.lo.s32 	%r1882, %r14, %r1881;
	cvt.u64.u32 	%rd20663, %r1882;
	and.b64  	%rd20664, %rd20634, 4294967295;
	mad.lo.s64 	%rd20665, %rd3, %rd20663, %rd20664;
	shr.u64 	%rd20666, %rd20665, 32;
	and.b64  	%rd20667, %rd20638, 4294967295;
	add.s64 	%rd20668, %rd20666, %rd20667;
	mad.lo.s64 	%rd20669, %rd5, %rd20663, %rd20668;
	shr.u64 	%rd20670, %rd20669, 32;
	and.b64  	%rd20671, %rd20642, 4294967295;
	add.s64 	%rd20672, %rd20670, %rd20671;
	mad.lo.s64 	%rd20673, %rd7, %rd20663, %rd20672;
	shr.u64 	%rd20674, %rd20673, 32;
	and.b64  	%rd20675, %rd20646, 4294967295;
	add.s64 	%rd20676, %rd20674, %rd20675;
	mad.lo.s64 	%rd20677, %rd9, %rd20663, %rd20676;
	shr.u64 	%rd20678, %rd20677, 32;
	and.b64  	%rd20679, %rd20650, 4294967295;
	add.s64 	%rd20680, %rd20678, %rd20679;
	mad.lo.s64 	%rd20681, %rd11, %rd20663, %rd20680;
	shr.u64 	%rd20682, %rd20681, 32;
	and.b64  	%rd20683, %rd20654, 4294967295;
	add.s64 	%rd20684, %rd20682, %rd20683;
	mad.lo.s64 	%rd20685, %rd13, %rd20663, %rd20684;
	shr.u64 	%rd20686, %rd20685, 32;
	and.b64  	%rd20687, %rd20658, 4294967295;
	add.s64 	%rd20688, %rd20686, %rd20687;
	mad.lo.s64 	%rd20689, %rd15, %rd20663, %rd20688;
	shr.u64 	%rd20690, %rd20689, 32;
	mul.wide.u32 	%rd20691, %r13, %r1882;
	add.s64 	%rd20692, %rd20690, %rd20662;
	add.s64 	%rd20693, %rd20692, %rd20691;
	shr.u64 	%rd20694, %rd20693, 32;
	{ .reg .b32 tmp; mov.b64 {tmp, %r1883}, %rd20259; }
	and.b32  	%r1884, %r1883, 1;
	add.s32 	%r1885, %r1884, %r2245;
	sub.s32 	%r1886, %r2244, %r1885;
	cvt.u64.u32 	%rd20695, %r1886;
	mul.wide.u32 	%rd20696, %r825, %r1886;
	and.b64  	%rd20697, %rd20669, 4294967295;
	add.s64 	%rd20698, %rd20696, %rd20697;
	cvt.u32.u64 	%r1887, %rd20698;
	shr.u64 	%rd20699, %rd20698, 32;
	and.b64  	%rd20700, %rd20673, 4294967295;
	add.s64 	%rd20701, %rd20699, %rd20700;
	mad.lo.s64 	%rd20702, %rd20264, %rd20695, %rd20701;
	shr.u64 	%rd20703, %rd20702, 32;
	and.b64  	%rd20704, %rd20677, 4294967295;
	add.s64 	%rd20705, %rd20703, %rd20704;
	mad.lo.s64 	%rd20706, %rd20267, %rd20695, %rd20705;
	shr.u64 	%rd20707, %rd20706, 32;
	and.b64  	%rd20708, %rd20681, 4294967295;
	add.s64 	%rd20709, %rd20707, %rd20708;
	mad.lo.s64 	%rd20710, %rd20270, %rd20695, %rd20709;
	shr.u64 	%rd20711, %rd20710, 32;
	and.b64  	%rd20712, %rd20685, 4294967295;
	add.s64 	%rd20713, %rd20711, %rd20712;
	mad.lo.s64 	%rd20714, %rd20273, %rd20695, %rd20713;
	shr.u64 	%rd20715, %rd20714, 32;
	and.b64  	%rd20716, %rd20689, 4294967295;
	add.s64 	%rd20717, %rd20715, %rd20716;
	mad.lo.s64 	%rd20718, %rd20276, %rd20695, %rd20717;
	shr.u64 	%rd20719, %rd20718, 32;
	and.b64  	%rd20720, %rd20693, 4294967295;
	add.s64 	%rd20721, %rd20719, %rd20720;
	mad.lo.s64 	%rd20722, %rd20279, %rd20695, %rd20721;
	shr.u64 	%rd20723, %rd20722, 32;
	mul.wide.u32 	%rd20724, %r826, %r1886;
	add.s64 	%rd20725, %rd20723, %rd20694;
	add.s64 	%rd20726, %rd20725, %rd20724;
	mul.lo.s32 	%r1888, %r14, %r1887;
	cvt.u64.u32 	%rd20727, %r1888;
	and.b64  	%rd20728, %rd20698, 4294967295;
	mad.lo.s64 	%rd20729, %rd3, %rd20727, %rd20728;
	shr.u64 	%rd20730, %rd20729, 32;
	and.b64  	%rd20731, %rd20702, 4294967295;
	add.s64 	%rd20732, %rd20730, %rd20731;
	mad.lo.s64 	%rd835, %rd5, %rd20727, %rd20732;
	cvt.u32.u64 	%r2279, %rd835;
	shr.u64 	%rd20733, %rd835, 32;
	and.b64  	%rd20734, %rd20706, 4294967295;
	add.s64 	%rd20735, %rd20733, %rd20734;
	mad.lo.s64 	%rd836, %rd7, %rd20727, %rd20735;
	cvt.u32.u64 	%r2278, %rd836;
	shr.u64 	%rd20736, %rd836, 32;
	and.b64  	%rd20737, %rd20710, 4294967295;
	add.s64 	%rd20738, %rd20736, %rd20737;
	mad.lo.s64 	%rd837, %rd9, %rd20727, %rd20738;
	cvt.u32.u64 	%r2277, %rd837;
	shr.u64 	%rd20739, %rd837, 32;
	and.b64  	%rd20740, %rd20714, 4294967295;
	add.s64 	%rd20741, %rd20739, %rd20740;
	mad.lo.s64 	%rd838, %rd11, %rd20727, %rd20741;
	cvt.u32.u64 	%r2276, %rd838;
	shr.u64 	%rd20742, %rd838, 32;
	and.b64  	%rd20743, %rd20718, 4294967295;
	add.s64 	%rd20744, %rd20742, %rd20743;
	mad.lo.s64 	%rd839, %rd13, %rd20727, %rd20744;
	cvt.u32.u64 	%r2275, %rd839;
	shr.u64 	%rd20745, %rd839, 32;
	and.b64  	%rd20746, %rd20722, 4294967295;
	add.s64 	%rd20747, %rd20745, %rd20746;
	mad.lo.s64 	%rd840, %rd15, %rd20727, %rd20747;
	cvt.u32.u64 	%r2274, %rd840;
	shr.u64 	%rd20748, %rd840, 32;
	mul.wide.u32 	%rd20749, %r13, %r1888;
	and.b64  	%rd20750, %rd20726, 4294967295;
	add.s64 	%rd20751, %rd20748, %rd20750;
	add.s64 	%rd841, %rd20751, %rd20749;
	cvt.u32.u64 	%r2273, %rd841;
	{ .reg .b32 tmp; mov.b64 {tmp, %r2272}, %rd841; }
	setp.gt.u32 	%p683, %r13, %r2272;
	@%p683 bra 	$L__BB0_627;
	setp.lt.u32 	%p684, %r13, %r2272;
	@%p684 bra 	$L__BB0_626;
	setp.gt.u32 	%p685, %r12, %r2273;
	@%p685 bra 	$L__BB0_627;
	setp.lt.u32 	%p686, %r12, %r2273;
	@%p686 bra 	$L__BB0_626;
	setp.gt.u32 	%p687, %r11, %r2274;
	@%p687 bra 	$L__BB0_627;
	setp.lt.u32 	%p688, %r11, %r2274;
	@%p688 bra 	$L__BB0_626;
	setp.gt.u32 	%p689, %r10, %r2275;
	@%p689 bra 	$L__BB0_627;
	setp.lt.u32 	%p690, %r10, %r2275;
	@%p690 bra 	$L__BB0_626;
	setp.gt.u32 	%p691, %r9, %r2276;
	@%p691 bra 	$L__BB0_627;
	setp.lt.u32 	%p692, %r9, %r2276;
	@%p692 bra 	$L__BB0_626;
	setp.gt.u32 	%p693, %r8, %r2277;
	@%p693 bra 	$L__BB0_627;
	setp.lt.u32 	%p694, %r8, %r2277;
	@%p694 bra 	$L__BB0_626;
	setp.gt.u32 	%p695, %r7, %r2278;
	@%p695 bra 	$L__BB0_627;
	setp.ge.u32 	%p696, %r7, %r2278;
	setp.gt.u32 	%p697, %r6, %r2279;
	and.pred  	%p698, %p696, %p697;
	@%p698 bra 	$L__BB0_627;
$L__BB0_626:
	and.b64  	%rd20752, %rd835, 4294967295;
	sub.s64 	%rd20753, %rd20752, %rd3;
	cvt.u32.u64 	%r2279, %rd20753;
	shr.u64 	%rd20754, %rd20753, 32;
	and.b64  	%rd20755, %rd20754, 1;
	and.b64  	%rd20756, %rd836, 4294967295;
	add.s64 	%rd20757, %rd20755, %rd5;
	sub.s64 	%rd20758, %rd20756, %rd20757;
	cvt.u32.u64 	%r2278, %rd20758;
	shr.u64 	%rd20759, %rd20758, 32;
	and.b64  	%rd20760, %rd20759, 1;
	and.b64  	%rd20761, %rd837, 4294967295;
	add.s64 	%rd20762, %rd20760, %rd7;
	sub.s64 	%rd20763, %rd20761, %rd20762;
	cvt.u32.u64 	%r2277, %rd20763;
	shr.u64 	%rd20764, %rd20763, 32;
	and.b64  	%rd20765, %rd20764, 1;
	and.b64  	%rd20766, %rd838, 4294967295;
	add.s64 	%rd20767, %rd20765, %rd9;
	sub.s64 	%rd20768, %rd20766, %rd20767;
	cvt.u32.u64 	%r2276, %rd20768;
	shr.u64 	%rd20769, %rd20768, 32;
	and.b64  	%rd20770, %rd20769, 1;
	and.b64  	%rd20771, %rd839, 4294967295;
	add.s64 	%rd20772, %rd20770, %rd11;
	sub.s64 	%rd20773, %rd20771, %rd20772;
	cvt.u32.u64 	%r2275, %rd20773;
	shr.u64 	%rd20774, %rd20773, 32;
	and.b64  	%rd20775, %rd20774, 1;
	and.b64  	%rd20776, %rd840, 4294967295;
	add.s64 	%rd20777, %rd20775, %rd13;
	sub.s64 	%rd20778, %rd20776, %rd20777;
	cvt.u32.u64 	%r2274, %rd20778;
	shr.u64 	%rd20779, %rd20778, 32;
	and.b64  	%rd20780, %rd20779, 1;
	and.b64  	%rd20781, %rd841, 4294967295;
	add.s64 	%rd20782, %rd20780, %rd15;
	sub.s64 	%rd20783, %rd20781, %rd20782;
	cvt.u32.u64 	%r2273, %rd20783;
	{ .reg .b32 tmp; mov.b64 {tmp, %r1889}, %rd20783; }
	and.b32  	%r1890, %r1889, 1;
	add.s32 	%r1891, %r1890, %r13;
	sub.s32 	%r2272, %r2272, %r1891;
$L__BB0_627:
	add.s32 	%r2185, %r2185, -1;
	setp.ne.s32 	%p699, %r2185, -1;
	@%p699 bra 	$L__BB0_296;
$L__BB0_628:
	add.s32 	%r2131, %r2131, 1;
	setp.lt.u32 	%p700, %r2131, %r1295;
	@%p700 bra 	$L__BB0_219;
$L__BB0_629:
	mad.lo.s32 	%r1892, %r1, 14, %r15;
	mad.lo.s32 	%r1893, %r3, 12, %r1892;
	add.s32 	%r1894, %r1893, 16;
	add.s32 	%r1895, %r1893, 8;
	mul.wide.u32 	%rd20784, %r1893, 4;
	add.s64 	%rd20785, %rd1, %rd20784;
	st.global.u32 	[%rd20785], %r2271;
	mul.wide.u32 	%rd20786, %r1895, 4;
	add.s64 	%rd20787, %rd1, %rd20786;
	st.global.u32 	[%rd20787], %r2263;
	mul.wide.u32 	%rd20788, %r1894, 4;
	add.s64 	%rd20789, %rd1, %rd20788;
	st.global.u32 	[%rd20789], %r2088;
	add.s32 	%r1896, %r1893, 1;
	mul.wide.u32 	%rd20790, %r1896, 4;
	add.s64 	%rd20791, %rd1, %rd20790;
	st.global.u32 	[%rd20791], %r2270;
	add.s32 	%r1897, %r1893, 9;
	mul.wide.u32 	%rd20792, %r1897, 4;
	add.s64 	%rd20793, %rd1, %rd20792;
	st.global.u32 	[%rd20793], %r2262;
	add.s32 	%r1898, %r1893, 17;
	mul.wide.u32 	%rd20794, %r1898, 4;
	add.s64 	%rd20795, %rd1, %rd20794;
	st.global.u32 	[%rd20795], %r2087;
	add.s32 	%r1899, %r1893, 2;
	mul.wide.u32 	%rd20796, %r1899, 4;
	add.s64 	%rd20797, %rd1, %rd20796;
	st.global.u32 	[%rd20797], %r2269;
	add.s32 	%r1900, %r1893, 10;
	mul.wide.u32 	%rd20798, %r1900, 4;
	add.s64 	%rd20799, %rd1, %rd20798;
	st.global.u32 	[%rd20799], %r2261;
	add.s32 	%r1901, %r1893, 18;
	mul.wide.u32 	%rd20800, %r1901, 4;
	add.s64 	%rd20801, %rd1, %rd20800;
	st.global.u32 	[%rd20801], %r2086;
	add.s32 	%r1902, %r1893, 3;
	mul.wide.u32 	%rd20802, %r1902, 4;
	add.s64 	%rd20803, %rd1, %rd20802;
	st.global.u32 	[%rd20803], %r2268;
	add.s32 	%r1903, %r1893, 11;
	mul.wide.u32 	%rd20804, %r1903, 4;
	add.s64 	%rd20805, %rd1, %rd20804;
	st.global.u32 	[%rd20805], %r2260;
	add.s32 	%r1904, %r1893, 19;
	mul.wide.u32 	%rd20806, %r1904, 4;
	add.s64 	%rd20807, %rd1, %rd20806;
	st.global.u32 	[%rd20807], %r2085;
	add.s32 	%r1905, %r1893, 4;
	mul.wide.u32 	%rd20808, %r1905, 4;
	add.s64 	%rd20809, %rd1, %rd20808;
	st.global.u32 	[%rd20809], %r2267;
	add.s32 	%r1906, %r1893, 12;
	mul.wide.u32 	%rd20810, %r1906, 4;
	add.s64 	%rd20811, %rd1, %rd20810;
	st.global.u32 	[%rd20811], %r2259;
	add.s32 	%r1907, %r1893, 20;
	mul.wide.u32 	%rd20812, %r1907, 4;
	add.s64 	%rd20813, %rd1, %rd20812;
	st.global.u32 	[%rd20813], %r2084;
	add.s32 	%r1908, %r1893, 5;
	mul.wide.u32 	%rd20814, %r1908, 4;
	add.s64 	%rd20815, %rd1, %rd20814;
	st.global.u32 	[%rd20815], %r2266;
	add.s32 	%r1909, %r1893, 13;
	mul.wide.u32 	%rd20816, %r1909, 4;
	add.s64 	%rd20817, %rd1, %rd20816;
	st.global.u32 	[%rd20817], %r2258;
	add.s32 	%r1910, %r1893, 21;
	mul.wide.u32 	%rd20818, %r1910, 4;
	add.s64 	%rd20819, %rd1, %rd20818;
	st.global.u32 	[%rd20819], %r2083;
	add.s32 	%r1911, %r1893, 6;
	mul.wide.u32 	%rd20820, %r1911, 4;
	add.s64 	%rd20821, %rd1, %rd20820;
	st.global.u32 	[%rd20821], %r2265;
	add.s32 	%r1912, %r1893, 14;
	mul.wide.u32 	%rd20822, %r1912, 4;
	add.s64 	%rd20823, %rd1, %rd20822;
	st.global.u32 	[%rd20823], %r2257;
	add.s32 	%r1913, %r1893, 22;
	mul.wide.u32 	%rd20824, %r1913, 4;
	add.s64 	%rd20825, %rd1, %rd20824;
	st.global.u32 	[%rd20825], %r2082;
	add.s32 	%r1914, %r1893, 7;
	mul.wide.u32 	%rd20826, %r1914, 4;
	add.s64 	%rd20827, %rd1, %rd20826;
	st.global.u32 	[%rd20827], %r2264;
	add.s32 	%r1915, %r1893, 15;
	mul.wide.u32 	%rd20828, %r1915, 4;
	add.s64 	%rd20829, %rd1, %rd20828;
	st.global.u32 	[%rd20829], %r2256;
	add.s32 	%r1916, %r1893, 23;
	mul.wide.u32 	%rd20830, %r1916, 4;
	add.s64 	%rd20831, %rd1, %rd20830;
	st.global.u32 	[%rd20831], %r2081;
	add.s32 	%r1917, %r1893, 24;
	mul.wide.u32 	%rd20832, %r1917, 4;
	add.s64 	%rd20833, %rd1, %rd20832;
	st.global.u32 	[%rd20833], %r1992;
	add.s32 	%r1918, %r1893, 25;
	mul.wide.u32 	%rd20834, %r1918, 4;
	add.s64 	%rd20835, %rd1, %rd20834;
	st.global.u32 	[%rd20835], %r2113;
	setp.lt.u32 	%p701, %r399, %r960;
	@%p701 bra 	$L__BB0_646;
	mul.lo.s32 	%r1919, %r2263, %r14;
	cvt.u64.u32 	%rd842, %r6;
	mul.wide.u32 	%rd20836, %r6, %r1919;
	cvt.u64.u32 	%rd20837, %r2263;
	add.s64 	%rd20838, %rd20836, %rd20837;
	shr.u64 	%rd20839, %rd20838, 32;
	cvt.u64.u32 	%rd843, %r7;
	mul.wide.u32 	%rd20840, %r7, %r1919;
	add.s64 	%rd20841, %rd20839, %rd20840;
	shr.u64 	%rd20842, %rd20841, 32;
	cvt.u64.u32 	%rd844, %r8;
	mul.wide.u32 	%rd20843, %r8, %r1919;
	add.s64 	%rd20844, %rd20842, %rd20843;
	shr.u64 	%rd20845, %rd20844, 32;
	cvt.u64.u32 	%rd845, %r9;
	mul.wide.u32 	%rd20846, %r9, %r1919;
	add.s64 	%rd20847, %rd20845, %rd20846;
	shr.u64 	%rd20848, %rd20847, 32;
	cvt.u64.u32 	%rd846, %r10;
	mul.wide.u32 	%rd20849, %r10, %r1919;
	add.s64 	%rd20850, %rd20848, %rd20849;
	shr.u64 	%rd20851, %rd20850, 32;
	cvt.u64.u32 	%rd847, %r11;
	mul.wide.u32 	%rd20852, %r11, %r1919;
	add.s64 	%rd20853, %rd20851, %rd20852;
	shr.u64 	%rd20854, %rd20853, 32;
	cvt.u64.u32 	%rd848, %r12;
	mul.wide.u32 	%rd20855, %r12, %r1919;
	add.s64 	%rd20856, %rd20854, %rd20855;
	shr.u64 	%rd20857, %rd20856, 32;
	mul.wide.u32 	%rd20858, %r13, %r1919;
	add.s64 	%rd20859, %rd20857, %rd20858;
	shr.u64 	%rd20860, %rd20859, 32;
	cvt.u64.u32 	%rd20861, %r2262;
	and.b64  	%rd20862, %rd20841, 4294967295;
	add.s64 	%rd20863, %rd20862, %rd20861;
	cvt.u32.u64 	%r1920, %rd20863;
	shr.u64 	%rd20864, %rd20863, 32;
	and.b64  	%rd20865, %rd20844, 4294967295;
	add.s64 	%rd20866, %rd20864, %rd20865;
	shr.u64 	%rd20867, %rd20866, 32;
	and.b64  	%rd20868, %rd20847, 4294967295;
	add.s64 	%rd20869, %rd20867, %rd20868;
	shr.u64 	%rd20870, %rd20869, 32;
	and.b64  	%rd20871, %rd20850, 4294967295;
	add.s64 	%rd20872, %rd20870, %rd20871;
	shr.u64 	%rd20873, %rd20872, 32;
	and.b64  	%rd20874, %rd20853, 4294967295;
	add.s64 	%rd20875, %rd20873, %rd20874;
	shr.u64 	%rd20876, %rd20875, 32;
	and.b64  	%rd20877, %rd20856, 4294967295;
	add.s64 	%rd20878, %rd20876, %rd20877;
	shr.u64 	%rd20879, %rd20878, 32;
	and.b64  	%rd20880, %rd20859, 4294967295;
	add.s64 	%rd20881, %rd20879, %rd20880;
	shr.u64 	%rd20882, %rd20881, 32;
	add.s64 	%rd20883, %rd20882, %rd20860;
	shr.u64 	%rd20884, %rd20883, 32;
	mul.lo.s32 	%r1921, %r14, %r1920;
	mul.wide.u32 	%rd20885, %r6, %r1921;
	and.b64  	%rd20886, %rd20863, 4294967295;
	add.s64 	%rd20887, %rd20885, %rd20886;
	shr.u64 	%rd20888, %rd20887, 32;
	mul.wide.u32 	%rd20889, %r7, %r1921;
	and.b64  	%rd20890, %rd20866, 4294967295;
	add.s64 	%rd20891, %rd20888, %rd20890;
	add.s64 	%rd20892, %rd20891, %rd20889;
	shr.u64 	%rd20893, %rd20892, 32;
	mul.wide.u32 	%rd20894, %r8, %r1921;
	add.s64 	%rd20895, %rd20893, %rd20884;
	add.s64 	%rd20896, %rd20895, %rd20894;
	shr.u64 	%rd20897, %rd20896, 32;
	mul.wide.u32 	%rd20898, %r9, %r1921;
	and.b64  	%rd20899, %rd20872, 4294967295;
	add.s64 	%rd20900, %rd20897, %rd20899;
	add.s64 	%rd20901, %rd20900, %rd20898;
	shr.u64 	%rd20902, %rd20901, 32;
	mul.wide.u32 	%rd20903, %r10, %r1921;
	and.b64  	%rd20904, %rd20875, 4294967295;
	add.s64 	%rd20905, %rd20902, %rd20904;
	add.s64 	%rd20906, %rd20905, %rd20903;
	shr.u64 	%rd20907, %rd20906, 32;
	mul.wide.u32 	%rd20908, %r11, %r1921;
	and.b64  	%rd20909, %rd20878, 4294967295;
	add.s64 	%rd20910, %rd20907, %rd20909;
	add.s64 	%rd20911, %rd20910, %rd20908;
	shr.u64 	%rd20912, %rd20911, 32;
	mul.wide.u32 	%rd20913, %r12, %r1921;
	and.b64  	%rd20914, %rd20881, 4294967295;
	add.s64 	%rd20915, %rd20912, %rd20914;
	add.s64 	%rd20916, %rd20915, %rd20913;
	shr.u64 	%rd20917, %rd20916, 32;
	mul.wide.u32 	%rd20918, %r13, %r1921;
	and.b64  	%rd20919, %rd20883, 4294967295;
	add.s64 	%rd20920, %rd20917, %rd20919;
	add.s64 	%rd20921, %rd20920, %rd20918;
	shr.u64 	%rd20922, %rd20921, 32;
	cvt.u64.u32 	%rd20923, %r2261;
	and.b64  	%rd20924, %rd20892, 4294967295;
	add.s64 	%rd20925, %rd20924, %rd20923;
	cvt.u32.u64 	%r1922, %rd20925;
	shr.u64 	%rd20926, %rd20925, 32;
	and.b64  	%rd20927, %rd20896, 4294967295;
	add.s64 	%rd20928, %rd20926, %rd20927;
	shr.u64 	%rd20929, %rd20928, 32;
	and.b64  	%rd20930, %rd20901, 4294967295;
	add.s64 	%rd20931, %rd20929, %rd20930;
	shr.u64 	%rd20932, %rd20931, 32;
	and.b64  	%rd20933, %rd20906, 4294967295;
	add.s64 	%rd20934, %rd20932, %rd20933;
	shr.u64 	%rd20935, %rd20934, 32;
	and.b64  	%rd20936, %rd20911, 4294967295;
	add.s64 	%rd20937, %rd20935, %rd20936;
	shr.u64 	%rd20938, %rd20937, 32;
	and.b64  	%rd20939, %rd20916, 4294967295;
	add.s64 	%rd20940, %rd20938, %rd20939;
	shr.u64 	%rd20941, %rd20940, 32;
	and.b64  	%rd20942, %rd20921, 4294967295;
	add.s64 	%rd20943, %rd20941, %rd20942;
	shr.u64 	%rd20944, %rd20943, 32;
	add.s64 	%rd20945, %rd20944, %rd20922;
	shr.u64 	%rd20946, %rd20945, 32;
	mul.lo.s32 	%r1923, %r14, %r1922;
	mul.wide.u32 	%rd20947, %r6, %r1923;
	and.b64  	%rd20948, %rd20925, 4294967295;
	add.s64 	%rd20949, %rd20947, %rd20948;
	shr.u64 	%rd20950, %rd20949, 32;
	mul.wide.u32 	%rd20951, %r7, %r1923;
	and.b64  	%rd20952, %rd20928, 4294967295;
	add.s64 	%rd20953, %rd20950, %rd20952;
	add.s64 	%rd20954, %rd20953, %rd20951;
	shr.u64 	%rd20955, %rd20954, 32;
	mul.wide.u32 	%rd20956, %r8, %r1923;
	and.b64  	%rd20957, %rd20931, 4294967295;
	add.s64 	%rd20958, %rd20955, %rd20957;
	add.s64 	%rd20959, %rd20958, %rd20956;
	shr.u64 	%rd20960, %rd20959, 32;
	mul.wide.u32 	%rd20961, %r9, %r1923;
	add.s64 	%rd20962, %rd20960, %rd20946;
	add.s64 	%rd20963, %rd20962, %rd20961;
	shr.u64 	%rd20964, %rd20963, 32;
	mul.wide.u32 	%rd20965, %r10, %r1923;
	and.b64  	%rd20966, %rd20937, 4294967295;
	add.s64 	%rd20967, %rd20964, %rd20966;
	add.s64 	%rd20968, %rd20967, %rd20965;
	shr.u64 	%rd20969, %rd20968, 32;
	mul.wide.u32 	%rd20970, %r11, %r1923;
	and.b64  	%rd20971, %rd20940, 4294967295;
	add.s64 	%rd20972, %rd20969, %rd20971;
	add.s64 	%rd20973, %rd20972, %rd20970;
	shr.u64 	%rd20974, %rd20973, 32;
	mul.wide.u32 	%rd20975, %r12, %r1923;
	and.b64  	%rd20976, %rd20943, 4294967295;
	add.s64 	%rd20977, %rd20974, %rd20976;
	add.s64 	%rd20978, %rd20977, %rd20975;
	shr.u64 	%rd20979, %rd20978, 32;
	mul.wide.u32 	%rd20980, %r13, %r1923;
	and.b64  	%rd20981, %rd20945, 4294967295;
	add.s64 	%rd20982, %rd20979, %rd20981;
	add.s64 	%rd20983, %rd20982, %rd20980;
	shr.u64 	%rd20984, %rd20983, 32;
	cvt.u64.u32 	%rd20985, %r2260;
	and.b64  	%rd20986, %rd20954, 4294967295;
	add.s64 	%rd20987, %rd20986, %rd20985;
	cvt.u32.u64 	%r1924, %rd20987;
	shr.u64 	%rd20988, %rd20987, 32;
	and.b64  	%rd20989, %rd20959, 4294967295;
	add.s64 	%rd20990, %rd20988, %rd20989;
	shr.u64 	%rd20991, %rd20990, 32;
	and.b64  	%rd20992, %rd20963, 4294967295;
	add.s64 	%rd20993, %rd20991, %rd20992;
	shr.u64 	%rd20994, %rd20993, 32;
	and.b64  	%rd20995, %rd20968, 4294967295;
	add.s64 	%rd20996, %rd20994, %rd20995;
	shr.u64 	%rd20997, %rd20996, 32;
	and.b64  	%rd20998, %rd20973, 4294967295;
	add.s64 	%rd20999, %rd20997, %rd20998;
	shr.u64 	%rd21000, %rd20999, 32;
	and.b64  	%rd21001, %rd20978, 4294967295;
	add.s64 	%rd21002, %rd21000, %rd21001;
	shr.u64 	%rd21003, %rd21002, 32;
	and.b64  	%rd21004, %rd20983, 4294967295;
	add.s64 	%rd21005, %rd21003, %rd21004;
	shr.u64 	%rd21006, %rd21005, 32;
	add.s64 	%rd21007, %rd21006, %rd20984;
	shr.u64 	%rd21008, %rd21007, 32;
	mul.lo.s32 	%r1925, %r14, %r1924;
	mul.wide.u32 	%rd21009, %r6, %r1925;
	and.b64  	%rd21010, %rd20987, 4294967295;
	add.s64 	%rd21011, %rd21009, %rd21010;
	shr.u64 	%rd21012, %rd21011, 32;
	mul.wide.u32 	%rd21013, %r7, %r1925;
	and.b64  	%rd21014, %rd20990, 4294967295;
	add.s64 	%rd21015, %rd21012, %rd21014;
	add.s64 	%rd21016, %rd21015, %rd21013;
	shr.u64 	%rd21017, %rd21016, 32;
	mul.wide.u32 	%rd21018, %r8, %r1925;
	and.b64  	%rd21019, %rd20993, 4294967295;
	add.s64 	%rd21020, %rd21017, %rd21019;
	add.s64 	%rd21021, %rd21020, %rd21018;
	shr.u64 	%rd21022, %rd21021, 32;
	mul.wide.u32 	%rd21023, %r9, %r1925;
	and.b64  	%rd21024, %rd20996, 4294967295;
	add.s64 	%rd21025, %rd21022, %rd21024;
	add.s64 	%rd21026, %rd21025, %rd21023;
	shr.u64 	%rd21027, %rd21026, 32;
	mul.wide.u32 	%rd21028, %r10, %r1925;
	add.s64 	%rd21029, %rd21027, %rd21008;
	add.s64 	%rd21030, %rd21029, %rd21028;
	shr.u64 	%rd21031, %rd21030, 32;
	mul.wide.u32 	%rd21032, %r11, %r1925;
	and.b64  	%rd21033, %rd21002, 4294967295;
	add.s64 	%rd21034, %rd21031, %rd21033;
	add.s64 	%rd21035, %rd21034, %rd21032;
	shr.u64 	%rd21036, %rd21035, 32;
	mul.wide.u32 	%rd21037, %r12, %r1925;
	and.b64  	%rd21038, %rd21005, 4294967295;
	add.s64 	%rd21039, %rd21036, %rd21038;
	add.s64 	%rd21040, %rd21039, %rd21037;
	shr.u64 	%rd21041, %rd21040, 32;
	mul.wide.u32 	%rd21042, %r13, %r1925;
	and.b64  	%rd21043, %rd21007, 4294967295;
	add.s64 	%rd21044, %rd21041, %rd21043;
	add.s64 	%rd21045, %rd21044, %rd21042;
	shr.u64 	%rd21046, %rd21045, 32;
	cvt.u64.u32 	%rd21047, %r2259;
	and.b64  	%rd21048, %rd21016, 4294967295;
	add.s64 	%rd21049, %rd21048, %rd21047;
	cvt.u32.u64 	%r1926, %rd21049;
	shr.u64 	%rd21050, %rd21049, 32;
	and.b64  	%rd21051, %rd21021, 4294967295;
	add.s64 	%rd21052, %rd21050, %rd21051;
	shr.u64 	%rd21053, %rd21052, 32;
	and.b64  	%rd21054, %rd21026, 4294967295;
	add.s64 	%rd21055, %rd21053, %rd21054;
	shr.u64 	%rd21056, %rd21055, 32;
	and.b64  	%rd21057, %rd21030, 4294967295;
	add.s64 	%rd21058, %rd21056, %rd21057;
	shr.u64 	%rd21059, %rd21058, 32;
	and.b64  	%rd21060, %rd21035, 4294967295;
	add.s64 	%rd21061, %rd21059, %rd21060;
	shr.u64 	%rd21062, %rd21061, 32;
	and.b64  	%rd21063, %rd21040, 4294967295;
	add.s64 	%rd21064, %rd21062, %rd21063;
	shr.u64 	%rd21065, %rd21064, 32;
	and.b64  	%rd21066, %rd21045, 4294967295;
	add.s64 	%rd21067, %rd21065, %rd21066;
	shr.u64 	%rd21068, %rd21067, 32;
	add.s64 	%rd21069, %rd21068, %rd21046;
	shr.u64 	%rd21070, %rd21069, 32;
	mul.lo.s32 	%r1927, %r14, %r1926;
	mul.wide.u32 	%rd21071, %r6, %r1927;
	and.b64  	%rd21072, %rd21049, 4294967295;
	add.s64 	%rd21073, %rd21071, %rd21072;
	shr.u64 	%rd21074, %rd21073, 32;
	mul.wide.u32 	%rd21075, %r7, %r1927;
	and.b64  	%rd21076, %rd21052, 4294967295;
	add.s64 	%rd21077, %rd21074, %rd21076;
	add.s64 	%rd21078, %rd21077, %rd21075;
	shr.u64 	%rd21079, %rd21078, 32;
	mul.wide.u32 	%rd21080, %r8, %r1927;
	and.b64  	%rd21081, %rd21055, 4294967295;
	add.s64 	%rd21082, %rd21079, %rd21081;
	add.s64 	%rd21083, %rd21082, %rd21080;
	shr.u64 	%rd21084, %rd21083, 32;
	mul.wide.u32 	%rd21085, %r9, %r1927;
	and.b64  	%rd21086, %rd21058, 4294967295;
	add.s64 	%rd21087, %rd21084, %rd21086;
	add.s64 	%rd21088, %rd21087, %rd21085;
	shr.u64 	%rd21089, %rd21088, 32;
	mul.wide.u32 	%rd21090, %r10, %r1927;
	and.b64  	%rd21091, %rd21061, 4294967295;
	add.s64 	%rd21092, %rd21089, %rd21091;
	add.s64 	%rd21093, %rd21092, %rd21090;
	shr.u64 	%rd21094, %rd21093, 32;
	mul.wide.u32 	%rd21095, %r11, %r1927;
	add.s64 	%rd21096, %rd21094, %rd21070;
	add.s64 	%rd21097, %rd21096, %rd21095;
	shr.u64 	%rd21098, %rd21097, 32;
	mul.wide.u32 	%rd21099, %r12, %r1927;
	and.b64  	%rd21100, %rd21067, 4294967295;
	add.s64 	%rd21101, %rd21098, %rd21100;
	add.s64 	%rd21102, %rd21101, %rd21099;
	shr.u64 	%rd21103, %rd21102, 32;
	mul.wide.u32 	%rd21104, %r13, %r1927;
	and.b64  	%rd21105, %rd21069, 4294967295;
	add.s64 	%rd21106, %rd21103, %rd21105;
	add.s64 	%rd21107, %rd21106, %rd21104;
	shr.u64 	%rd21108, %rd21107, 32;
	cvt.u64.u32 	%rd21109, %r2258;
	and.b64  	%rd21110, %rd21078, 4294967295;
	add.s64 	%rd21111, %rd21110, %rd21109;
	cvt.u32.u64 	%r1928, %rd21111;
	shr.u64 	%rd21112, %rd21111, 32;
	and.b64  	%rd21113, %rd21083, 4294967295;
	add.s64 	%rd21114, %rd21112, %rd21113;
	shr.u64 	%rd21115, %rd21114, 32;
	and.b64  	%rd21116, %rd21088, 4294967295;
	add.s64 	%rd21117, %rd21115, %rd21116;
	shr.u64 	%rd21118, %rd21117, 32;
	and.b64  	%rd21119, %rd21093, 4294967295;
	add.s64 	%rd21120, %rd21118, %rd21119;
	shr.u64 	%rd21121, %rd21120, 32;
	and.b64  	%rd21122, %rd21097, 4294967295;
	add.s64 	%rd21123, %rd21121, %rd21122;
	shr.u64 	%rd21124, %rd21123, 32;
	and.b64  	%rd21125, %rd21102, 4294967295;
	add.s64 	%rd21126, %rd21124, %rd21125;
	shr.u64 	%rd21127, %rd21126, 32;
	and.b64  	%rd21128, %rd21107, 4294967295;
	add.s64 	%rd21129, %rd21127, %rd21128;
	shr.u64 	%rd21130, %rd21129, 32;
	add.s64 	%rd21131, %rd21130, %rd21108;
	shr.u64 	%rd21132, %rd21131, 32;
	mul.lo.s32 	%r1929, %r14, %r1928;
	mul.wide.u32 	%rd21133, %r6, %r1929;
	and.b64  	%rd21134, %rd21111, 4294967295;
	add.s64 	%rd21135, %rd21133, %rd21134;
	shr.u64 	%rd21136, %rd21135, 32;
	mul.wide.u32 	%rd21137, %r7, %r1929;
	and.b64  	%rd21138, %rd21114, 4294967295;
	add.s64 	%rd21139, %rd21136, %rd21138;
	add.s64 	%rd21140, %rd21139, %rd21137;
	shr.u64 	%rd21141, %rd21140, 32;
	mul.wide.u32 	%rd21142, %r8, %r1929;
	and.b64  	%rd21143, %rd21117, 4294967295;
	add.s64 	%rd21144, %rd21141, %rd21143;
	add.s64 	%rd21145, %rd21144, %rd21142;
	shr.u64 	%rd21146, %rd21145, 32;
	mul.wide.u32 	%rd21147, %r9, %r1929;
	and.b64  	%rd21148, %rd21120, 4294967295;
	add.s64 	%rd21149, %rd21146, %rd21148;
	add.s64 	%rd21150, %rd21149, %rd21147;
	shr.u64 	%rd21151, %rd21150, 32;
	mul.wide.u32 	%rd21152, %r10, %r1929;
	and.b64  	%rd21153, %rd21123, 4294967295;
	add.s64 	%rd21154, %rd21151, %rd21153;
	add.s64 	%rd21155, %rd21154, %rd21152;
	shr.u64 	%rd21156, %rd21155, 32;
	mul.wide.u32 	%rd21157, %r11, %r1929;
	and.b64  	%rd21158, %rd21126, 4294967295;
	add.s64 	%rd21159, %rd21156, %rd21158;
	add.s64 	%rd21160, %rd21159, %rd21157;
	shr.u64 	%rd21161, %rd21160, 32;
	mul.wide.u32 	%rd21162, %r12, %r1929;
	add.s64 	%rd21163, %rd21161, %rd21132;
	add.s64 	%rd21164, %rd21163, %rd21162;
	shr.u64 	%rd21165, %rd21164, 32;
	mul.wide.u32 	%rd21166, %r13, %r1929;
	and.b64  	%rd21167, %rd21131, 4294967295;
	add.s64 	%rd21168, %rd21165, %rd21167;
	add.s64 	%rd21169, %rd21168, %rd21166;
	shr.u64 	%rd21170, %rd21169, 32;
	cvt.u64.u32 	%rd21171, %r2257;
	and.b64  	%rd21172, %rd21140, 4294967295;
	add.s64 	%rd21173, %rd21172, %rd21171;
	cvt.u32.u64 	%r1930, %rd21173;
	shr.u64 	%rd21174, %rd21173, 32;
	and.b64  	%rd21175, %rd21145, 4294967295;
	add.s64 	%rd21176, %rd21174, %rd21175;
	shr.u64 	%rd21177, %rd21176, 32;
	and.b64  	%rd21178, %rd21150, 4294967295;
	add.s64 	%rd21179, %rd21177, %rd21178;
	shr.u64 	%rd21180, %rd21179, 32;
	and.b64  	%rd21181, %rd21155, 4294967295;
	add.s64 	%rd21182, %rd21180, %rd21181;
	shr.u64 	%rd21183, %rd21182, 32;
	and.b64  	%rd21184, %rd21160, 4294967295;
	add.s64 	%rd21185, %rd21183, %rd21184;
	shr.u64 	%rd21186, %rd21185, 32;
	and.b64  	%rd21187, %rd21164, 4294967295;
	add.s64 	%rd21188, %rd21186, %rd21187;
	shr.u64 	%rd21189, %rd21188, 32;
	and.b64  	%rd21190, %rd21169, 4294967295;
	add.s64 	%rd21191, %rd21189, %rd21190;
	shr.u64 	%rd21192, %rd21191, 32;
	add.s64 	%rd21193, %rd21192, %rd21170;
	shr.u64 	%rd21194, %rd21193, 32;
	mul.lo.s32 	%r1931, %r14, %r1930;
	mul.wide.u32 	%rd21195, %r6, %r1931;
	and.b64  	%rd21196, %rd21173, 4294967295;
	add.s64 	%rd21197, %rd21195, %rd21196;
	shr.u64 	%rd21198, %rd21197, 32;
	mul.wide.u32 	%rd21199, %r7, %r1931;
	and.b64  	%rd21200, %rd21176, 4294967295;
	add.s64 	%rd21201, %rd21198, %rd21200;
	add.s64 	%rd21202, %rd21201, %rd21199;
	shr.u64 	%rd21203, %rd21202, 32;
	mul.wide.u32 	%rd21204, %r8, %r1931;
	and.b64  	%rd21205, %rd21179, 4294967295;
	add.s64 	%rd21206, %rd21203, %rd21205;
	add.s64 	%rd21207, %rd21206, %rd21204;
	shr.u64 	%rd21208, %rd21207, 32;
	mul.wide.u32 	%rd21209, %r9, %r1931;
	and.b64  	%rd21210, %rd21182, 4294967295;
	add.s64 	%rd21211, %rd21208, %rd21210;
	add.s64 	%rd21212, %rd21211, %rd21209;
	shr.u64 	%rd21213, %rd21212, 32;
	mul.wide.u32 	%rd21214, %r10, %r1931;
	and.b64  	%rd21215, %rd21185, 4294967295;
	add.s64 	%rd21216, %rd21213, %rd21215;
	add.s64 	%rd21217, %rd21216, %rd21214;
	shr.u64 	%rd21218, %rd21217, 32;
	mul.wide.u32 	%rd21219, %r11, %r1931;
	and.b64  	%rd21220, %rd21188, 4294967295;
	add.s64 	%rd21221, %rd21218, %rd21220;
	add.s64 	%rd21222, %rd21221, %rd21219;
	shr.u64 	%rd21223, %rd21222, 32;
	mul.wide.u32 	%rd21224, %r12, %r1931;
	and.b64  	%rd21225, %rd21191, 4294967295;
	add.s64 	%rd21226, %rd21223, %rd21225;
	add.s64 	%rd21227, %rd21226, %rd21224;
	shr.u64 	%rd21228, %rd21227, 32;
	mul.wide.u32 	%rd21229, %r13, %r1931;
	add.s64 	%rd21230, %rd21228, %rd21194;
	add.s64 	%rd21231, %rd21230, %rd21229;
	shr.u64 	%rd21232, %rd21231, 32;
	cvt.u64.u32 	%rd21233, %r2256;
	and.b64  	%rd21234, %rd21202, 4294967295;
	add.s64 	%rd21235, %rd21234, %rd21233;
	cvt.u32.u64 	%r1932, %rd21235;
	shr.u64 	%rd21236, %rd21235, 32;
	and.b64  	%rd21237, %rd21207, 4294967295;
	add.s64 	%rd21238, %rd21236, %rd21237;
	shr.u64 	%rd21239, %rd21238, 32;
	and.b64  	%rd21240, %rd21212, 4294967295;
	add.s64 	%rd21241, %rd21239, %rd21240;
	shr.u64 	%rd21242, %rd21241, 32;
	and.b64  	%rd21243, %rd21217, 4294967295;
	add.s64 	%rd21244, %rd21242, %rd21243;
	shr.u64 	%rd21245, %rd21244, 32;
	and.b64  	%rd21246, %rd21222, 4294967295;
	add.s64 	%rd21247, %rd21245, %rd21246;
	shr.u64 	%rd21248, %rd21247, 32;
	and.b64  	%rd21249, %rd21227, 4294967295;
	add.s64 	%rd21250, %rd21248, %rd21249;
	shr.u64 	%rd21251, %rd21250, 32;
	and.b64  	%rd21252, %rd21231, 4294967295;
	add.s64 	%rd21253, %rd21251, %rd21252;
	shr.u64 	%rd21254, %rd21253, 32;
	add.s64 	%rd21255, %rd21254, %rd21232;
	mul.lo.s32 	%r1933, %r14, %r1932;
	mul.wide.u32 	%rd21256, %r6, %r1933;
	and.b64  	%rd21257, %rd21235, 4294967295;
	add.s64 	%rd21258, %rd21256, %rd21257;
	shr.u64 	%rd21259, %rd21258, 32;
	mul.wide.u32 	%rd21260, %r7, %r1933;
	and.b64  	%rd21261, %rd21238, 4294967295;
	add.s64 	%rd21262, %rd21259, %rd21261;
	add.s64 	%rd849, %rd21262, %rd21260;
	cvt.u32.u64 	%r2327, %rd849;
	shr.u64 	%rd21263, %rd849, 32;
	mul.wide.u32 	%rd21264, %r8, %r1933;
	and.b64  	%rd21265, %rd21241, 4294967295;
	add.s64 	%rd21266, %rd21263, %rd21265;
	add.s64 	%rd850, %rd21266, %rd21264;
	cvt.u32.u64 	%r2326, %rd850;
	shr.u64 	%rd21267, %rd850, 32;
	mul.wide.u32 	%rd21268, %r9, %r1933;
	and.b64  	%rd21269, %rd21244, 4294967295;
	add.s64 	%rd21270, %rd21267, %rd21269;
	add.s64 	%rd851, %rd21270, %rd21268;
	cvt.u32.u64 	%r2325, %rd851;
	shr.u64 	%rd21271, %rd851, 32;
	mul.wide.u32 	%rd21272, %r10, %r1933;
	and.b64  	%rd21273, %rd21247, 4294967295;
	add.s64 	%rd21274, %rd21271, %rd21273;
	add.s64 	%rd852, %rd21274, %rd21272;
	cvt.u32.u64 	%r2324, %rd852;
	shr.u64 	%rd21275, %rd852, 32;
	mul.wide.u32 	%rd21276, %r11, %r1933;
	and.b64  	%rd21277, %rd21250, 4294967295;
	add.s64 	%rd21278, %rd21275, %rd21277;
	add.s64 	%rd853, %rd21278, %rd21276;
	cvt.u32.u64 	%r2323, %rd853;
	shr.u64 	%rd21279, %rd853, 32;
	mul.wide.u32 	%rd21280, %r12, %r1933;
	and.b64  	%rd21281, %rd21253, 4294967295;
	add.s64 	%rd21282, %rd21279, %rd21281;
	add.s64 	%rd854, %rd21282, %rd21280;
	cvt.u32.u64 	%r2322, %rd854;
	shr.u64 	%rd21283, %rd854, 32;
	mul.wide.u32 	%rd21284, %r13, %r1933;
	and.b64  	%rd21285, %rd21255, 4294967295;
	add.s64 	%rd21286, %rd21283, %rd21285;
	add.s64 	%rd855, %rd21286, %rd21284;
	cvt.u32.u64 	%r2321, %rd855;
	{ .reg .b32 tmp; mov.b64 {tmp, %r2320}, %rd855; }
	setp.gt.u32 	%p702, %r13, %r2320;
	@%p702 bra 	$L__BB0_645;
	setp.lt.u32 	%p703, %r13, %r2320;
	@%p703 bra 	$L__BB0_644;
	setp.gt.u32 	%p704, %r12, %r2321;
	@%p704 bra 	$L__BB0_645;
	setp.lt.u32 	%p705, %r12, %r2321;
	@%p705 bra 	$L__BB0_644;
	setp.gt.u32 	%p706, %r11, %r2322;
	@%p706 bra 	$L__BB0_645;
	setp.lt.u32 	%p707, %r11, %r2322;
	@%p707 bra 	$L__BB0_644;
	setp.gt.u32 	%p708, %r10, %r2323;
	@%p708 bra 	$L__BB0_645;
	setp.lt.u32 	%p709, %r10, %r2323;
	@%p709 bra 	$L__BB0_644;
	setp.gt.u32 	%p710, %r9, %r2324;
	@%p710 bra 	$L__BB0_645;
	setp.lt.u32 	%p711, %r9, %r2324;
	@%p711 bra 	$L__BB0_644;
	setp.gt.u32 	%p712, %r8, %r2325;
	@%p712 bra 	$L__BB0_645;
	setp.lt.u32 	%p713, %r8, %r2325;
	@%p713 bra 	$L__BB0_644;
	setp.gt.u32 	%p714, %r7, %r2326;
	@%p714 bra 	$L__BB0_645;
	setp.ge.u32 	%p715, %r7, %r2326;
	setp.gt.u32 	%p716, %r6, %r2327;
	and.pred  	%p717, %p715, %p716;
	@%p717 bra 	$L__BB0_645;
$L__BB0_644:
	and.b64  	%rd21287, %rd849, 4294967295;
	sub.s64 	%rd21288, %rd21287, %rd842;
	cvt.u32.u64 	%r2327, %rd21288;
	shr.u64 	%rd21289, %rd21288, 32;
	and.b64  	%rd21290, %rd21289, 1;
	and.b64  	%rd21291, %rd850, 4294967295;
	add.s64 	%rd21292, %rd21290, %rd843;
	sub.s64 	%rd21293, %rd21291, %rd21292;
	cvt.u32.u64 	%r2326, %rd21293;
	shr.u64 	%rd21294, %rd21293, 32;
	and.b64  	%rd21295, %rd21294, 1;
	and.b64  	%rd21296, %rd851, 4294967295;
	add.s64 	%rd21297, %rd21295, %rd844;
	sub.s64 	%rd21298, %rd21296, %rd21297;
	cvt.u32.u64 	%r2325, %rd21298;
	shr.u64 	%rd21299, %rd21298, 32;
	and.b64  	%rd21300, %rd21299, 1;
	and.b64  	%rd21301, %rd852, 4294967295;
	add.s64 	%rd21302, %rd21300, %rd845;
	sub.s64 	%rd21303, %rd21301, %rd21302;
	cvt.u32.u64 	%r2324, %rd21303;
	shr.u64 	%rd21304, %rd21303, 32;
	and.b64  	%rd21305, %rd21304, 1;
	and.b64  	%rd21306, %rd853, 4294967295;
	add.s64 	%rd21307, %rd21305, %rd846;
	sub.s64 	%rd21308, %rd21306, %rd21307;
	cvt.u32.u64 	%r2323, %rd21308;
	shr.u64 	%rd21309, %rd21308, 32;
	and.b64  	%rd21310, %rd21309, 1;
	and.b64  	%rd21311, %rd854, 4294967295;
	add.s64 	%rd21312, %rd21310, %rd847;
	sub.s64 	%rd21313, %rd21311, %rd21312;
	cvt.u32.u64 	%r2322, %rd21313;
	shr.u64 	%rd21314, %rd21313, 32;
	and.b64  	%rd21315, %rd21314, 1;
	and.b64  	%rd21316, %rd855, 4294967295;
	add.s64 	%rd21317, %rd21315, %rd848;
	sub.s64 	%rd21318, %rd21316, %rd21317;
	cvt.u32.u64 	%r2321, %rd21318;
	{ .reg .b32 tmp; mov.b64 {tmp, %r1934}, %rd21318; }
	and.b32  	%r1935, %r1934, 1;
	add.s32 	%r1936, %r1935, %r13;
	sub.s32 	%r2320, %r2320, %r1936;
$L__BB0_645:
	mul.wide.u32 	%rd21319, %r15, 4;
	add.s64 	%rd21320, %rd1, %rd21319;
	st.global.u32 	[%rd21320], %r2327;
	add.s32 	%r1937, %r15, 1;
	mul.wide.u32 	%rd21321, %r1937, 4;
	add.s64 	%rd21322, %rd1, %rd21321;
	st.global.u32 	[%rd21322], %r2326;
	add.s32 	%r1938, %r15, 2;
	mul.wide.u32 	%rd21323, %r1938, 4;
	add.s64 	%rd21324, %rd1, %rd21323;
	st.global.u32 	[%rd21324], %r2325;
	add.s32 	%r1939, %r15, 3;
	mul.wide.u32 	%rd21325, %r1939, 4;
	add.s64 	%rd21326, %rd1, %rd21325;
	st.global.u32 	[%rd21326], %r2324;
	add.s32 	%r1940, %r15, 4;
	mul.wide.u32 	%rd21327, %r1940, 4;
	add.s64 	%rd21328, %rd1, %rd21327;
	st.global.u32 	[%rd21328], %r2323;
	add.s32 	%r1941, %r15, 5;
	mul.wide.u32 	%rd21329, %r1941, 4;
	add.s64 	%rd21330, %rd1, %rd21329;
	st.global.u32 	[%rd21330], %r2322;
	add.s32 	%r1942, %r15, 6;
	mul.wide.u32 	%rd21331, %r1942, 4;
	add.s64 	%rd21332, %rd1, %rd21331;
	st.global.u32 	[%rd21332], %r2321;
	add.s32 	%r1943, %r15, 7;
	mul.wide.u32 	%rd21333, %r1943, 4;
	add.s64 	%rd21334, %rd1, %rd21333;
	st.global.u32 	[%rd21334], %r2320;
	add.s32 	%r1944, %r15, 8;
	mul.wide.u32 	%rd21335, %r1944, 4;
	add.s64 	%rd21336, %rd1, %rd21335;
	mov.b32 	%r1945, 1;
	st.global.u32 	[%rd21336], %r1945;
	bra.uni 	$L__BB0_647;
$L__BB0_646:
	mul.wide.u32 	%rd21337, %r15, 4;
	add.s64 	%rd21338, %rd1, %rd21337;
	mov.b32 	%r1946, 0;
	st.global.u32 	[%rd21338], %r1946;
	add.s32 	%r1947, %r15, 1;
	mul.wide.u32 	%rd21339, %r1947, 4;
	add.s64 	%rd21340, %rd1, %rd21339;
	st.global.u32 	[%rd21340], %r1946;
	add.s32 	%r1948, %r15, 2;
	mul.wide.u32 	%rd21341, %r1948, 4;
	add.s64 	%rd21342, %rd1, %rd21341;
	st.global.u32 	[%rd21342], %r1946;
	add.s32 	%r1949, %r15, 3;
	mul.wide.u32 	%rd21343, %r1949, 4;
	add.s64 	%rd21344, %rd1, %rd21343;
	st.global.u32 	[%rd21344], %r1946;
	add.s32 	%r1950, %r15, 4;
	mul.wide.u32 	%rd21345, %r1950, 4;
	add.s64 	%rd21346, %rd1, %rd21345;
	st.global.u32 	[%rd21346], %r1946;
	add.s32 	%r1951, %r15, 5;
	mul.wide.u32 	%rd21347, %r1951, 4;
	add.s64 	%rd21348, %rd1, %rd21347;
	st.global.u32 	[%rd21348], %r1946;
	add.s32 	%r1952, %r15, 6;
	mul.wide.u32 	%rd21349, %r1952, 4;
	add.s64 	%rd21350, %rd1, %rd21349;
	st.global.u32 	[%rd21350], %r1946;
	add.s32 	%r1953, %r15, 7;
	mul.wide.u32 	%rd21351, %r1953, 4;
	add.s64 	%rd21352, %rd1, %rd21351;
	st.global.u32 	[%rd21352], %r1946;
	add.s32 	%r1954, %r15, 8;
	mul.wide.u32 	%rd21353, %r1954, 4;
	add.s64 	%rd21354, %rd1, %rd21353;
	st.global.u32 	[%rd21354], %r1946;
$L__BB0_647:
	ret;

}


// ===== COMPILED SASS (sm_100) =====

	.target	sm_100

	.elftype	@"ET_EXEC"


//--------------------- .note.nv.tkinfo           --------------------------
	.section	.note.nv.tkinfo,"",@"SHT_NOTE"
	.sectionflags	@"SHF_NOTE_NV_TKINFO"
	.tkinfo
        /*0018*/ 	.word	0x00000002
        /*0030*/ 	.string	""
        /*0030*/ 	.string	"ptxas"
        /*0030*/ 	.string	"Cuda compilation tools, release 13.0, V13.0.88"
        /*0030*/ 	.string	"Build cuda_13.0.r13.0/compiler.36424714_0"
        /*0030*/ 	.string	"-arch sm_100 -m 64 "



//--------------------- .note.nv.cuinfo           --------------------------
	.section	.note.nv.cuinfo,"",@"SHT_NOTE"
	.sectionflags	@"SHF_NOTE_NV_CUINFO"
        /*0018*/ 	.short	0x0002
        /*001a*/ 	.short	0x0064
        /*001c*/ 	.short	0x0082
	.zero		2


//--------------------- .nv.info                  --------------------------
	.section	.nv.info,"",@"SHT_CUDA_INFO"
	.align	4


	//----- nvinfo : EIATTR_REGCOUNT
	.align		4
        /*0000*/ 	.byte	0x04, 0x2f
        /*0002*/ 	.short	(.L_1 - .L_0)
	.align		4
.L_0:
        /*0004*/ 	.word	index@(ecm_stage1_v3_optimized)
        /*0008*/ 	.word	0x00000094


	//----- nvinfo : EIATTR_FRAME_SIZE
	.align		4
.L_1:
        /*000c*/ 	.byte	0x04, 0x11
        /*000e*/ 	.short	(.L_3 - .L_2)
	.align		4
.L_2:
        /*0010*/ 	.word	index@(ecm_stage1_v3_optimized)
        /*0014*/ 	.word	0x00000000


	//----- nvinfo : EIATTR_MIN_STACK_SIZE
	.align		4
.L_3:
        /*0018*/ 	.byte	0x04, 0x12
        /*001a*/ 	.short	(.L_5 - .L_4)
	.align		4
.L_4:
        /*001c*/ 	.word	index@(ecm_stage1_v3_optimized)
        /*0020*/ 	.word	0x00000000
.L_5:


//--------------------- .nv.compat                --------------------------
	.section	.nv.compat,"",@"SHT_CUDA_COMPAT_INFO"
	.align	4
        /*0000*/ 	.byte	0x02, 0x09, 0x00, 0x00, 0x02, 0x02, 0x01, 0x00, 0x02, 0x05, 0x05, 0x00, 0x03, 0x07, 0x01, 0x01
        /*0010*/ 	.byte	0x02, 0x03, 0x00, 0x00, 0x02, 0x06, 0x01, 0x00, 0x04, 0x0b, 0x08, 0x00, 0x09, 0x00, 0x00, 0x00
        /*0020*/ 	.byte	0x00, 0x00, 0x00, 0x00


//--------------------- .nv.info.ecm_stage1_v3_optimized --------------------------
	.section	.nv.info.ecm_stage1_v3_optimized,"",@"SHT_CUDA_INFO"
	.sectionflags	@""
	.align	4


	//----- nvinfo : EIATTR_CUDA_API_VERSION
	.align		4
        /*0000*/ 	.byte	0x04, 0x37
        /*0002*/ 	.short	(.L_7 - .L_6)
.L_6:
        /*0004*/ 	.word	0x00000082


	//----- nvinfo : EIATTR_KPARAM_INFO
	.align		4
.L_7:
        /*0008*/ 	.byte	0x04, 0x17
        /*000a*/ 	.short	(.L_9 - .L_8)
.L_8:
        /*000c*/ 	.word	0x00000000
        /*0010*/ 	.short	0x0000
        /*0012*/ 	.short	0x0000
        /*0014*/ 	.byte	0x00, 0xf5, 0x21, 0x00


	//----- nvinfo : EIATTR_SPARSE_MMA_MASK
	.align		4
.L_9:
        /*0018*/ 	.byte	0x03, 0x50
        /*001a*/ 	.short	0x0000


	//----- nvinfo : EIATTR_MAXREG_COUNT
	.align		4
        /*001c*/ 	.byte	0x03, 0x1b
        /*001e*/ 	.short	0x00ff


	//----- nvinfo : EIATTR_MERCURY_ISA_VERSION
	.align		4
        /*0020*/ 	.byte	0x03, 0x5f
        /*0022*/ 	.short	0x0101


	//----- nvinfo : EIATTR_VRC_CTA_INIT_COUNT
	.align		4
        /*0024*/ 	.byte	0x02, 0x4a
	.zero		1
	.zero		1


	//----- nvinfo : EIATTR_EXIT_INSTR_OFFSETS
	.align		4
        /*0028*/ 	.byte	0x04, 0x1c
        /*002a*/ 	.short	(.L_11 - .L_10)


	//   ....[0]....
.L_10:
        /*002c*/ 	.word	0x000000b0


	//   ....[1]....
        /*0030*/ 	.word	0x00018520


	//   ....[2]....
        /*0034*/ 	.word	0x00057a00


	//   ....[3]....
        /*0038*/ 	.word	0x00057bb0


	//----- nvinfo : EIATTR_CRS_STACK_SIZE
	.align		4
.L_11:
        /*003c*/ 	.byte	0x04, 0x1e
        /*003e*/ 	.short	(.L_13 - .L_12)
.L_12:
        /*0040*/ 	.word	0x00000000


	//----- nvinfo : EIATTR_CBANK_PARAM_SIZE
	.align		4
.L_13:
        /*0044*/ 	.byte	0x03, 0x19
        /*0046*/ 	.short	0x0008


	//----- nvinfo : EIATTR_PARAM_CBANK
	.align		4
        /*0048*/ 	.byte	0x04, 0x0a
        /*004a*/ 	.short	(.L_15 - .L_14)
	.align		4
.L_14:
        /*004c*/ 	.word	index@(.nv.constant0.ecm_stage1_v3_optimized)
        /*0050*/ 	.short	0x0380
        /*0052*/ 	.short	0x0008


	//----- nvinfo : EIATTR_SW_WAR
	.align		4
.L_15:
        /*0054*/ 	.byte	0x04, 0x36
        /*0056*/ 	.short	(.L_17 - .L_16)
.L_16:
        /*0058*/ 	.word	0x00000008
.L_17:


//--------------------- .nv.callgraph             --------------------------
	.section	.nv.callgraph,"",@"SHT_CUDA_CALLGRAPH"
	.align	4
	.sectionentsize	8
	.align		4
        /*0000*/ 	.word	0x00000000
	.align		4
        /*0004*/ 	.word	0xffffffff
	.align		4
        /*0008*/ 	.word	0x00000000
	.align		4
        /*000c*/ 	.word	0xfffffffe
	.align		4
        /*0010*/ 	.word	0x00000000
	.align		4
        /*0014*/ 	.word	0xfffffffd
	.align		4
        /*0018*/ 	.word	0x00000000
	.align		4
        /*001c*/ 	.word	0xfffffffc


//--------------------- .text.ecm_stage1_v3_optimized --------------------------
	.section	.text.ecm_stage1_v3_optimized,"ax",@progbits
	.align	128
        .global         ecm_stage1_v3_optimized
        .type           ecm_stage1_v3_optimized,@function
        .size           ecm_stage1_v3_optimized,(.L_x_173 - ecm_stage1_v3_optimized)
        .other          ecm_stage1_v3_optimized,@"STO_CUDA_ENTRY STV_DEFAULT"
ecm_stage1_v3_optimized:
.text.ecm_stage1_v3_optimized:
[----:B------:R-:W-:Y:S08]  /*0000*/  LDC R1, c[0x0][0x37c] ;  /* 0x0000df00ff017b82 */ /* 0x000ff00000000800 */
[----:B------:R-:W0:Y:S01]  /*0010*/  LDC.64 R32, c[0x0][0x380] ;  /* 0x0000e000ff207b82 */ /* 0x000e220000000a00 */
[----:B------:R-:W0:Y:S02]  /*0020*/  LDCU.64 UR18, c[0x0][0x358] ;  /* 0x00006b00ff1277ac */ /* 0x000e240008000a00 */
[----:B0-----:R-:W2:Y:S04]  /*0030*/  LDG.E R0, desc[UR18][R32.64+0x14] ;  /* 0x0000141220007981 */ /* 0x001ea8000c1e1900 */
[----:B------:R-:W3:Y:S01]  /*0040*/  LDG.E R2, desc[UR18][R32.64+0x28] ;  /* 0x0000281220027981 */ /* 0x000ee2000c1e1900 */
[----:B------:R-:W0:Y:S01]  /*0050*/  S2UR UR4, SR_CTAID.X ;  /* 0x00000000000479c3 */ /* 0x000e220000002500 */
[----:B------:R-:W0:Y:S07]  /*0060*/  S2R R4, SR_TID.X ;  /* 0x0000000000047919 */ /* 0x000e2e0000002100 */
[----:B------:R-:W0:Y:S02]  /*0070*/  LDC R3, c[0x0][0x360] ;  /* 0x0000d800ff037b82 */ /* 0x000e240000000800 */
[----:B0-----:R-:W-:-:S05]  /*0080*/  IMAD R3, R3, UR4, R4 ;  /* 0x0000000403037c24 */ /* 0x001fca000f8e0204 */
[----:B--2---:R-:W-:Y:S02]  /*0090*/  ISETP.GE.U32.AND P0, PT, R3, R0, PT ;  /* 0x000000000300720c */ /* 0x004fe40003f06070 */
[----:B---3--:R-:W-:-:S11]  /*00a0*/  R2UR UR37, R2 ;  /* 0x00000000022572ca */ /* 0x008fd600000e0000 */
[----:B------:R-:W-:Y:S05]  /*00b0*/  @P0 EXIT ;  /* 0x000000000000094d */ /* 0x000fea0003800000 */
[----:B------:R-:W2:Y:S04]  /*00c0*/  LDG.E R13, desc[UR18][R32.64+0x30] ;  /* 0x00003012200d7981 */ /* 0x000ea8000c1e1900 */
[----:B------:R-:W3:Y:S04]  /*00d0*/  LDG.E R6, desc[UR18][R32.64+0x38] ;  /* 0x0000381220067981 */ /* 0x000ee8000c1e1900 */
[----:B------:R-:W4:Y:S04]  /*00e0*/  LDG.E R7, desc[UR18][R32.64+0x3c] ;  /* 0x00003c1220077981 */ /* 0x000f28000c1e1900 */
[----:B------:R-:W4:Y:S04]  /*00f0*/  LDG.E R8, desc[UR18][R32.64+0x40] ;  /* 0x0000401220087981 */ /* 0x000f28000c1e1900 */
[----:B------:R-:W4:Y:S04]  /*0100*/  LDG.E R9, desc[UR18][R32.64+0x44] ;  /* 0x0000441220097981 */ /* 0x000f28000c1e1900 */
[----:B------:R-:W4:Y:S04]  /*0110*/  LDG.E R10, desc[UR18][R32.64+0x48] ;  /* 0x00004812200a7981 */ /* 0x000f28000c1e1900 */
[----:B------:R-:W4:Y:S04]  /*0120*/  LDG.E R11, desc[UR18][R32.64+0x4c] ;  /* 0x00004c12200b7981 */ /* 0x000f28000c1e1900 */
[----:B------:R-:W4:Y:S04]  /*0130*/  LDG.E R12, desc[UR18][R32.64+0x90] ;  /* 0x00009012200c7981 */ /* 0x000f28000c1e1900 */
[----:B------:R-:W4:Y:S04]  /*0140*/  LDG.E R5, desc[UR18][R32.64+0x34] ;  /* 0x0000341220057981 */ /* 0x000f28000c1e1900 */
[----:B------:R-:W4:Y:S04]  /*0150*/  LDG.E R2, desc[UR18][R32.64+0x10] ;  /* 0x0000101220027981 */ /* 0x000f28000c1e1900 */
[----:B------:R0:W5:Y:S01]  /*0160*/  LDG.E R4, desc[UR18][R32.64+0x2c] ;  /* 0x00002c1220047981 */ /* 0x000162000c1e1900 */
[----:B------:R-:W-:Y:S01]  /*0170*/  UISETP.NE.AND UP0, UPT, UR37, URZ, UPT ;  /* 0x000000ff2500728c */ /* 0x000fe2000bf05270 */
[----:B--2---:R-:W-:-:S02]  /*0180*/  R2UR UR36, R13 ;  /* 0x000000000d2472ca */ /* 0x004fc400000e0000 */
[----:B---3--:R-:W-:Y:S02]  /*0190*/  R2UR UR34, R6 ;  /* 0x00000000062272ca */ /* 0x008fe400000e0000 */
[----:B----4-:R-:W-:Y:S02]  /*01a0*/  R2UR UR33, R7 ;  /* 0x00000000072172ca */ /* 0x010fe400000e0000 */
[----:B------:R-:W-:Y:S02]  /*01b0*/  R2UR UR32, R8 ;  /* 0x00000000082072ca */ /* 0x000fe400000e0000 */
[----:B------:R-:W-:Y:S02]  /*01c0*/  R2UR UR31, R9 ;  /* 0x00000000091f72ca */ /* 0x000fe400000e0000 */
[----:B------:R-:W-:Y:S02]  /*01d0*/  R2UR UR30, R10 ;  /* 0x000000000a1e72ca */ /* 0x000fe400000e0000 */
[----:B------:R-:W-:-:S02]  /*01e0*/  R2UR UR29, R11 ;  /* 0x000000000b1d72ca */ /* 0x000fc400000e0000 */
[----:B------:R-:W-:Y:S02]  /*01f0*/  R2UR UR28, R12 ;  /* 0x000000000c1c72ca */ /* 0x000fe400000e0000 */
[----:B------:R-:W-:Y:S01]  /*0200*/  R2UR UR35, R5 ;  /* 0x00000000052372ca */ /* 0x000fe200000e0000 */
[----:B------:R-:W-:Y:S01]  /*0210*/  IMAD R5, R3, 0xc, R2 ;  /* 0x0000000c03057824 */ /* 0x000fe200078e0202 */
[----:B0-----:R-:W-:-:S13]  /*0220*/  BRA.U UP0, `(.L_x_0) ;  /* 0x0000018100c07547 */ /* 0x001fda000b800000 */
        /* <DEDUP_REMOVED lines=9> */
[----:B------:R-:W4:Y:S01]  /*02c0*/  LDG.E R13, desc[UR18][R32.64+0x6c] ;  /* 0x00006c12200d7981 */ /* 0x000f22000c1e1900 */
[----:B------:R-:W-:-:S02]  /*02d0*/  HFMA2 R59, -RZ, RZ, 0, 0 ;  /* 0x00000000ff3b7431 */ /* 0x000fc400000001ff */
[----:B------:R-:W-:Y:S02]  /*02e0*/  IMAD.MOV.U32 R57, RZ, RZ, RZ ;  /* 0x000000ffff397224 */ /* 0x000fe400078e00ff */
[----:B------:R-:W-:Y:S01]  /*02f0*/  IMAD.MOV.U32 R51, RZ, RZ, RZ ;  /* 0x000000ffff337224 */ /* 0x000fe200078e00ff */
[----:B------:R-:W4:Y:S01]  /*0300*/  LDG.E R36, desc[UR18][R32.64+0x18] ;  /* 0x0000181220247981 */ /* 0x000f22000c1e1900 */
[----:B------:R-:W-:Y:S02]  /*0310*/  HFMA2 R53, -RZ, RZ, 0, 0 ;  /* 0x00000000ff357431 */ /* 0x000fe400000001ff */
[----:B------:R-:W-:Y:S01]  /*0320*/  IMAD.MOV.U32 R47, RZ, RZ, RZ ;  /* 0x000000ffff2f7224 */ /* 0x000fe200078e00ff */
[----:B------:R-:W5:Y:S04]  /*0330*/  LDG.E R14, desc[UR18][R32.64+0x70] ;  /* 0x00007012200e7981 */ /* 0x000f68000c1e1900 */
[----:B------:R-:W5:Y:S04]  /*0340*/  LDG.E R16, desc[UR18][R32.64+0x74] ;  /* 0x0000741220107981 */ /* 0x000f68000c1e1900 */
[----:B------:R-:W5:Y:S04]  /*0350*/  LDG.E R18, desc[UR18][R32.64+0x78] ;  /* 0x0000781220127981 */ /* 0x000f68000c1e1900 */
[----:B------:R-:W5:Y:S04]  /*0360*/  LDG.E R22, desc[UR18][R32.64+0x80] ;  /* 0x0000801220167981 */ /* 0x000f68000c1e1900 */
[----:B------:R-:W5:Y:S04]  /*0370*/  LDG.E R24, desc[UR18][R32.64+0x84] ;  /* 0x0000841220187981 */ /* 0x000f68000c1e1900 */
[----:B------:R-:W5:Y:S04]  /*0380*/  LDG.E R26, desc[UR18][R32.64+0x88] ;  /* 0x00008812201a7981 */ /* 0x000f68000c1e1900 */
[----:B------:R-:W5:Y:S01]  /*0390*/  LDG.E R15, desc[UR18][R32.64+0x8c] ;  /* 0x00008c12200f7981 */ /* 0x000f62000c1e1900 */
[----:B------:R-:W-:-:S02]  /*03a0*/  IMAD.MOV.U32 R61, RZ, RZ, RZ ;  /* 0x000000ffff3d7224 */ /* 0x000fc400078e00ff */
[----:B------:R-:W-:Y:S02]  /*03b0*/  HFMA2 R55, -RZ, RZ, 0, 0 ;  /* 0x00000000ff377431 */ /* 0x000fe400000001ff */
[----:B------:R-:W-:Y:S01]  /*03c0*/  IMAD.MOV.U32 R45, RZ, RZ, RZ ;  /* 0x000000ffff2d7224 */ /* 0x000fe200078e00ff */
[----:B------:R-:W-:Y:S01]  /*03d0*/  UMOV UR4, URZ ;  /* 0x000000ff00047c82 */ /* 0x000fe20008000000 */
[----:B------:R-:W-:Y:S01]  /*03e0*/  IMAD.MOV.U32 R49, RZ, RZ, RZ ;  /* 0x000000ffff317224 */ /* 0x000fe200078e00ff */
[----:B------:R-:W-:Y:S01]  /*03f0*/  UMOV UR5, URZ ;  /* 0x000000ff00057c82 */ /* 0x000fe20008000000 */
[----:B------:R-:W-:Y:S01]  /*0400*/  UMOV UR6, URZ ;  /* 0x000000ff00067c82 */ /* 0x000fe20008000000 */
[----:B------:R-:W-:Y:S01]  /*0410*/  UMOV UR7, URZ ;  /* 0x000000ff00077c82 */ /* 0x000fe20008000000 */
[----:B------:R-:W-:Y:S01]  /*0420*/  UMOV UR8, URZ ;  /* 0x000000ff00087c82 */ /* 0x000fe20008000000 */
[----:B------:R-:W-:Y:S01]  /*0430*/  UMOV UR9, URZ ;  /* 0x000000ff00097c82 */ /* 0x000fe20008000000 */
[----:B------:R-:W-:Y:S01]  /*0440*/  UMOV UR10, URZ ;  /* 0x000000ff000a7c82 */ /* 0x000fe20008000000 */
[----:B--2---:R-:W-:-:S04]  /*0450*/  IMAD.WIDE.U32 R28, R6, 0x2, RZ ;  /* 0x00000002061c7825 */ /* 0x004fc800078e00ff */
[----:B---3--:R-:W-:Y:S01]  /*0460*/  IMAD.WIDE.U32 R30, R8, 0x2, RZ ;  /* 0x00000002081e7825 */ /* 0x008fe200078e00ff */
[----:B----4-:R-:W-:-:S03]  /*0470*/  SHF.R.U64 R67, R7, 0x1f, RZ ;  /* 0x0000001f07437819 */ /* 0x010fc600000012ff */
[----:B------:R-:W-:Y:S01]  /*0480*/  IMAD.WIDE.U32 R42, R8, 0x4, RZ ;  /* 0x00000004082a7825 */ /* 0x000fe200078e00ff */
[----:B------:R-:W-:Y:S02]  /*0490*/  LOP3.LUT R17, R29, R30, RZ, 0xfc, !PT ;  /* 0x0000001e1d117212 */ /* 0x000fe400078efcff */
[----:B------:R-:W-:Y:S01]  /*04a0*/  LOP3.LUT R67, R67, R28, RZ, 0xfc, !PT ;  /* 0x0000001c43437212 */ /* 0x000fe200078efcff */
[----:B------:R-:W-:Y:S02]  /*04b0*/  IMAD.IADD R41, R3, 0x1, R20 ;  /* 0x0000000103297824 */ /* 0x000fe400078e0214 */
[----:B------:R-:W-:Y:S01]  /*04c0*/  IMAD.WIDE.U32 R28, R6, 0x4, RZ ;  /* 0x00000004061c7825 */ /* 0x000fe200078e00ff */
[----:B------:R-:W-:Y:S01]  /*04d0*/  SHF.R.U64 R71, R7, 0x1e, RZ ;  /* 0x0000001e07477819 */ /* 0x000fe200000012ff */
[----:B------:R0:W5:Y:S02]  /*04e0*/  LDG.E R20, desc[UR18][R32.64+0x7c] ;  /* 0x00007c1220147981 */ /* 0x000164000c1e1900 */
[----:B------:R-:W-:Y:S01]  /*04f0*/  IMAD R34, R41, -0x61c88647, RZ ;  /* 0x9e3779b929227824 */ /* 0x000fe200078e02ff */
[----:B------:R-:W-:Y:S01]  /*0500*/  LOP3.LUT R74, R29, R42, RZ, 0xfc, !PT ;  /* 0x0000002a1d4a7212 */ /* 0x000fe200078efcff */
[----:B------:R-:W-:-:S02]  /*0510*/  HFMA2 R29, -RZ, RZ, 0, 0 ;  /* 0x00000000ff1d7431 */ /* 0x000fc400000001ff */
[----:B------:R-:W-:Y:S01]  /*0520*/  IMAD.MOV.U32 R58, RZ, RZ, R31 ;  /* 0x000000ffff3a7224 */ /* 0x000fe200078e001f */
[----:B------:R-:W-:Y:S01]  /*0530*/  LOP3.LUT R39, R34, R39, RZ, 0x3c, !PT ;  /* 0x0000002722277212 */ /* 0x000fe200078e3cff */
[----:B------:R-:W-:Y:S01]  /*0540*/  IMAD.WIDE.U32 R34, R9, 0x5, RZ ;  /* 0x0000000509227825 */ /* 0x000fe200078e00ff */
[----:B------:R-:W-:-:S03]  /*0550*/  LOP3.LUT R71, R71, R28, RZ, 0xfc, !PT ;  /* 0x0000001c47477212 */ /* 0x000fc600078efcff */
[----:B------:R-:W-:Y:S02]  /*0560*/  IMAD.MOV.U32 R28, RZ, RZ, R35 ;  /* 0x000000ffff1c7224 */ /* 0x000fe400078e0023 */
[----:B------:R-:W-:Y:S01]  /*0570*/  IMAD.WIDE.U32 R58, R10, 0x2, R58 ;  /* 0x000000020a3a7825 */ /* 0x000fe200078e003a */
[----:B------:R-:W-:-:S03]  /*0580*/  SHF.L.U32 R46, R9, 0x2, RZ ;  /* 0x00000002092e7819 */ /* 0x000fc600000006ff */
[----:B------:R-:W-:Y:S01]  /*0590*/  IMAD.HI.U32 R28, R7, 0x5, R28 ;  /* 0x00000005071c7827 */ /* 0x000fe200078e001c */
[----:B------:R-:W-:-:S03]  /*05a0*/  MOV R50, R59 ;  /* 0x0000003b00327202 */ /* 0x000fc60000000f00 */
[----:B------:R-:W-:Y:S02]  /*05b0*/  IMAD.MOV.U32 R56, RZ, RZ, R43 ;  /* 0x000000ffff387224 */ /* 0x000fe400078e002b */
[----:B0-----:R-:W-:Y:S02]  /*05c0*/  IMAD R33, R46, UR28, RZ ;  /* 0x0000001c2e217c24 */ /* 0x001fe4000f8e02ff */
[----:B------:R-:W-:-:S04]  /*05d0*/  IMAD.WIDE.U32 R56, R10, 0x4, R56 ;  /* 0x000000040a387825 */ /* 0x000fc800078e0038 */
[----:B------:R-:W-:-:S04]  /*05e0*/  IMAD.WIDE.U32 R50, R11, 0x2, R50 ;  /* 0x000000020b327825 */ /* 0x000fc800078e0032 */
[----:B------:R-:W-:-:S04]  /*05f0*/  IMAD.WIDE.U32 R62, R6, 0x5, R28 ;  /* 0x00000005063e7825 */ /* 0x000fc800078e001c */
[----:B------:R-:W-:Y:S01]  /*0600*/  IMAD.HI.U32 R65, R33, UR36, R46 ;  /* 0x0000002421417c27 */ /* 0x000fe2000f8e002e */
[----:B------:R-:W-:-:S03]  /*0610*/  MOV R60, R63 ;  /* 0x0000003f003c7202 */ /* 0x000fc60000000f00 */
[----:B------:R-:W-:Y:S02]  /*0620*/  IMAD.MOV.U32 R52, RZ, RZ, R57 ;  /* 0x000000ffff347224 */ /* 0x000fe400078e0039 */
[----:B------:R-:W-:Y:S02]  /*0630*/  IMAD.MOV.U32 R46, RZ, RZ, R51 ;  /* 0x000000ffff2e7224 */ /* 0x000fe400078e0033 */
[----:B------:R-:W-:Y:S02]  /*0640*/  IMAD.SHL.U32 R44, R9, 0x2, RZ ;  /* 0x00000002092c7824 */ /* 0x000fe400078e00ff */
[----:B------:R-:W-:-:S04]  /*0650*/  IMAD.WIDE.U32 R52, R11, 0x4, R52 ;  /* 0x000000040b347825 */ /* 0x000fc800078e0034 */
[----:B------:R-:W-:-:S04]  /*0660*/  IMAD.WIDE.U32 R46, R12, 0x2, R46 ;  /* 0x000000020c2e7825 */ /* 0x000fc800078e002e */
[----:B------:R-:W-:Y:S02]  /*0670*/  IMAD R40, R44, UR28, RZ ;  /* 0x0000001c2c287c24 */ /* 0x000fe4000f8e02ff */
[----:B------:R-:W-:Y:S01]  /*0680*/  IMAD.WIDE.U32 R60, R8, 0x5, R60 ;  /* 0x00000005083c7825 */ /* 0x000fe200078e003c */
[----:B------:R-:W-:-:S03]  /*0690*/  MOV R42, R47 ;  /* 0x0000002f002a7202 */ /* 0x000fc60000000f00 */
[----:B------:R-:W-:Y:S02]  /*06a0*/  IMAD.MOV.U32 R28, RZ, RZ, R53 ;  /* 0x000000ffff1c7224 */ /* 0x000fe400078e0035 */
[----:B------:R-:W-:-:S04]  /*06b0*/  IMAD.HI.U32 R45, R40, UR36, R44 ;  /* 0x00000024282d7c27 */ /* 0x000fc8000f8e002c */
[----:B------:R-:W-:Y:S02]  /*06c0*/  IMAD.MOV.U32 R43, RZ, RZ, RZ ;  /* 0x000000ffff2b7224 */ /* 0x000fe400078e00ff */
[----:B------:R-:W-:Y:S02]  /*06d0*/  IMAD.MOV.U32 R54, RZ, RZ, R61 ;  /* 0x000000ffff367224 */ /* 0x000fe400078e003d */
[----:B------:R-:W-:-:S04]  /*06e0*/  IMAD.WIDE.U32 R28, R12, 0x4, R28 ;  /* 0x000000040c1c7825 */ /* 0x000fc800078e001c */
[----:B------:R-:W-:Y:S02]  /*06f0*/  VIADD R45, R45, UR4 ;  /* 0x000000042d2d7c36 */ /* 0x000fe40008000000 */
[----:B------:R-:W-:Y:S01]  /*0700*/  IMAD.WIDE.U32 R42, R13, 0x2, R42 ;  /* 0x000000020d2a7825 */ /* 0x000fe200078e002a */
[----:B------:R-:W-:-:S03]  /*0710*/  MOV R30, R29 ;  /* 0x0000001d001e7202 */ /* 0x000fc60000000f00 */
[----:B------:R-:W-:Y:S01]  /*0720*/  IMAD.WIDE.U32 R54, R10, 0x5, R54 ;  /* 0x000000050a367825 */ /* 0x000fe200078e0036 */
[----:B------:R-:W-:-:S03]  /*0730*/  IADD3 R44, P0, PT, R43, R45, RZ ;  /* 0x0000002d2b2c7210 */ /* 0x000fc60007f1e0ff */
[----:B------:R-:W-:Y:S01]  /*0740*/  IMAD.MOV.U32 R31, RZ, RZ, RZ ;  /* 0x000000ffff1f7224 */ /* 0x000fe200078e00ff */
[----:B------:R-:W-:Y:S01]  /*0750*/  MOV R48, R55 ;  /* 0x0000003700307202 */ /* 0x000fe20000000f00 */
[----:B------:R-:W-:Y:S02]  /*0760*/  VIADD R65, R65, UR4 ;  /* 0x0000000441417c36 */ /* 0x000fe40008000000 */
[----:B------:R-:W-:-:S04]  /*0770*/  IMAD.WIDE.U32 R30, R13, 0x4, R30 ;  /* 0x000000040d1e7825 */ /* 0x000fc800078e001e */
[----:B------:R-:W-:Y:S02]  /*0780*/  IMAD R32, R34, UR28, RZ ;  /* 0x0000001c22207c24 */ /* 0x000fe4000f8e02ff */
[----:B------:R-:W-:Y:S02]  /*0790*/  IMAD.MOV.U32 R35, RZ, RZ, RZ ;  /* 0x000000ffff237224 */ /* 0x000fe400078e00ff */
[----:B------:R-:W-:Y:S02]  /*07a0*/  IMAD.X R45, RZ, RZ, RZ, P0 ;  /* 0x000000ffff2d7224 */ /* 0x000fe400000e06ff */
[----:B------:R-:W-:Y:S01]  /*07b0*/  IMAD.WIDE.U32 R48, R11, 0x5, R48 ;  /* 0x000000050b307825 */ /* 0x000fe200078e0030 */
[----:B------:R-:W-:-:S03]  /*07c0*/  IADD3 R64, P1, PT, R31, R65, RZ ;  /* 0x000000411f407210 */ /* 0x000fc60007f3e0ff */
[----:B------:R-:W-:-:S04]  /*07d0*/  IMAD.HI.U32 R19, R32, UR36, R34 ;  /* 0x0000002420137c27 */ /* 0x000fc8000f8e0022 */
[----:B------:R-:W-:Y:S01]  /*07e0*/  IMAD.WIDE.U32 R34, R40, UR35, R44 ;  /* 0x0000002328227c25 */ /* 0x000fe2000f8e002c */
[----:B------:R-:W-:-:S03]  /*07f0*/  MOV R44, R49 ;  /* 0x00000031002c7202 */ /* 0x000fc60000000f00 */
[----:B------:R-:W-:Y:S02]  /*0800*/  IMAD.MOV.U32 R45, RZ, RZ, RZ ;  /* 0x000000ffff2d7224 */ /* 0x000fe400078e00ff */
[----:B------:R-:W-:Y:S02]  /*0810*/  IMAD.X R65, RZ, RZ, RZ, P1 ;  /* 0x000000ffff417224 */ /* 0x000fe400008e06ff */
[----:B------:R-:W-:Y:S02]  /*0820*/  VIADD R66, R35, UR5 ;  /* 0x0000000523427c36 */ /* 0x000fe40008000000 */
[----:B------:R-:W-:Y:S02]  /*0830*/  IMAD R38, R34, UR28, RZ ;  /* 0x0000001c22267c24 */ /* 0x000fe4000f8e02ff */
[----:B------:R-:W-:Y:S02]  /*0840*/  IMAD.MOV.U32 R35, RZ, RZ, RZ ;  /* 0x000000ffff237224 */ /* 0x000fe400078e00ff */
[----:B------:R-:W-:-:S04]  /*0850*/  IMAD.WIDE.U32 R44, R12, 0x5, R44 ;  /* 0x000000050c2c7825 */ /* 0x000fc800078e002c */
[----:B------:R-:W-:-:S04]  /*0860*/  IMAD.WIDE.U32 R64, R33, UR35, R64 ;  /* 0x0000002321407c25 */ /* 0x000fc8000f8e0040 */
[----:B------:R-:W-:Y:S01]  /*0870*/  IMAD.HI.U32 R69, R38, UR36, R34 ;  /* 0x0000002426457c27 */ /* 0x000fe2000f8e0022 */
[----:B------:R-:W-:-:S03]  /*0880*/  IADD3 R70, PT, PT, R65, UR5, RZ ;  /* 0x0000000541467c10 */ /* 0x000fc6000fffe0ff */
[----:B------:R-:W-:Y:S01]  /*0890*/  IMAD.MOV.U32 R34, RZ, RZ, R45 ;  /* 0x000000ffff227224 */ /* 0x000fe200078e002d */
[----:B------:R-:W-:Y:S01]  /*08a0*/  IADD3 R66, P1, PT, R66, R67, RZ ;  /* 0x0000004342427210 */ /* 0x000fe20007f3e0ff */
[----:B------:R-:W-:Y:S01]  /*08b0*/  IMAD R37, R64, UR28, RZ ;  /* 0x0000001c40257c24 */ /* 0x000fe2000f8e02ff */
[----:B------:R-:W-:Y:S01]  /*08c0*/  IADD3 R19, PT, PT, R19, UR4, RZ ;  /* 0x0000000413137c10 */ /* 0x000fe2000fffe0ff */
[----:B------:R-:W-:-:S04]  /*08d0*/  IMAD.WIDE.U32 R34, R13, 0x5, R34 ;  /* 0x000000050d227825 */ /* 0x000fc800078e0022 */
[----:B------:R-:W-:Y:S02]  /*08e0*/  IMAD.MOV.U32 R65, RZ, RZ, RZ ;  /* 0x000000ffff417224 */ /* 0x000fe400078e00ff */
[----:B------:R-:W-:Y:S02]  /*08f0*/  IMAD.X R67, RZ, RZ, RZ, P1 ;  /* 0x000000ffff437224 */ /* 0x000fe400008e06ff */
[----:B------:R-:W-:Y:S01]  /*0900*/  IMAD.HI.U32 R65, R37, UR36, R64 ;  /* 0x0000002425417c27 */ /* 0x000fe2000f8e0040 */
[----:B------:R-:W-:Y:S02]  /*0910*/  IADD3 R64, P0, PT, R35, R19, RZ ;  /* 0x0000001323407210 */ /* 0x000fe40007f1e0ff */
[----:B------:R-:W-:Y:S01]  /*0920*/  IADD3 R70, P2, PT, R70, R71, RZ ;  /* 0x0000004746467210 */ /* 0x000fe20007f5e0ff */
[----:B------:R-:W-:Y:S01]  /*0930*/  VIADD R73, R65, UR4 ;  /* 0x0000000441497c36 */ /* 0x000fe20008000000 */
[----:B------:R-:W-:Y:S01]  /*0940*/  IADD3 R69, PT, PT, R69, UR4, RZ ;  /* 0x0000000445457c10 */ /* 0x000fe2000fffe0ff */
[----:B------:R-:W-:Y:S01]  /*0950*/  IMAD.WIDE.U32 R66, R40, UR34, R66 ;  /* 0x0000002228427c25 */ /* 0x000fe2000f8e0042 */
[----:B------:R-:W-:-:S03]  /*0960*/  IADD3.X R65, PT, PT, RZ, RZ, RZ, P0, !PT ;  /* 0x000000ffff417210 */ /* 0x000fc600007fe4ff */
[----:B------:R-:W-:Y:S01]  /*0970*/  IMAD.X R71, RZ, RZ, RZ, P2 ;  /* 0x000000ffff477224 */ /* 0x000fe200010e06ff */
[----:B------:R-:W-:Y:S01]  /*0980*/  IADD3 R68, P2, PT, R69, R66, RZ ;  /* 0x0000004245447210 */ /* 0x000fe20007f5e0ff */
[----:B------:R-:W-:-:S04]  /*0990*/  IMAD.WIDE.U32 R64, R32, UR35, R64 ;  /* 0x0000002320407c25 */ /* 0x000fc8000f8e0040 */
[----:B------:R-:W-:Y:S02]  /*09a0*/  VIADD R66, R67, UR6 ;  /* 0x0000000643427c36 */ /* 0x000fe40008000000 */
[----:B------:R-:W-:Y:S01]  /*09b0*/  IMAD.WIDE.U32 R70, R33, UR34, R70 ;  /* 0x0000002221467c25 */ /* 0x000fe2000f8e0046 */
[----:B------:R-:W-:Y:S02]  /*09c0*/  IADD3 R63, PT, PT, R65, UR5, RZ ;  /* 0x00000005413f7c10 */ /* 0x000fe4000fffe0ff */
[----:B------:R-:W-:Y:S01]  /*09d0*/  IADD3 R66, P1, PT, R66, R17, RZ ;  /* 0x0000001142427210 */ /* 0x000fe20007f3e0ff */
[----:B------:R-:W-:Y:S01]  /*09e0*/  IMAD R19, R64, UR28, RZ ;  /* 0x0000001c40137c24 */ /* 0x000fe2000f8e02ff */
[----:B------:R-:W-:Y:S01]  /*09f0*/  IADD3.X R69, PT, PT, RZ, RZ, RZ, P2, !PT ;  /* 0x000000ffff457210 */ /* 0x000fe200017fe4ff */
[----:B------:R-:W-:Y:S01]  /*0a00*/  IMAD.MOV.U32 R65, RZ, RZ, RZ ;  /* 0x000000ffff417224 */ /* 0x000fe200078e00ff */
[----:B------:R-:W-:Y:S01]  /*0a10*/  IADD3 R72, P4, PT, R73, R70, RZ ;  /* 0x0000004649487210 */ /* 0x000fe20007f9e0ff */
[----:B------:R-:W-:-:S02]  /*0a20*/  VIADD R71, R71, UR6 ;  /* 0x0000000647477c36 */ /* 0x000fc40008000000 */
[----:B------:R-:W-:Y:S02]  /*0a30*/  IMAD.X R67, RZ, RZ, RZ, P1 ;  /* 0x000000ffff437224 */ /* 0x000fe400008e06ff */
[----:B------:R-:W-:Y:S01]  /*0a40*/  IMAD.HI.U32 R23, R19, UR36, R64 ;  /* 0x0000002413177c27 */ /* 0x000fe2000f8e0040 */
[----:B------:R-:W-:-:S03]  /*0a50*/  IADD3 R70, P3, PT, R71, R74, RZ ;  /* 0x0000004a47467210 */ /* 0x000fc60007f7e0ff */
[----:B------:R-:W-:-:S04]  /*0a60*/  IMAD.WIDE.U32 R64, R38, UR35, R68 ;  /* 0x0000002326407c25 */ /* 0x000fc8000f8e0044 */
[----:B------:R-:W-:Y:S02]  /*0a70*/  IMAD.X R73, RZ, RZ, RZ, P4 ;  /* 0x000000ffff497224 */ /* 0x000fe400020e06ff */
[----:B------:R-:W-:Y:S01]  /*0a80*/  IMAD.HI.U32 R59, R40, UR33, R66 ;  /* 0x00000021283b7c27 */ /* 0x000fe2000f8e0042 */
[----:B------:R-:W-:-:S03]  /*0a90*/  IADD3 R62, P0, PT, R62, R63, RZ ;  /* 0x0000003f3e3e7210 */ /* 0x000fc60007f1e0ff */
[----:B------:R-:W-:Y:S02]  /*0aa0*/  VIADD R66, R65, UR5 ;  /* 0x0000000541427c36 */ /* 0x000fe40008000000 */
[----:B------:R-:W-:-:S04]  /*0ab0*/  IMAD.WIDE.U32 R68, R37, UR35, R72 ;  /* 0x0000002325447c25 */ /* 0x000fc8000f8e0048 */
[----:B------:R-:W-:Y:S02]  /*0ac0*/  IMAD R21, R64, UR28, RZ ;  /* 0x0000001c40157c24 */ /* 0x000fe4000f8e02ff */
[----:B------:R-:W-:Y:S02]  /*0ad0*/  IMAD.MOV.U32 R65, RZ, RZ, RZ ;  /* 0x000000ffff417224 */ /* 0x000fe400078e00ff */
[----:B------:R-:W-:Y:S01]  /*0ae0*/  IMAD.X R71, RZ, RZ, RZ, P3 ;  /* 0x000000ffff477224 */ /* 0x000fe200018e06ff */
[----:B------:R-:W-:Y:S01]  /*0af0*/  IADD3.X R63, PT, PT, RZ, RZ, RZ, P0, !PT ;  /* 0x000000ffff3f7210 */ /* 0x000fe200007fe4ff */
[----:B------:R-:W-:Y:S01]  /*0b00*/  IMAD.HI.U32 R65, R21, UR36, R64 ;  /* 0x0000002415417c27 */ /* 0x000fe2000f8e0040 */
[----:B------:R-:W-:-:S03]  /*0b10*/  IADD3 R64, PT, PT, R69, UR5, RZ ;  /* 0x0000000545407c10 */ /* 0x000fc6000fffe0ff */
[----:B------:R-:W-:Y:S02]  /*0b20*/  HFMA2 R67, -RZ, RZ, 0, 0 ;  /* 0x00000000ff437431 */ /* 0x000fe400000001ff */
[----:B------:R-:W-:Y:S02]  /*0b30*/  IMAD R17, R68, UR28, RZ ;  /* 0x0000001c44117c24 */ /* 0x000fe4000f8e02ff */
[----:B------:R-:W-:Y:S02]  /*0b40*/  IMAD.MOV.U32 R69, RZ, RZ, RZ ;  /* 0x000000ffff457224 */ /* 0x000fe400078e00ff */
[----:B------:R-:W-:Y:S01]  /*0b50*/  IMAD.HI.U32 R70, R33, UR33, R70 ;  /* 0x0000002121467c27 */ /* 0x000fe2000f8e0046 */
[----:B------:R-:W-:-:S03]  /*0b60*/  IADD3 R23, PT, PT, R23, UR4, RZ ;  /* 0x0000000417177c10 */ /* 0x000fc6000fffe0ff */
[----:B------:R-:W-:Y:S02]  /*0b70*/  VIADD R59, R59, UR7 ;  /* 0x000000073b3b7c36 */ /* 0x000fe40008000000 */
[----:B------:R-:W-:-:S04]  /*0b80*/  IMAD.WIDE.U32 R62, R32, UR34, R62 ;  /* 0x00000022203e7c25 */ /* 0x000fc8000f8e003e */
[----:B------:R-:W-:Y:S01]  /*0b90*/  IMAD.HI.U32 R71, R17, UR36, R68 ;  /* 0x0000002411477c27 */ /* 0x000fe2000f8e0044 */
[----:B------:R-:W-:-:S03]  /*0ba0*/  IADD3 R58, P2, PT, R58, R59, RZ ;  /* 0x0000003b3a3a7210 */ /* 0x000fc60007f5e0ff */
[----:B------:R-:W-:Y:S01]  /*0bb0*/  VIADD R69, R70, UR7 ;  /* 0x0000000746457c36 */ /* 0x000fe20008000000 */
[----:B------:R-:W-:Y:S01]  /*0bc0*/  IADD3 R62, P3, PT, R23, R62, RZ ;  /* 0x0000003e173e7210 */ /* 0x000fe20007f7e0ff */
[----:B------:R-:W-:Y:S02]  /*0bd0*/  VIADD R23, R65, UR4 ;  /* 0x0000000441177c36 */ /* 0x000fe40008000000 */
[----:B------:R-:W-:Y:S01]  /*0be0*/  IMAD.MOV.U32 R65, RZ, RZ, RZ ;  /* 0x000000ffff417224 */ /* 0x000fe200078e00ff */
[----:B------:R-:W-:Y:S01]  /*0bf0*/  IADD3 R68, P4, PT, R56, R69, RZ ;  /* 0x0000004538447210 */ /* 0x000fe20007f9e0ff */
[----:B------:R-:W-:Y:S01]  /*0c00*/  IMAD.WIDE.U32 R56, R38, UR34, R66 ;  /* 0x0000002226387c25 */ /* 0x000fe2000f8e0042 */
[----:B------:R-:W-:-:S03]  /*0c10*/  IADD3 R71, PT, PT, R71, UR4, RZ ;  /* 0x0000000447477c10 */ /* 0x000fc6000fffe0ff */
[----:B------:R-:W-:Y:S01]  /*0c20*/  IMAD.X R59, RZ, RZ, RZ, P2 ;  /* 0x000000ffff3b7224 */ /* 0x000fe200010e06ff */
[----:B------:R-:W-:Y:S01]  /*0c30*/  IADD3.X R69, PT, PT, RZ, RZ, RZ, P4, !PT ;  /* 0x000000ffff457210 */ /* 0x000fe200027fe4ff */
[----:B------:R-:W-:Y:S01]  /*0c40*/  IMAD.WIDE.U32 R66, R37, UR34, R64 ;  /* 0x0000002225427c25 */ /* 0x000fe2000f8e0040 */
[----:B------:R-:W-:-:S03]  /*0c50*/  IADD3 R64, P1, PT, R23, R56, RZ ;  /* 0x0000003817407210 */ /* 0x000fc60007f3e0ff */
[----:B------:R-:W-:Y:S02]  /*0c60*/  VIADD R25, R57, UR6 ;  /* 0x0000000639197c36 */ /* 0x000fe40008000000 */
[----:B------:R-:W-:Y:S01]  /*0c70*/  IMAD.WIDE.U32 R56, R40, UR32, R58 ;  /* 0x0000002028387c25 */ /* 0x000fe2000f8e003a */
[----:B------:R-:W-:-:S03]  /*0c80*/  IADD3 R70, P2, PT, R71, R66, RZ ;  /* 0x0000004247467210 */ /* 0x000fc60007f5e0ff */
[----:B------:R-:W-:Y:S02]  /*0c90*/  VIADD R61, R63, UR6 ;  /* 0x000000063f3d7c36 */ /* 0x000fe40008000000 */
[----:B------:R-:W-:Y:S01]  /*0ca0*/  VIADD R23, R67, UR6 ;  /* 0x0000000643177c36 */ /* 0x000fe20008000000 */
[----:B------:R-:W-:Y:S01]  /*0cb0*/  IADD3 R57, PT, PT, R57, UR8, RZ ;  /* 0x0000000839397c10 */ /* 0x000fe2000fffe0ff */
[----:B------:R-:W-:Y:S01]  /*0cc0*/  IMAD.WIDE.U32 R66, R33, UR32, R68 ;  /* 0x0000002021427c25 */ /* 0x000fe2000f8e0044 */
[----:B------:R-:W-:-:S03]  /*0cd0*/  IADD3 R60, P0, PT, R60, R61, RZ ;  /* 0x0000003d3c3c7210 */ /* 0x000fc60007f1e0ff */
[----:B------:R-:W-:Y:S01]  /*0ce0*/  IMAD.X R63, RZ, RZ, RZ, P3 ;  /* 0x000000ffff3f7224 */ /* 0x000fe200018e06ff */
[----:B------:R-:W-:Y:S01]  /*0cf0*/  IADD3 R58, P4, PT, R25, R56, RZ ;  /* 0x00000038193a7210 */ /* 0x000fe20007f9e0ff */
[----:B------:R-:W-:Y:S01]  /*0d00*/  VIADD R67, R67, UR8 ;  /* 0x0000000843437c36 */ /* 0x000fe20008000000 */
[----:B------:R-:W-:Y:S01]  /*0d10*/  IADD3 R56, P3, PT, R50, R57, RZ ;  /* 0x0000003932387210 */ /* 0x000fe20007f7e0ff */
[----:B------:R-:W-:-:S04]  /*0d20*/  IMAD.WIDE.U32 R50, R19, UR35, R62 ;  /* 0x0000002313327c25 */ /* 0x000fc8000f8e003e */
[----:B------:R-:W-:Y:S01]  /*0d30*/  IMAD.X R61, RZ, RZ, RZ, P0 ;  /* 0x000000ffff3d7224 */ /* 0x000fe200000e06ff */
[----:B------:R-:W-:Y:S01]  /*0d40*/  IADD3 R62, P0, PT, R52, R67, RZ ;  /* 0x00000043343e7210 */ /* 0x000fe20007f1e0ff */
[----:B------:R-:W-:Y:S02]  /*0d50*/  VIADD R52, R51, UR5 ;  /* 0x0000000533347c36 */ /* 0x000fe40008000000 */
[----:B------:R-:W-:Y:S02]  /*0d60*/  HFMA2 R51, -RZ, RZ, 0, 0 ;  /* 0x00000000ff337431 */ /* 0x000fe400000001ff */
[----:B------:R-:W-:Y:S01]  /*0d70*/  IMAD.HI.U32 R60, R32, UR33, R60 ;  /* 0x00000021203c7c27 */ /* 0x000fe2000f8e003c */
[----:B------:R-:W-:Y:S02]  /*0d80*/  IADD3 R66, P6, PT, R23, R66, RZ ;  /* 0x0000004217427210 */ /* 0x000fe40007fde0ff */
[----:B------:R-:W-:Y:S01]  /*0d90*/  IADD3.X R65, PT, PT, RZ, RZ, RZ, P1, !PT ;  /* 0x000000ffff417210 */ /* 0x000fe20000ffe4ff */
[----:B------:R-:W-:-:S02]  /*0da0*/  IMAD R27, R50, UR28, RZ ;  /* 0x0000001c321b7c24 */ /* 0x000fc4000f8e02ff */
[----:B------:R-:W-:Y:S02]  /*0db0*/  VIADD R23, R60, UR7 ;  /* 0x000000073c177c36 */ /* 0x000fe40008000000 */
[----:B------:R-:W-:Y:S02]  /*0dc0*/  IMAD.X R71, RZ, RZ, RZ, P2 ;  /* 0x000000ffff477224 */ /* 0x000fe400010e06ff */
[----:B------:R-:W-:Y:S01]  /*0dd0*/  IMAD.HI.U32 R31, R27, UR36, R50 ;  /* 0x000000241b1f7c27 */ /* 0x000fe2000f8e0032 */
[----:B------:R-:W-:-:S03]  /*0de0*/  IADD3 R50, P5, PT, R54, R23, RZ ;  /* 0x0000001736327210 */ /* 0x000fc60007fbe0ff */
[----:B------:R-:W-:-:S04]  /*0df0*/  IMAD.WIDE.U32 R60, R21, UR35, R64 ;  /* 0x00000023153c7c25 */ /* 0x000fc8000f8e0040 */
[----:B------:R-:W-:Y:S01]  /*0e00*/  IMAD.WIDE.U32 R54, R17, UR35, R70 ;  /* 0x0000002311367c25 */ /* 0x000fe2000f8e0046 */
[----:B------:R-:W-:-:S03]  /*0e10*/  IADD3.X R59, PT, PT, RZ, RZ, RZ, P4, !PT ;  /* 0x000000ffff3b7210 */ /* 0x000fc600027fe4ff */
[----:B------:R-:W-:Y:S01]  /*0e20*/  VIADD R29, R61, UR5 ;  /* 0x000000053d1d7c36 */ /* 0x000fe20008000000 */
[----:B------:R-:W-:Y:S01]  /*0e30*/  MOV R61, RZ ;  /* 0x000000ff003d7202 */ /* 0x000fe20000000f00 */
[----:B------:R-:W-:Y:S02]  /*0e40*/  VIADD R65, R55, UR5 ;  /* 0x0000000537417c36 */ /* 0x000fe40008000000 */
[----:B------:R-:W-:Y:S02]  /*0e50*/  IMAD R23, R54, UR28, RZ ;  /* 0x0000001c36177c24 */ /* 0x000fe4000f8e02ff */
[----:B------:R-:W-:Y:S02]  /*0e60*/  IMAD.MOV.U32 R55, RZ, RZ, RZ ;  /* 0x000000ffff377224 */ /* 0x000fe400078e00ff */
[----:B------:R-:W-:Y:S02]  /*0e70*/  IMAD.MOV.U32 R53, RZ, RZ, RZ ;  /* 0x000000ffff357224 */ /* 0x000fe400078e00ff */
[----:B------:R-:W-:-:S02]  /*0e80*/  IMAD R25, R60, UR28, RZ ;  /* 0x0000001c3c197c24 */ /* 0x000fc4000f8e02ff */
[----:B------:R-:W-:Y:S01]  /*0e90*/  IMAD.X R67, RZ, RZ, RZ, P6 ;  /* 0x000000ffff437224 */ /* 0x000fe200030e06ff */
[----:B------:R-:W-:Y:S01]  /*0ea0*/  IADD3 R31, PT, PT, R31, UR4, RZ ;  /* 0x000000041f1f7c10 */ /* 0x000fe2000fffe0ff */
[----:B------:R-:W-:Y:S01]  /*0eb0*/  IMAD.HI.U32 R43, R23, UR36, R54 ;  /* 0x00000024172b7c27 */ /* 0x000fe2000f8e0036 */
[----:B------:R-:W-:-:S03]  /*0ec0*/  IADD3.X R57, PT, PT, RZ, RZ, RZ, P3, !PT ;  /* 0x000000ffff397210 */ /* 0x000fc60001ffe4ff */
[----:B------:R-:W-:Y:S01]  /*0ed0*/  IMAD.WIDE.U32 R52, R19, UR34, R52 ;  /* 0x0000002213347c25 */ /* 0x000fe2000f8e0034 */
[----:B------:R-:W-:-:S03]  /*0ee0*/  IADD3.X R51, PT, PT, RZ, RZ, RZ, P5, !PT ;  /* 0x000000ffff337210 */ /* 0x000fc60002ffe4ff */
[----:B------:R-:W-:-:S04]  /*0ef0*/  IMAD.HI.U32 R35, R25, UR36, R60 ;  /* 0x0000002419237c27 */ /* 0x000fc8000f8e003c */
[----:B------:R-:W-:Y:S01]  /*0f00*/  IMAD.WIDE.U32 R54, R38, UR33, R58 ;  /* 0x0000002126367c25 */ /* 0x000fe2000f8e003a */
[----:B------:R-:W-:-:S03]  /*0f10*/  IADD3 R52, P2, PT, R31, R52, RZ ;  /* 0x000000341f347210 */ /* 0x000fc60007f5e0ff */
[----:B------:R-:W-:Y:S01]  /*0f20*/  IMAD.WIDE.U32 R60, R37, UR33, R66 ;  /* 0x00000021253c7c25 */ /* 0x000fe2000f8e0042 */
[----:B------:R-:W-:-:S03]  /*0f30*/  IADD3 R58, P1, PT, R29, R54, RZ ;  /* 0x000000361d3a7210 */ /* 0x000fc60007f3e0ff */
[----:B------:R-:W-:Y:S01]  /*0f40*/  IMAD.X R63, RZ, RZ, RZ, P0 ;  /* 0x000000ffff3f7224 */ /* 0x000fe200000e06ff */
[----:B------:R-:W-:Y:S01]  /*0f50*/  IADD3 R64, P4, PT, R65, R60, RZ ;  /* 0x0000003c41407210 */ /* 0x000fe20007f9e0ff */
[----:B------:R-:W-:Y:S02]  /*0f60*/  VIADD R31, R55, UR7 ;  /* 0x00000007371f7c36 */ /* 0x000fe40008000000 */
[----:B------:R-:W-:Y:S02]  /*0f70*/  VIADD R29, R61, UR7 ;  /* 0x000000073d1d7c36 */ /* 0x000fe40008000000 */
[----:B------:R-:W-:-:S04]  /*0f80*/  IMAD.WIDE.U32 R54, R40, UR31, R56 ;  /* 0x0000001f28367c25 */ /* 0x000fc8000f8e0038 */
[----:B------:R-:W-:Y:S01]  /*0f90*/  IMAD.WIDE.U32 R60, R33, UR31, R62 ;  /* 0x0000001f213c7c25 */ /* 0x000fe2000f8e003e */
[----:B------:R-:W-:-:S03]  /*0fa0*/  IADD3 R56, P3, PT, R31, R54, RZ ;  /* 0x000000361f387210 */ /* 0x000fc60007f7e0ff */
[----:B------:R-:W-:Y:S02]  /*0fb0*/  VIADD R53, R53, UR6 ;  /* 0x0000000635357c36 */ /* 0x000fe40008000000 */
[----:B------:R-:W-:-:S04]  /*0fc0*/  IMAD.WIDE.U32 R50, R32, UR32, R50 ;  /* 0x0000002020327c25 */ /* 0x000fc8000f8e0032 */
[----:B------:R-:W-:Y:S02]  /*0fd0*/  VIADD R55, R55, UR9 ;  /* 0x0000000937377c36 */ /* 0x000fe40008000000 */
[----:B------:R-:W-:Y:S01]  /*0fe0*/  VIADD R61, R61, UR9 ;  /* 0x000000093d3d7c36 */ /* 0x000fe20008000000 */
[----:B------:R-:W-:Y:S01]  /*0ff0*/  IADD3 R50, P0, PT, R53, R50, RZ ;  /* 0x0000003235327210 */ /* 0x000fe20007f1e0ff */
[----:B------:R-:W-:Y:S01]  /*1000*/  IMAD.X R59, RZ, RZ, RZ, P1 ;  /* 0x000000ffff3b7224 */ /* 0x000fe200008e06ff */
[----:B------:R-:W-:Y:S01]  /*1010*/  IADD3 R47, PT, PT, R51, UR8, RZ ;  /* 0x00000008332f7c10 */ /* 0x000fe2000fffe0ff */
[----:B------:R-:W-:Y:S01]  /*1020*/  IMAD.X R53, RZ, RZ, RZ, P2 ;  /* 0x000000ffff357224 */ /* 0x000fe200010e06ff */
[----:B------:R-:W-:Y:S01]  /*1030*/  IADD3 R62, P5, PT, R29, R60, RZ ;  /* 0x0000003c1d3e7210 */ /* 0x000fe20007fbe0ff */
[----:B------:R-:W-:Y:S01]  /*1040*/  IMAD.X R57, RZ, RZ, RZ, P3 ;  /* 0x000000ffff397224 */ /* 0x000fe200018e06ff */
[----:B------:R-:W-:Y:S02]  /*1050*/  IADD3 R54, P6, PT, R46, R55, RZ ;  /* 0x000000372e367210 */ /* 0x000fe40007fde0ff */
[----:B------:R-:W-:Y:S01]  /*1060*/  IADD3 R60, P1, PT, R28, R61, RZ ;  /* 0x0000003d1c3c7210 */ /* 0x000fe20007f3e0ff */
[----:B------:R-:W-:Y:S01]  /*1070*/  IMAD.WIDE.U32 R28, R21, UR34, R58 ;  /* 0x00000022151c7c25 */ /* 0x000fe2000f8e003a */
[----:B------:R-:W-:-:S03]  /*1080*/  IADD3 R46, P3, PT, R48, R47, RZ ;  /* 0x0000002f302e7210 */ /* 0x000fc60007f7e0ff */
[----:B------:R-:W-:-:S04]  /*1090*/  IMAD.WIDE.U32 R48, R27, UR35, R52 ;  /* 0x000000231b307c25 */ /* 0x000fc8000f8e0034 */
[----:B------:R-:W-:Y:S01]  /*10a0*/  IMAD.HI.U32 R57, R38, UR32, R56 ;  /* 0x0000002026397c27 */ /* 0x000fe2000f8e0038 */
[----:B------:R-:W-:-:S03]  /*10b0*/  IADD3 R31, PT, PT, R35, UR4, RZ ;  /* 0x00000004231f7c10 */ /* 0x000fc6000fffe0ff */
[----:B------:R-:W-:Y:S02]  /*10c0*/  VIADD R56, R29, UR6 ;  /* 0x000000061d387c36 */ /* 0x000fe40008000000 */
[----:B------:R-:W-:Y:S02]  /*10d0*/  VIADD R29, R49, UR5 ;  /* 0x00000005311d7c36 */ /* 0x000fe40008000000 */
[----:B------:R-:W-:Y:S01]  /*10e0*/  HFMA2 R49, -RZ, RZ, 0, 0 ;  /* 0x00000000ff317431 */ /* 0x000fe200000001ff */
[----:B------:R-:W-:Y:S01]  /*10f0*/  IADD3 R58, P2, PT, R31, R28, RZ ;  /* 0x0000001c1f3a7210 */ /* 0x000fe20007f5e0ff */
[----:B------:R-:W-:Y:S01]  /*1100*/  IMAD R28, R48, UR28, RZ ;  /* 0x0000001c301c7c24 */ /* 0x000fe2000f8e02ff */
[----:B------:R-:W-:Y:S01]  /*1110*/  IADD3.X R65, PT, PT, RZ, RZ, RZ, P4, !PT ;  /* 0x000000ffff417210 */ /* 0x000fe200027fe4ff */
[----:B------:R-:W-:Y:S02]  /*1120*/  VIADD R67, R43, UR4 ;  /* 0x000000042b437c36 */ /* 0x000fe40008000000 */
[----:B------:R-:W-:-:S02]  /*1130*/  IMAD.X R55, RZ, RZ, RZ, P6 ;  /* 0x000000ffff377224 */ /* 0x000fc400030e06ff */
[----:B------:R-:W-:-:S04]  /*1140*/  IMAD.HI.U32 R68, R28, UR36, R48 ;  /* 0x000000241c447c27 */ /* 0x000fc8000f8e0030 */
[----:B------:R-:W-:-:S04]  /*1150*/  IMAD.WIDE.U32 R48, R17, UR34, R64 ;  /* 0x0000002211307c25 */ /* 0x000fc8000f8e0040 */
[----:B------:R-:W-:Y:S01]  /*1160*/  IMAD.X R63, RZ, RZ, RZ, P5 ;  /* 0x000000ffff3f7224 */ /* 0x000fe200028e06ff */
[----:B------:R-:W-:Y:S01]  /*1170*/  IADD3 R66, P5, PT, R67, R48, RZ ;  /* 0x0000003043427210 */ /* 0x000fe20007fbe0ff */
[----:B------:R-:W-:Y:S01]  /*1180*/  VIADD R53, R57, UR8 ;  /* 0x0000000839357c36 */ /* 0x000fe20008000000 */
[----:B------:R-:W-:Y:S01]  /*1190*/  IADD3 R64, PT, PT, R49, UR6, RZ ;  /* 0x0000000631407c10 */ /* 0x000fe2000fffe0ff */
[----:B------:R-:W-:Y:S01]  /*11a0*/  IMAD.WIDE.U32 R48, R40, UR30, R54 ;  /* 0x0000001e28307c25 */ /* 0x000fe2000f8e0036 */
[----:B------:R-:W-:-:S03]  /*11b0*/  IADD3.X R61, PT, PT, RZ, RZ, RZ, P1, !PT ;  /* 0x000000ffff3d7210 */ /* 0x000fc60000ffe4ff */
[----:B------:R-:W-:Y:S02]  /*11c0*/  IMAD.X R51, RZ, RZ, RZ, P0 ;  /* 0x000000ffff337224 */ /* 0x000fe400000e06ff */
[----:B------:R-:W-:Y:S01]  /*11d0*/  IMAD.X R47, RZ, RZ, RZ, P3 ;  /* 0x000000ffff2f7224 */ /* 0x000fe200018e06ff */
[----:B------:R-:W-:Y:S01]  /*11e0*/  IADD3 R52, P1, PT, R53, R48, RZ ;  /* 0x0000003035347210 */ /* 0x000fe20007f3e0ff */
[----:B------:R-:W-:Y:S02]  /*11f0*/  VIADD R43, R49, UR10 ;  /* 0x0000000a312b7c36 */ /* 0x000fe40008000000 */
[----:B------:R-:W-:-:S04]  /*1200*/  IMAD.WIDE.U32 R48, R19, UR33, R50 ;  /* 0x0000002113307c25 */ /* 0x000fc8000f8e0032 */
[----:B------:R-:W-:Y:S02]  /*1210*/  HFMA2 R57, -RZ, RZ, 0, 0 ;  /* 0x00000000ff397431 */ /* 0x000fe400000001ff */
[----:B------:R-:W-:-:S04]  /*1220*/  IMAD.WIDE.U32 R46, R32, UR31, R46 ;  /* 0x0000001f202e7c25 */ /* 0x000fc8000f8e002e */
[----:B------:R-:W-:Y:S01]  /*1230*/  IMAD.WIDE.U32 R54, R33, UR30, R60 ;  /* 0x0000001e21367c25 */ /* 0x000fe2000f8e003c */
[----:B------:R-:W-:-:S03]  /*1240*/  IADD3 R47, PT, PT, R47, UR9, RZ ;  /* 0x000000092f2f7c10 */ /* 0x000fc6000fffe0ff */
[----:B------:R-:W-:Y:S01]  /*1250*/  VIADD R49, R49, UR7 ;  /* 0x0000000731317c36 */ /* 0x000fe20008000000 */
[----:B------:R-:W-:Y:S01]  /*1260*/  IADD3 R50, P3, PT, R29, R48, RZ ;  /* 0x000000301d327210 */ /* 0x000fe20007f7e0ff */
[----:B------:R-:W-:Y:S02]  /*1270*/  IMAD.X R59, RZ, RZ, RZ, P2 ;  /* 0x000000ffff3b7224 */ /* 0x000fe400010e06ff */
[----:B------:R-:W-:Y:S01]  /*1280*/  VIADD R55, R55, UR10 ;  /* 0x0000000a37377c36 */ /* 0x000fe20008000000 */
[----:B------:R-:W-:Y:S01]  /*1290*/  IADD3 R48, P6, PT, R49, R46, RZ ;  /* 0x0000002e31307210 */ /* 0x000fe20007fde0ff */
[----:B------:R-:W-:Y:S01]  /*12a0*/  IMAD.X R67, RZ, RZ, RZ, P5 ;  /* 0x000000ffff437224 */ /* 0x000fe200028e06ff */
[----:B------:R-:W-:Y:S01]  /*12b0*/  IADD3 R46, P5, PT, R44, R47, RZ ;  /* 0x0000002f2c2e7210 */ /* 0x000fe20007fbe0ff */
[----:B------:R-:W-:Y:S01]  /*12c0*/  IMAD.HI.U32 R63, R37, UR32, R62 ;  /* 0x00000020253f7c27 */ /* 0x000fe2000f8e003e */
[----:B------:R-:W-:-:S03]  /*12d0*/  IADD3 R60, P2, PT, R30, R55, RZ ;  /* 0x000000371e3c7210 */ /* 0x000fc60007f5e0ff */
[----:B------:R-:W-:Y:S01]  /*12e0*/  IMAD.WIDE.U32 R44, R25, UR35, R58 ;  /* 0x00000023192c7c25 */ /* 0x000fe2000f8e003a */
[----:B------:R-:W-:Y:S02]  /*12f0*/  IADD3 R42, P4, PT, R42, R43, RZ ;  /* 0x0000002b2a2a7210 */ /* 0x000fe40007f9e0ff */
[----:B------:R-:W-:Y:S01]  /*1300*/  IADD3 R63, PT, PT, R63, UR8, RZ ;  /* 0x000000083f3f7c10 */ /* 0x000fe2000fffe0ff */
[----:B------:R-:W-:-:S04]  /*1310*/  IMAD.WIDE.U32 R30, R21, UR33, R56 ;  /* 0x00000021151e7c25 */ /* 0x000fc8000f8e0038 */
[----:B------:R-:W-:Y:S02]  /*1320*/  VIADD R57, R45, UR5 ;  /* 0x000000052d397c36 */ /* 0x000fe40008000000 */
[----:B------:R-:W-:Y:S01]  /*1330*/  IMAD.MOV.U32 R65, RZ, RZ, RZ ;  /* 0x000000ffff417224 */ /* 0x000fe200078e00ff */
[----:B------:R-:W-:Y:S01]  /*1340*/  IADD3 R62, P0, PT, R63, R54, RZ ;  /* 0x000000363f3e7210 */ /* 0x000fe20007f1e0ff */
[----:B------:R-:W-:Y:S01]  /*1350*/  IMAD.X R43, RZ, RZ, RZ, P4 ;  /* 0x000000ffff2b7224 */ /* 0x000fe200020e06ff */
[----:B------:R-:W-:Y:S01]  /*1360*/  IADD3 R56, P4, PT, R57, R30, RZ ;  /* 0x0000001e39387210 */ /* 0x000fe20007f9e0ff */
[----:B------:R-:W-:Y:S01]  /*1370*/  IMAD.WIDE.U32 R54, R17, UR33, R64 ;  /* 0x0000002111367c25 */ /* 0x000fe2000f8e0040 */
[----:B------:R-:W-:-:S03]  /*1380*/  IADD3.X R53, PT, PT, RZ, RZ, RZ, P1, !PT ;  /* 0x000000ffff357210 */ /* 0x000fc60000ffe4ff */
[----:B------:R-:W-:Y:S01]  /*1390*/  IMAD.WIDE.U32 R58, R23, UR35, R66 ;  /* 0x00000023173a7c25 */ /* 0x000fe2000f8e0042 */
[----:B------:R-:W-:-:S03]  /*13a0*/  IADD3 R35, PT, PT, R31, UR7, RZ ;  /* 0x000000071f237c10 */ /* 0x000fc6000fffe0ff */
[----:B------:R-:W-:Y:S02]  /*13b0*/  IMAD R30, R44, UR28, RZ ;  /* 0x0000001c2c1e7c24 */ /* 0x000fe4000f8e02ff */
[----:B------:R-:W-:Y:S02]  /*13c0*/  IMAD.MOV.U32 R45, RZ, RZ, RZ ;  /* 0x000000ffff2d7224 */ /* 0x000fe400078e00ff */
[----:B------:R-:W-:Y:S02]  /*13d0*/  VIADD R31, R55, UR7 ;  /* 0x00000007371f7c36 */ /* 0x000fe40008000000 */
[----:B------:R-:W-:Y:S02]  /*13e0*/  VIADD R65, R59, UR5 ;  /* 0x000000053b417c36 */ /* 0x000fe40008000000 */
[----:B------:R-:W-:-:S04]  /*13f0*/  IMAD.HI.U32 R55, R30, UR36, R44 ;  /* 0x000000241e377c27 */ /* 0x000fc8000f8e002c */
[----:B------:R-:W-:Y:S01]  /*1400*/  IMAD.WIDE.U32 R44, R38, UR31, R52 ;  /* 0x0000001f262c7c25 */ /* 0x000fe2000f8e0034 */
[----:B------:R-:W-:-:S03]  /*1410*/  IADD3 R64, P1, PT, R65, R54, RZ ;  /* 0x0000003641407210 */ /* 0x000fc60007f3e0ff */
[----:B------:R-:W-:Y:S01]  /*1420*/  IMAD.X R51, RZ, RZ, RZ, P3 ;  /* 0x000000ffff337224 */ /* 0x000fe200018e06ff */
[----:B------:R-:W-:Y:S01]  /*1430*/  IADD3.X R47, PT, PT, RZ, RZ, RZ, P5, !PT ;  /* 0x000000ffff2f7210 */ /* 0x000fe20002ffe4ff */
[----:B------:R-:W-:Y:S01]  /*1440*/  VIADD R53, R68, UR4 ;  /* 0x0000000444357c36 */ /* 0x000fe20008000000 */
[----:B------:R-:W-:Y:S02]  /*1450*/  IADD3 R54, P3, PT, R35, R44, RZ ;  /* 0x0000002c23367210 */ /* 0x000fe40007f7e0ff */
[----:B------:R-:W-:Y:S01]  /*1460*/  IADD3 R67, PT, PT, R45, UR9, RZ ;  /* 0x000000092d437c10 */ /* 0x000fe2000fffe0ff */
[----:B------:R-:W-:-:S04]  /*1470*/  IMAD.WIDE.U32 R44, R27, UR34, R50 ;  /* 0x000000221b2c7c25 */ /* 0x000fc8000f8e0032 */
[----:B------:R-:W-:Y:S02]  /*1480*/  IMAD.X R49, RZ, RZ, RZ, P6 ;  /* 0x000000ffff317224 */ /* 0x000fe400030e06ff */
[----:B------:R-:W-:Y:S02]  /*1490*/  IMAD.X R63, RZ, RZ, RZ, P0 ;  /* 0x000000ffff3f7224 */ /* 0x000fe400000e06ff */
[----:B------:R-:W-:Y:S02]  /*14a0*/  IMAD.X R61, RZ, RZ, RZ, P2 ;  /* 0x000000ffff3d7224 */ /* 0x000fe400010e06ff */
[----:B------:R-:W-:Y:S01]  /*14b0*/  IMAD.WIDE.U32 R46, R32, UR30, R46 ;  /* 0x0000001e202e7c25 */ /* 0x000fe2000f8e002e */
[----:B------:R-:W-:Y:S02]  /*14c0*/  IADD3 R52, P0, PT, R53, R44, RZ ;  /* 0x0000002c35347210 */ /* 0x000fe40007f1e0ff */
[----:B------:R-:W-:Y:S01]  /*14d0*/  MOV R59, RZ ;  /* 0x000000ff003b7202 */ /* 0x000fe20000000f00 */
[----:B------:R-:W-:Y:S01]  /*14e0*/  IMAD.HI.U32 R35, R19, UR32, R48 ;  /* 0x0000002013237c27 */ /* 0x000fe2000f8e0030 */
[----:B------:R-:W-:-:S03]  /*14f0*/  IADD3.X R57, PT, PT, RZ, RZ, RZ, P4, !PT ;  /* 0x000000ffff397210 */ /* 0x000fc600027fe4ff */
[----:B------:R-:W-:Y:S02]  /*1500*/  VIADD R50, R45, UR6 ;  /* 0x000000062d327c36 */ /* 0x000fe40008000000 */
[----:B------:R-:W-:-:S04]  /*1510*/  IMAD.WIDE.U32 R48, R37, UR31, R62 ;  /* 0x0000001f25307c25 */ /* 0x000fc8000f8e003e */
[----:B------:R-:W-:-:S04]  /*1520*/  IMAD.WIDE.U32 R44, R33, UR29, R60 ;  /* 0x0000001d212c7c25 */ /* 0x000fc8000f8e003c */
[----:B------:R-:W-:Y:S02]  /*1530*/  IMAD R29, R58, UR28, RZ ;  /* 0x0000001c3a1d7c24 */ /* 0x000fe4000f8e02ff */
[----:B------:R-:W-:Y:S01]  /*1540*/  VIADD R33, R47, UR10 ;  /* 0x0000000a2f217c36 */ /* 0x000fe20008000000 */
[----:B------:R-:W-:Y:S01]  /*1550*/  IADD3 R62, P2, PT, R31, R48, RZ ;  /* 0x000000301f3e7210 */ /* 0x000fe20007f5e0ff */
[----:B------:R-:W-:Y:S01]  /*1560*/  IMAD.HI.U32 R58, R29, UR36, R58 ;  /* 0x000000241d3a7c27 */ /* 0x000fe2000f8e003a */
[----:B------:R-:W-:Y:S02]  /*1570*/  IADD3 R31, PT, PT, R35, UR8, RZ ;  /* 0x00000008231f7c10 */ /* 0x000fe4000fffe0ff */
[----:B------:R-:W-:Y:S01]  /*1580*/  IADD3 R48, P5, PT, R34, R33, RZ ;  /* 0x0000002122307210 */ /* 0x000fe20007fbe0ff */
[----:B------:R-:W-:Y:S02]  /*1590*/  VIADD R59, R55, UR4 ;  /* 0x00000004373b7c36 */ /* 0x000fe40008000000 */
[----:B------:R-:W-:-:S02]  /*15a0*/  IMAD.X R65, RZ, RZ, RZ, P1 ;  /* 0x000000ffff417224 */ /* 0x000fc400008e06ff */
[----:B------:R-:W-:Y:S01]  /*15b0*/  IMAD.WIDE.U32 R34, R25, UR34, R56 ;  /* 0x0000002219227c25 */ /* 0x000fe2000f8e0038 */
[----:B------:R-:W-:-:S03]  /*15c0*/  IADD3 R46, P4, PT, R31, R46, RZ ;  /* 0x0000002e1f2e7210 */ /* 0x000fc60007f9e0ff */
[----:B------:R-:W-:Y:S01]  /*15d0*/  IMAD.X R55, RZ, RZ, RZ, P3 ;  /* 0x000000ffff377224 */ /* 0x000fe200018e06ff */
[----:B------:R-:W-:Y:S01]  /*15e0*/  IADD3 R31, PT, PT, R58, UR4, RZ ;  /* 0x000000043a1f7c10 */ /* 0x000fe2000fffe0ff */
[----:B------:R-:W-:Y:S01]  /*15f0*/  IMAD.WIDE.U32 R56, R23, UR34, R64 ;  /* 0x0000002217387c25 */ /* 0x000fe2000f8e0040 */
[----:B------:R-:W-:-:S03]  /*1600*/  IADD3 R58, P3, PT, R59, R34, RZ ;  /* 0x000000223b3a7210 */ /* 0x000fc60007f7e0ff */
[----:B------:R-:W-:Y:S02]  /*1610*/  VIADD R35, R35, UR6 ;  /* 0x0000000623237c36 */ /* 0x000fe40008000000 */
[----:B------:R-:W-:Y:S01]  /*1620*/  IMAD.WIDE.U32 R54, R21, UR32, R54 ;  /* 0x0000002015367c25 */ /* 0x000fe2000f8e0036 */
[----:B------:R-:W-:-:S03]  /*1630*/  IADD3 R34, P1, PT, R31, R56, RZ ;  /* 0x000000381f227210 */ /* 0x000fc60007f3e0ff */
[----:B------:R-:W-:-:S04]  /*1640*/  IMAD.WIDE.U32 R42, R40, UR29, R42 ;  /* 0x0000001d282a7c25 */ /* 0x000fc8000f8e002a */
[----:B------:R-:W-:Y:S02]  /*1650*/  IMAD.X R53, RZ, RZ, RZ, P0 ;  /* 0x000000ffff357224 */ /* 0x000fe400000e06ff */
[----:B------:R-:W-:Y:S01]  /*1660*/  VIADD R49, R49, UR9 ;  /* 0x0000000931317c36 */ /* 0x000fe20008000000 */
[----:B------:R-:W-:Y:S01]  /*1670*/  IADD3 R56, P6, PT, R35, R54, RZ ;  /* 0x0000003623387210 */ /* 0x000fe20007fde0ff */
[----:B------:R-:W-:Y:S01]  /*1680*/  IMAD.WIDE.U32 R52, R28, UR35, R52 ;  /* 0x000000231c347c25 */ /* 0x000fe2000f8e0034 */
[----:B------:R-:W-:-:S03]  /*1690*/  IADD3 R54, P0, PT, R42, R67, RZ ;  /* 0x000000432a367210 */ /* 0x000fc60007f1e0ff */
[----:B------:R-:W-:Y:S02]  /*16a0*/  IMAD.MOV.U32 R51, RZ, RZ, RZ ;  /* 0x000000ffff337224 */ /* 0x000fe400078e00ff */
[----:B------:R-:W-:Y:S01]  /*16b0*/  IMAD.X R63, RZ, RZ, RZ, P2 ;  /* 0x000000ffff3f7224 */ /* 0x000fe200010e06ff */
[----:B------:R-:W-:Y:S01]  /*16c0*/  IADD3 R60, P2, PT, R44, R49, RZ ;  /* 0x000000312c3c7210 */ /* 0x000fe20007f5e0ff */
[----:B------:R-:W-:Y:S01]  /*16d0*/  IMAD.WIDE.U32 R50, R27, UR33, R50 ;  /* 0x000000211b327c25 */ /* 0x000fe2000f8e0032 */
[----:B------:R-:W-:Y:S02]  /*16e0*/  IADD3 R33, PT, PT, R55, UR8, RZ ;  /* 0x0000000837217c10 */ /* 0x000fe4000fffe0ff */
[----:B------:R-:W-:Y:S01]  /*16f0*/  IADD3 R31, PT, PT, R53, UR5, RZ ;  /* 0x00000005351f7c10 */ /* 0x000fe2000fffe0ff */
[----:B------:R-:W-:Y:S01]  /*1700*/  IMAD.X R55, RZ, RZ, RZ, P0 ;  /* 0x000000ffff377224 */ /* 0x000fe200000e06ff */
[----:B------:R-:W-:Y:S01]  /*1710*/  IADD3.X R47, PT, PT, RZ, RZ, RZ, P4, !PT ;  /* 0x000000ffff2f7210 */ /* 0x000fe200027fe4ff */
[----:B------:R-:W-:Y:S01]  /*1720*/  IMAD.X R61, RZ, RZ, RZ, P2 ;  /* 0x000000ffff3d7224 */ /* 0x000fe200010e06ff */
[----:B------:R-:W-:-:S02]  /*1730*/  IADD3 R35, PT, PT, R51, UR7, RZ ;  /* 0x0000000733237c10 */ /* 0x000fc4000fffe0ff */
[----:B------:R-:W-:Y:S01]  /*1740*/  IADD3 R42, P2, PT, R31, R50, RZ ;  /* 0x000000321f2a7210 */ /* 0x000fe20007f5e0ff */
[----:B------:R-:W-:Y:S01]  /*1750*/  IMAD.WIDE.U32 R50, R38, UR30, R54 ;  /* 0x0000001e26327c25 */ /* 0x000fe2000f8e0036 */
[----:B------:R-:W-:-:S03]  /*1760*/  IADD3 R57, PT, PT, R57, UR6, RZ ;  /* 0x0000000639397c10 */ /* 0x000fc6000fffe0ff */
[----:B------:R-:W-:Y:S02]  /*1770*/  HFMA2 R53, -RZ, RZ, 0, 0 ;  /* 0x00000000ff357431 */ /* 0x000fe400000001ff */
[----:B------:R-:W-:-:S04]  /*1780*/  IMAD.WIDE.U32 R62, R17, UR32, R62 ;  /* 0x00000020113e7c25 */ /* 0x000fc8000f8e003e */
[----:B------:R-:W-:-:S04]  /*1790*/  IMAD.WIDE.U32 R60, R37, UR30, R60 ;  /* 0x0000001e253c7c25 */ /* 0x000fc8000f8e003c */
[----:B------:R-:W-:Y:S01]  /*17a0*/  IMAD.WIDE.U32 R46, R19, UR31, R46 ;  /* 0x0000001f132e7c25 */ /* 0x000fe2000f8e002e */
[----:B------:R-:W-:-:S03]  /*17b0*/  IADD3 R64, P0, PT, R57, R62, RZ ;  /* 0x0000003e39407210 */ /* 0x000fc60007f1e0ff */
[----:B------:R-:W-:Y:S01]  /*17c0*/  IMAD.X R59, RZ, RZ, RZ, P3 ;  /* 0x000000ffff3b7224 */ /* 0x000fe200018e06ff */
[----:B------:R-:W-:Y:S01]  /*17d0*/  IADD3 R54, P3, PT, R33, R50, RZ ;  /* 0x0000003221367210 */ /* 0x000fe20007f7e0ff */
[----:B------:R-:W-:Y:S02]  /*17e0*/  VIADD R63, R63, UR8 ;  /* 0x000000083f3f7c36 */ /* 0x000fe40008000000 */
[----:B------:R-:W-:Y:S01]  /*17f0*/  VIADD R61, R61, UR10 ;  /* 0x0000000a3d3d7c36 */ /* 0x000fe20008000000 */
[----:B------:R-:W-:Y:S01]  /*1800*/  IADD3 R50, P4, PT, R35, R46, RZ ;  /* 0x0000002e23327210 */ /* 0x000fe20007f9e0ff */
[----:B------:R-:W-:Y:S02]  /*1810*/  IMAD.X R57, RZ, RZ, RZ, P6 ;  /* 0x000000ffff397224 */ /* 0x000fe400030e06ff */
[----:B------:R-:W-:-:S04]  /*1820*/  IMAD.WIDE.U32 R58, R30, UR35, R58 ;  /* 0x000000231e3a7c25 */ /* 0x000fc8000f8e003a */
[----:B------:R-:W-:Y:S02]  /*1830*/  IMAD R31, R52, UR28, RZ ;  /* 0x0000001c341f7c24 */ /* 0x000fe4000f8e02ff */
[----:B------:R-:W-:Y:S02]  /*1840*/  VIADD R51, R51, UR10 ;  /* 0x0000000a33337c36 */ /* 0x000fe40008000000 */
[----:B------:R-:W-:Y:S01]  /*1850*/  IMAD.X R49, RZ, RZ, RZ, P5 ;  /* 0x000000ffff317224 */ /* 0x000fe200028e06ff */
[----:B------:R-:W-:Y:S01]  /*1860*/  IADD3 R62, P5, PT, R63, R60, RZ ;  /* 0x0000003c3f3e7210 */ /* 0x000fe20007fbe0ff */
[----:B------:R-:W-:Y:S02]  /*1870*/  IMAD.X R35, RZ, RZ, RZ, P1 ;  /* 0x000000ffff237224 */ /* 0x000fe400008e06ff */
[----:B------:R-:W-:Y:S01]  /*1880*/  IMAD.X R55, RZ, RZ, RZ, P3 ;  /* 0x000000ffff377224 */ /* 0x000fe200018e06ff */
[----:B------:R-:W-:Y:S01]  /*1890*/  IADD3 R60, P3, PT, R45, R61, RZ ;  /* 0x0000003d2d3c7210 */ /* 0x000fe20007f7e0ff */
[----:B------:R-:W-:Y:S01]  /*18a0*/  IMAD.WIDE.U32 R44, R25, UR33, R56 ;  /* 0x00000021192c7c25 */ /* 0x000fe2000f8e0038 */
[----:B------:R-:W-:-:S03]  /*18b0*/  IADD3 R61, PT, PT, R47, UR9, RZ ;  /* 0x000000092f3d7c10 */ /* 0x000fc6000fffe0ff */
[----:B------:R-:W-:Y:S02]  /*18c0*/  VIADD R33, R59, UR5 ;  /* 0x000000053b217c36 */ /* 0x000fe40008000000 */
[----:B------:R-:W-:Y:S01]  /*18d0*/  IMAD.HI.U32 R40, R31, UR36, R52 ;  /* 0x000000241f287c27 */ /* 0x000fe2000f8e0034 */
[----:B------:R-:W-:-:S03]  /*18e0*/  IADD3 R52, P6, PT, R43, R51, RZ ;  /* 0x000000332b347210 */ /* 0x000fc60007fde0ff */
[----:B------:R-:W-:Y:S02]  /*18f0*/  IMAD.X R65, RZ, RZ, RZ, P0 ;  /* 0x000000ffff417224 */ /* 0x000fe400000e06ff */
[----:B------:R-:W-:Y:S01]  /*1900*/  IMAD.WIDE.U32 R46, R29, UR35, R34 ;  /* 0x000000231d2e7c25 */ /* 0x000fe2000f8e0022 */
[----:B------:R-:W-:-:S03]  /*1910*/  MOV R59, RZ ;  /* 0x000000ff003b7202 */ /* 0x000fc60000000f00 */
[----:B------:R-:W-:-:S04]  /*1920*/  IMAD.WIDE.U32 R48, R32, UR29, R48 ;  /* 0x0000001d20307c25 */ /* 0x000fc8000f8e0030 */
[----:B------:R-:W-:Y:S01]  /*1930*/  IMAD.HI.U32 R66, R21, UR31, R54 ;  /* 0x0000001f15427c27 */ /* 0x000fe2000f8e0036 */
[----:B------:R-:W-:-:S03]  /*1940*/  IADD3 R54, P1, PT, R33, R44, RZ ;  /* 0x0000002c21367210 */ /* 0x000fc60007f3e0ff */
[----:B------:R-:W-:Y:S02]  /*1950*/  IMAD R32, R58, UR28, RZ ;  /* 0x0000001c3a207c24 */ /* 0x000fe4000f8e02ff */
[----:B------:R-:W-:-:S04]  /*1960*/  IMAD.WIDE.U32 R34, R23, UR33, R64 ;  /* 0x0000002117227c25 */ /* 0x000fc8000f8e0040 */
[----:B------:R-:W-:Y:S02]  /*1970*/  VIADD R57, R47, UR5 ;  /* 0x000000052f397c36 */ /* 0x000fe40008000000 */
[----:B------:R-:W-:Y:S02]  /*1980*/  IMAD.X R53, RZ, RZ, RZ, P6 ;  /* 0x000000ffff357224 */ /* 0x000fe400030e06ff */
[----:B------:R-:W-:Y:S02]  /*1990*/  IMAD R33, R46, UR28, RZ ;  /* 0x0000001c2e217c24 */ /* 0x000fe4000f8e02ff */
[----:B------:R-:W-:Y:S02]  /*19a0*/  IMAD.X R43, RZ, RZ, RZ, P2 ;  /* 0x000000ffff2b7224 */ /* 0x000fe400010e06ff */
[----:B------:R-:W-:Y:S01]  /*19b0*/  IMAD.MOV.U32 R47, RZ, RZ, RZ ;  /* 0x000000ffff2f7224 */ /* 0x000fe200078e00ff */
[----:B------:R-:W-:Y:S01]  /*19c0*/  IADD3 R56, P0, PT, R57, R34, RZ ;  /* 0x0000002239387210 */ /* 0x000fe20007f1e0ff */
[----:B------:R-:W-:Y:S01]  /*19d0*/  IMAD.HI.U32 R59, R32, UR36, R58 ;  /* 0x00000024203b7c27 */ /* 0x000fe2000f8e003a */
[----:B------:R-:W-:-:S03]  /*19e0*/  IADD3 R58, PT, PT, R35, UR7, RZ ;  /* 0x00000007233a7c10 */ /* 0x000fc6000fffe0ff */
[----:B------:R-:W-:Y:S02]  /*19f0*/  IMAD.X R55, RZ, RZ, RZ, P1 ;  /* 0x000000ffff377224 */ /* 0x000fe400008e06ff */
[----:B------:R-:W-:Y:S01]  /*1a00*/  IMAD.HI.U32 R69, R33, UR36, R46 ;  /* 0x0000002421457c27 */ /* 0x000fe2000f8e002e */
[----:B------:R-:W-:-:S03]  /*1a10*/  IADD3 R46, P2, PT, R48, R61, RZ ;  /* 0x0000003d302e7210 */ /* 0x000fc60007f5e0ff */
[----:B------:R-:W-:Y:S01]  /*1a20*/  IMAD.WIDE.U32 R34, R38, UR29, R52 ;  /* 0x0000001d26227c25 */ /* 0x000fe2000f8e0034 */
[----:B------:R-:W-:-:S03]  /*1a30*/  IADD3 R53, PT, PT, R40, UR4, RZ ;  /* 0x0000000428357c10 */ /* 0x000fc6000fffe0ff */
[----:B------:R-:W-:-:S04]  /*1a40*/  IMAD.WIDE.U32 R42, R28, UR34, R42 ;  /* 0x000000221c2a7c25 */ /* 0x000fc8000f8e002a */
[----:B------:R-:W-:Y:S02]  /*1a50*/  IMAD.X R51, RZ, RZ, RZ, P4 ;  /* 0x000000ffff337224 */ /* 0x000fe400020e06ff */
[----:B------:R-:W-:Y:S01]  /*1a60*/  IMAD.X R61, RZ, RZ, RZ, P3 ;  /* 0x000000ffff3d7224 */ /* 0x000fe200018e06ff */
[----:B------:R-:W-:Y:S01]  /*1a70*/  IADD3 R44, PT, PT, R45, UR7, RZ ;  /* 0x000000072d2c7c10 */ /* 0x000fe2000fffe0ff */
[----:B------:R-:W-:Y:S01]  /*1a80*/  IMAD.WIDE.U32 R54, R30, UR34, R54 ;  /* 0x000000221e367c25 */ /* 0x000fe2000f8e0036 */
[----:B------:R-:W-:-:S03]  /*1a90*/  IADD3 R45, PT, PT, R43, UR6, RZ ;  /* 0x000000062b2d7c10 */ /* 0x000fc6000fffe0ff */
[----:B------:R-:W-:Y:S01]  /*1aa0*/  IMAD.X R63, RZ, RZ, RZ, P5 ;  /* 0x000000ffff3f7224 */ /* 0x000fe200028e06ff */
[----:B------:R-:W-:Y:S01]  /*1ab0*/  IADD3 R52, P5, PT, R53, R42, RZ ;  /* 0x0000002a35347210 */ /* 0x000fe20007fbe0ff */
[----:B------:R-:W-:Y:S01]  /*1ac0*/  IMAD.WIDE.U32 R50, R27, UR32, R50 ;  /* 0x000000201b327c25 */ /* 0x000fe2000f8e0032 */
[----:B------:R-:W-:-:S03]  /*1ad0*/  IADD3.X R57, PT, PT, RZ, RZ, RZ, P0, !PT ;  /* 0x000000ffff397210 */ /* 0x000fc600007fe4ff */
[----:B------:R-:W-:Y:S01]  /*1ae0*/  IMAD.WIDE.U32 R42, R37, UR29, R60 ;  /* 0x0000001d252a7c25 */ /* 0x000fe2000f8e003c */
[----:B------:R-:W-:-:S03]  /*1af0*/  IADD3 R50, P1, PT, R45, R50, RZ ;  /* 0x000000322d327210 */ /* 0x000fc60007f3e0ff */
[----:B------:R-:W-:Y:S02]  /*1b00*/  VIADD R61, R59, UR4 ;  /* 0x000000043b3d7c36 */ /* 0x000fe40008000000 */
[----:B------:R-:W-:Y:S02]  /*1b10*/  HFMA2 R59, -RZ, RZ, 0, 0 ;  /* 0x00000000ff3b7431 */ /* 0x000fe400000001ff */
[----:B------:R-:W-:Y:S02]  /*1b20*/  VIADD R37, R55, UR6 ;  /* 0x0000000637257c36 */ /* 0x000fe40008000000 */
[----:B------:R-:W-:Y:S02]  /*1b30*/  VIADD R55, R66, UR9 ;  /* 0x0000000942377c36 */ /* 0x000fe40008000000 */
[----:B------:R-:W-:Y:S01]  /*1b40*/  IMAD.MOV.U32 R45, RZ, RZ, RZ ;  /* 0x000000ffff2d7224 */ /* 0x000fe200078e00ff */
[----:B------:R-:W-:Y:S01]  /*1b50*/  IADD3 R60, P4, PT, R61, R54, RZ ;  /* 0x000000363d3c7210 */ /* 0x000fe20007f9e0ff */
[----:B------:R-:W-:Y:S01]  /*1b60*/  IMAD.X R47, RZ, RZ, RZ, P2 ;  /* 0x000000ffff2f7224 */ /* 0x000fe200010e06ff */
[----:B------:R-:W-:Y:S01]  /*1b70*/  IADD3 R54, P3, PT, R34, R55, RZ ;  /* 0x0000003722367210 */ /* 0x000fe20007f7e0ff */
[----:B------:R-:W-:Y:S01]  /*1b80*/  IMAD.WIDE.U32 R56, R29, UR34, R56 ;  /* 0x000000221d387c25 */ /* 0x000fe2000f8e0038 */
[----:B------:R-:W-:-:S03]  /*1b90*/  IADD3 R69, PT, PT, R69, UR4, RZ ;  /* 0x0000000445457c10 */ /* 0x000fc6000fffe0ff */
[----:B------:R-:W-:Y:S01]  /*1ba0*/  IMAD.WIDE.U32 R44, R25, UR32, R44 ;  /* 0x00000020192c7c25 */ /* 0x000fe2000f8e002c */
[----:B------:R-:W-:-:S03]  /*1bb0*/  IADD3 R51, PT, PT, R51, UR8, RZ ;  /* 0x0000000833337c10 */ /* 0x000fc6000fffe0ff */
[----:B------:R-:W-:Y:S01]  /*1bc0*/  IMAD.HI.U32 R62, R17, UR31, R62 ;  /* 0x0000001f113e7c27 */ /* 0x000fe2000f8e003e */
[----:B------:R-:W-:-:S03]  /*1bd0*/  IADD3 R68, P2, PT, R69, R56, RZ ;  /* 0x0000003845447210 */ /* 0x000fc60007f5e0ff */
[----:B------:R-:W-:-:S04]  /*1be0*/  IMAD.WIDE.U32 R46, R19, UR30, R46 ;  /* 0x0000001e132e7c25 */ /* 0x000fc8000f8e002e */
[----:B------:R-:W-:Y:S02]  /*1bf0*/  VIADD R57, R57, UR6 ;  /* 0x0000000639397c36 */ /* 0x000fe40008000000 */
[----:B------:R-:W-:Y:S01]  /*1c00*/  IMAD.WIDE.U32 R58, R23, UR32, R58 ;  /* 0x00000020173a7c25 */ /* 0x000fe2000f8e003a */
[----:B------:R-:W-:-:S03]  /*1c10*/  IADD3 R48, P6, PT, R51, R46, RZ ;  /* 0x0000002e33307210 */ /* 0x000fc60007fde0ff */
[----:B------:R-:W-:Y:S01]  /*1c20*/  IMAD.X R55, RZ, RZ, RZ, P3 ;  /* 0x000000ffff377224 */ /* 0x000fe200018e06ff */
[----:B------:R-:W-:Y:S01]  /*1c30*/  IADD3 R56, P3, PT, R37, R44, RZ ;  /* 0x0000002c25387210 */ /* 0x000fe20007f7e0ff */
[----:B------:R-:W-:Y:S01]  /*1c40*/  VIADD R47, R47, UR10 ;  /* 0x0000000a2f2f7c36 */ /* 0x000fe20008000000 */
[----:B------:R-:W-:Y:S01]  /*1c50*/  IADD3 R37, PT, PT, R62, UR9, RZ ;  /* 0x000000093e257c10 */ /* 0x000fe2000fffe0ff */
[----:B------:R-:W-:Y:S01]  /*1c60*/  IMAD.X R51, RZ, RZ, RZ, P1 ;  /* 0x000000ffff337224 */ /* 0x000fe200008e06ff */
[----:B------:R-:W-:Y:S02]  /*1c70*/  IADD3 R66, P1, PT, R57, R58, RZ ;  /* 0x0000003a39427210 */ /* 0x000fe40007f3e0ff */
[----:B------:R-:W-:Y:S02]  /*1c80*/  IADD3.X R53, PT, PT, RZ, RZ, RZ, P5, !PT ;  /* 0x000000ffff357210 */ /* 0x000fe40002ffe4ff */
[----:B------:R-:W-:Y:S01]  /*1c90*/  IADD3 R46, P0, PT, R49, R47, RZ ;  /* 0x0000002f312e7210 */ /* 0x000fe20007f1e0ff */
[----:B------:R-:W-:Y:S01]  /*1ca0*/  VIADD R47, R45, UR8 ;  /* 0x000000082d2f7c36 */ /* 0x000fe20008000000 */
[----:B------:R-:W-:Y:S01]  /*1cb0*/  IADD3 R58, P5, PT, R42, R37, RZ ;  /* 0x000000252a3a7210 */ /* 0x000fe20007fbe0ff */
[----:B------:R-:W-:-:S04]  /*1cc0*/  IMAD.WIDE.U32 R44, R21, UR30, R54 ;  /* 0x0000001e152c7c25 */ /* 0x000fc8000f8e0036 */
[----:B------:R-:W-:Y:S01]  /*1cd0*/  VIADD R65, R59, UR8 ;  /* 0x000000083b417c36 */ /* 0x000fe20008000000 */
[----:B------:R-:W-:Y:S01]  /*1ce0*/  IADD3.X R59, PT, PT, RZ, RZ, RZ, P5, !PT ;  /* 0x000000ffff3b7210 */ /* 0x000fe20002ffe4ff */
[----:B------:R-:W-:Y:S01]  /*1cf0*/  IMAD.X R49, RZ, RZ, RZ, P6 ;  /* 0x000000ffff317224 */ /* 0x000fe200030e06ff */
[----:B------:R-:W-:Y:S01]  /*1d00*/  IADD3 R54, P6, PT, R47, R44, RZ ;  /* 0x0000002c2f367210 */ /* 0x000fe20007fde0ff */
[----:B------:R-:W-:Y:S02]  /*1d10*/  VIADD R37, R45, UR10 ;  /* 0x0000000a2d257c36 */ /* 0x000fe40008000000 */
[----:B------:R-:W-:-:S04]  /*1d20*/  IMAD.HI.U32 R38, R27, UR31, R48 ;  /* 0x0000001f1b267c27 */ /* 0x000fc8000f8e0030 */
[----:B------:R-:W-:-:S04]  /*1d30*/  IMAD.WIDE.U32 R44, R31, UR35, R52 ;  /* 0x000000231f2c7c25 */ /* 0x000fc8000f8e0034 */
[----:B------:R-:W-:-:S04]  /*1d40*/  IMAD.WIDE.U32 R48, R28, UR33, R50 ;  /* 0x000000211c307c25 */ /* 0x000fc8000f8e0032 */
[----:B------:R-:W-:Y:S01]  /*1d50*/  IMAD.WIDE.U32 R50, R17, UR30, R58 ;  /* 0x0000001e11327c25 */ /* 0x000fe2000f8e003a */
[----:B------:R-:W-:-:S03]  /*1d60*/  IADD3.X R47, PT, PT, RZ, RZ, RZ, P0, !PT ;  /* 0x000000ffff2f7210 */ /* 0x000fc600007fe4ff */
[----:B------:R-:W-:Y:S02]  /*1d70*/  IMAD.X R61, RZ, RZ, RZ, P4 ;  /* 0x000000ffff3d7224 */ /* 0x000fe400020e06ff */
[----:B------:R-:W-:Y:S01]  /*1d80*/  VIADD R53, R45, UR5 ;  /* 0x000000052d357c36 */ /* 0x000fe20008000000 */
[----:B------:R-:W-:Y:S01]  /*1d90*/  MOV R45, RZ ;  /* 0x000000ff002d7202 */ /* 0x000fe20000000f00 */
[----:B------:R-:W-:Y:S02]  /*1da0*/  VIADD R51, R51, UR10 ;  /* 0x0000000a33337c36 */ /* 0x000fe40008000000 */
[----:B------:R-:W-:Y:S02]  /*1db0*/  IMAD R34, R44, UR28, RZ ;  /* 0x0000001c2c227c24 */ /* 0x000fe4000f8e02ff */
[----:B------:R-:W-:Y:S02]  /*1dc0*/  IMAD.X R57, RZ, RZ, RZ, P3 ;  /* 0x000000ffff397224 */ /* 0x000fe400018e06ff */
[----:B------:R-:W-:-:S02]  /*1dd0*/  IMAD.X R69, RZ, RZ, RZ, P2 ;  /* 0x000000ffff457224 */ /* 0x000fc400010e06ff */
[----:B------:R-:W-:Y:S01]  /*1de0*/  IMAD.WIDE.U32 R60, R32, UR35, R60 ;  /* 0x00000023203c7c25 */ /* 0x000fe2000f8e003c */
[----:B------:R-:W-:Y:S02]  /*1df0*/  IADD3 R62, P0, PT, R43, R51, RZ ;  /* 0x000000332b3e7210 */ /* 0x000fe40007f1e0ff */
[----:B------:R-:W-:Y:S01]  /*1e00*/  IADD3.X R67, PT, PT, RZ, RZ, RZ, P1, !PT ;  /* 0x000000ffff437210 */ /* 0x000fe20000ffe4ff */
[----:B------:R-:W-:-:S04]  /*1e10*/  IMAD.HI.U32 R40, R34, UR36, R44 ;  /* 0x0000002422287c27 */ /* 0x000fc8000f8e002c */
[----:B------:R-:W-:Y:S01]  /*1e20*/  IMAD.WIDE.U32 R46, R19, UR29, R46 ;  /* 0x0000001d132e7c25 */ /* 0x000fe2000f8e002e */
[----:B------:R-:W-:-:S03]  /*1e30*/  IADD3 R42, P3, PT, R35, R37, RZ ;  /* 0x00000025232a7210 */ /* 0x000fc60007f7e0ff */
[----:B------:R-:W-:-:S04]  /*1e40*/  IMAD.WIDE.U32 R58, R33, UR35, R68 ;  /* 0x00000023213a7c25 */ /* 0x000fc8000f8e0044 */
[----:B------:R-:W-:-:S04]  /*1e50*/  IMAD.WIDE.U32 R44, R30, UR33, R56 ;  /* 0x000000211e2c7c25 */ /* 0x000fc8000f8e0038 */
[----:B------:R-:W-:Y:S02]  /*1e60*/  VIADD R51, R61, UR5 ;  /* 0x000000053d337c36 */ /* 0x000fe40008000000 */
[----:B------:R-:W-:Y:S02]  /*1e70*/  IMAD R19, R60, UR28, RZ ;  /* 0x0000001c3c137c24 */ /* 0x000fe4000f8e02ff */
[----:B------:R-:W-:Y:S01]  /*1e80*/  IMAD.X R55, RZ, RZ, RZ, P6 ;  /* 0x000000ffff377224 */ /* 0x000fe200030e06ff */
[----:B------:R-:W-:Y:S01]  /*1e90*/  IADD3 R52, P5, PT, R53, R48, RZ ;  /* 0x0000003035347210 */ /* 0x000fe20007fbe0ff */
[----:B------:R-:W-:Y:S01]  /*1ea0*/  IMAD.WIDE.U32 R56, R29, UR33, R66 ;  /* 0x000000211d387c25 */ /* 0x000fe2000f8e0042 */
[----:B------:R-:W-:Y:S02]  /*1eb0*/  IADD3 R64, P4, PT, R65, R50, RZ ;  /* 0x0000003241407210 */ /* 0x000fe40007f9e0ff */
[----:B------:R-:W-:Y:S01]  /*1ec0*/  IADD3 R67, PT, PT, R59, UR5, RZ ;  /* 0x000000053b437c10 */ /* 0x000fe2000fffe0ff */
[----:B------:R-:W-:Y:S01]  /*1ed0*/  VIADD R35, R45, UR7 ;  /* 0x000000072d237c36 */ /* 0x000fe20008000000 */
[----:B------:R-:W-:Y:S01]  /*1ee0*/  IADD3 R50, P2, PT, R51, R44, RZ ;  /* 0x0000002c33327210 */ /* 0x000fe20007f5e0ff */
[----:B------:R-:W-:Y:S01]  /*1ef0*/  IMAD.MOV.U32 R59, RZ, RZ, RZ ;  /* 0x000000ffff3b7224 */ /* 0x000fe200078e00ff */
[----:B------:R-:W-:Y:S01]  /*1f00*/  R2UR UR11, R19 ;  /* 0x00000000130b72ca */ /* 0x000fe200000e0000 */
[----:B------:R-:W-:Y:S01]  /*1f10*/  IMAD R19, R58, UR28, RZ ;  /* 0x0000001c3a137c24 */ /* 0x000fe2000f8e02ff */
[----:B------:R-:W-:Y:S01]  /*1f20*/  IADD3.X R43, PT, PT, RZ, RZ, RZ, P3, !PT ;  /* 0x000000ffff2b7210 */ /* 0x000fe20001ffe4ff */
[----:B------:R-:W-:-:S04]  /*1f30*/  IMAD.WIDE.U32 R44, R25, UR31, R54 ;  /* 0x0000001f192c7c25 */ /* 0x000fc8000f8e0036 */
[----:B------:R-:W-:Y:S02]  /*1f40*/  IMAD.X R53, RZ, RZ, RZ, P5 ;  /* 0x000000ffff357224 */ /* 0x000fe400028e06ff */
[----:B------:R-:W-:Y:S01]  /*1f50*/  IMAD.HI.U32 R59, R19, UR36, R58 ;  /* 0x00000024133b7c27 */ /* 0x000fe2000f8e003a */
[----:B------:R-:W-:Y:S02]  /*1f60*/  IADD3 R58, P3, PT, R35, R44, RZ ;  /* 0x0000002c233a7210 */ /* 0x000fe40007f7e0ff */
[----:B------:R-:W-:Y:S01]  /*1f70*/  IADD3 R35, PT, PT, R45, UR9, RZ ;  /* 0x000000092d237c10 */ /* 0x000fe2000fffe0ff */
[----:B------:R-:W-:-:S04]  /*1f80*/  IMAD.WIDE.U32 R42, R21, UR29, R42 ;  /* 0x0000001d152a7c25 */ /* 0x000fc8000f8e002a */
[----:B------:R-:W-:-:S04]  /*1f90*/  IMAD.WIDE.U32 R44, R31, UR34, R52 ;  /* 0x000000221f2c7c25 */ /* 0x000fc8000f8e0034 */
[----:B------:R-:W-:Y:S02]  /*1fa0*/  VIADD R21, R40, UR4 ;  /* 0x0000000428157c36 */ /* 0x000fe40008000000 */
[----:B------:R-:W-:Y:S01]  /*1fb0*/  VIADD R53, R38, UR9 ;  /* 0x0000000926357c36 */ /* 0x000fe20008000000 */
[----:B------:R-:W-:Y:S01]  /*1fc0*/  IADD3 R66, P1, PT, R67, R56, RZ ;  /* 0x0000003843427210 */ /* 0x000fe20007f3e0ff */
[----:B------:R-:W-:Y:S01]  /*1fd0*/  IMAD.X R63, RZ, RZ, RZ, P0 ;  /* 0x000000ffff3f7224 */ /* 0x000fe200000e06ff */
[----:B------:R-:W-:Y:S02]  /*1fe0*/  IADD3.X R65, PT, PT, RZ, RZ, RZ, P4, !PT ;  /* 0x000000ffff417210 */ /* 0x000fe400027fe4ff */
[----:B------:R-:W-:Y:S01]  /*1ff0*/  IADD3 R56, P4, PT, R21, R44, RZ ;  /* 0x0000002c15387210 */ /* 0x000fe20007f9e0ff */
[----:B------:R-:W-:Y:S01]  /*2000*/  VIADD R21, R45, UR6 ;  /* 0x000000062d157c36 */ /* 0x000fe20008000000 */
[----:B------:R-:W-:Y:S01]  /*2010*/  IADD3 R52, P0, PT, R46, R53, RZ ;  /* 0x000000352e347210 */ /* 0x000fe20007f1e0ff */
[----:B------:R-:W-:Y:S01]  /*2020*/  IMAD.WIDE.U32 R44, R17, UR29, R62 ;  /* 0x0000001d112c7c25 */ /* 0x000fe2000f8e003e */
[----:B------:R-:W-:-:S02]  /*2030*/  MOV R17, UR11 ;  /* 0x0000000b00117c02 */ /* 0x000fc40008000f00 */
[----:B------:R-:W-:Y:S01]  /*2040*/  IADD3.X R53, PT, PT, RZ, RZ, RZ, P0, !PT ;  /* 0x000000ffff357210 */ /* 0x000fe200007fe4ff */
[----:B------:R-:W-:Y:S02]  /*2050*/  VIADD R48, R49, UR7 ;  /* 0x0000000731307c36 */ /* 0x000fe40008000000 */
[----:B------:R-:W-:Y:S02]  /*2060*/  IMAD.MOV.U32 R61, RZ, RZ, RZ ;  /* 0x000000ffff3d7224 */ /* 0x000fe400078e00ff */
[----:B------:R-:W-:Y:S02]  /*2070*/  IMAD.MOV.U32 R49, RZ, RZ, RZ ;  /* 0x000000ffff317224 */ /* 0x000fe400078e00ff */
[----:B------:R-:W-:Y:S01]  /*2080*/  IMAD.HI.U32 R60, R17, UR36, R60 ;  /* 0x00000024113c7c27 */ /* 0x000fe2000f8e003c */
[----:B------:R-:W-:-:S03]  /*2090*/  IADD3.X R67, PT, PT, RZ, RZ, RZ, P1, !PT ;  /* 0x000000ffff437210 */ /* 0x000fc60000ffe4ff */
[----:B------:R-:W-:Y:S02]  /*20a0*/  IMAD.X R51, RZ, RZ, RZ, P2 ;  /* 0x000000ffff337224 */ /* 0x000fe400010e06ff */
[----:B------:R-:W-:-:S04]  /*20b0*/  IMAD.WIDE.U32 R54, R28, UR32, R48 ;  /* 0x000000201c367c25 */ /* 0x000fc8000f8e0030 */
[----:B------:R-:W-:Y:S02]  /*20c0*/  VIADD R57, R57, UR7 ;  /* 0x0000000739397c36 */ /* 0x000fe40008000000 */
[----:B------:R-:W-:-:S04]  /*20d0*/  IMAD.WIDE.U32 R64, R23, UR31, R64 ;  /* 0x0000001f17407c25 */ /* 0x000fc8000f8e0040 */
[----:B------:R-:W-:Y:S01]  /*20e0*/  IMAD.WIDE.U32 R48, R27, UR30, R52 ;  /* 0x0000001e1b307c25 */ /* 0x000fe2000f8e0034 */
[----:B------:R-:W-:-:S03]  /*20f0*/  IADD3 R52, P1, PT, R42, R35, RZ ;  /* 0x000000232a347210 */ /* 0x000fc60007f3e0ff */
[----:B------:R-:W-:Y:S01]  /*2100*/  IMAD.WIDE.U32 R50, R32, UR34, R50 ;  /* 0x0000002220327c25 */ /* 0x000fe2000f8e0032 */
[----:B------:R-:W-:-:S03]  /*2110*/  IADD3 R64, P5, PT, R57, R64, RZ ;  /* 0x0000004039407210 */ /* 0x000fc60007fbe0ff */
[----:B------:R-:W-:Y:S01]  /*2120*/  VIADD R35, R60, UR4 ;  /* 0x000000043c237c36 */ /* 0x000fe20008000000 */
[----:B------:R-:W-:Y:S01]  /*2130*/  IADD3 R54, P6, PT, R21, R54, RZ ;  /* 0x0000003615367210 */ /* 0x000fe20007fde0ff */
[----:B------:R-:W-:Y:S01]  /*2140*/  VIADD R37, R55, UR8 ;  /* 0x0000000837257c36 */ /* 0x000fe20008000000 */
[----:B------:R-:W-:Y:S01]  /*2150*/  IADD3.X R57, PT, PT, RZ, RZ, RZ, P4, !PT ;  /* 0x000000ffff397210 */ /* 0x000fe200027fe4ff */
[----:B------:R-:W-:Y:S02]  /*2160*/  VIADD R63, R65, UR9 ;  /* 0x00000009413f7c36 */ /* 0x000fe40008000000 */
[----:B------:R-:W-:Y:S02]  /*2170*/  VIADD R21, R59, UR4 ;  /* 0x000000043b157c36 */ /* 0x000fe40008000000 */
[----:B------:R-:W-:Y:S01]  /*2180*/  IMAD.X R53, RZ, RZ, RZ, P1 ;  /* 0x000000ffff357224 */ /* 0x000fe200008e06ff */
[----:B------:R-:W-:Y:S01]  /*2190*/  IADD3 R35, P1, PT, R35, R50, RZ ;  /* 0x0000003223237210 */ /* 0x000fe20007f3e0ff */
[----:B------:R-:W-:Y:S01]  /*21a0*/  IMAD.X R59, RZ, RZ, RZ, P3 ;  /* 0x000000ffff3b7224 */ /* 0x000fe200018e06ff */
[----:B------:R-:W-:Y:S01]  /*21b0*/  IADD3 R46, P0, PT, R37, R48, RZ ;  /* 0x00000030252e7210 */ /* 0x000fe20007f1e0ff */
[----:B------:R-:W-:Y:S01]  /*21c0*/  IMAD.WIDE.U32 R60, R33, UR34, R66 ;  /* 0x00000022213c7c25 */ /* 0x000fe2000f8e0042 */
[----:B------:R-:W-:-:S02]  /*21d0*/  IADD3.X R65, PT, PT, RZ, RZ, RZ, P5, !PT ;  /* 0x000000ffff417210 */ /* 0x000fc40002ffe4ff */
[----:B------:R-:W-:Y:S01]  /*21e0*/  IADD3 R37, PT, PT, R51, UR6, RZ ;  /* 0x0000000633257c10 */ /* 0x000fe2000fffe0ff */
[----:B------:R-:W-:Y:S01]  /*21f0*/  IMAD.HI.U32 R38, R25, UR30, R52 ;  /* 0x0000001e19267c27 */ /* 0x000fe2000f8e0034 */
[----:B------:R-:W-:Y:S02]  /*2200*/  IADD3 R62, P4, PT, R44, R63, RZ ;  /* 0x0000003f2c3e7210 */ /* 0x000fe40007f9e0ff */
[----:B------:R-:W-:Y:S01]  /*2210*/  R2UR UR12, R35 ;  /* 0x00000000230c72ca */ /* 0x000fe200000e0000 */
[----:B------:R-:W-:-:S04]  /*2220*/  IMAD.WIDE.U32 R50, R30, UR32, R58 ;  /* 0x000000201e327c25 */ /* 0x000fc8000f8e003a */
[----:B------:R-:W-:Y:S01]  /*2230*/  IMAD.WIDE.U32 R52, R34, UR35, R56 ;  /* 0x0000002322347c25 */ /* 0x000fe2000f8e0038 */
[----:B------:R-:W-:-:S03]  /*2240*/  IADD3 R66, P3, PT, R21, R60, RZ ;  /* 0x0000003c15427210 */ /* 0x000fc60007f7e0ff */
[----:B------:R-:W-:Y:S02]  /*2250*/  IMAD.X R35, RZ, RZ, RZ, P1 ;  /* 0x000000ffff237224 */ /* 0x000fe400008e06ff */
[----:B------:R-:W-:Y:S02]  /*2260*/  IMAD.X R55, RZ, RZ, RZ, P6 ;  /* 0x000000ffff377224 */ /* 0x000fe400030e06ff */
[----:B------:R-:W-:Y:S02]  /*2270*/  VIADD R61, R61, UR6 ;  /* 0x000000063d3d7c36 */ /* 0x000fe40008000000 */
[----:B------:R-:W-:Y:S01]  /*2280*/  IMAD.WIDE.U32 R56, R29, UR32, R64 ;  /* 0x000000201d387c25 */ /* 0x000fe2000f8e0040 */
[----:B------:R-:W-:-:S03]  /*2290*/  IADD3 R21, PT, PT, R53, UR5, RZ ;  /* 0x0000000535157c10 */ /* 0x000fc6000fffe0ff */
[----:B------:R-:W-:Y:S02]  /*22a0*/  HFMA2 R53, -RZ, RZ, 0, 0 ;  /* 0x00000000ff357431 */ /* 0x000fe400000001ff */
[----:B------:R-:W-:Y:S01]  /*22b0*/  IMAD.X R63, RZ, RZ, RZ, P4 ;  /* 0x000000ffff3f7224 */ /* 0x000fe200020e06ff */
[----:B------:R-:W-:Y:S01]  /*22c0*/  IADD3 R60, P4, PT, R37, R50, RZ ;  /* 0x00000032253c7210 */ /* 0x000fe20007f9e0ff */
[----:B------:R-:W-:Y:S01]  /*22d0*/  VIADD R58, R51, UR8 ;  /* 0x00000008333a7c36 */ /* 0x000fe20008000000 */
[----:B------:R-:W-:Y:S01]  /*22e0*/  R2UR UR13, R35 ;  /* 0x00000000230d72ca */ /* 0x000fe200000e0000 */
[----:B------:R-:W-:Y:S01]  /*22f0*/  IMAD.WIDE.U32 R50, R31, UR33, R54 ;  /* 0x000000211f327c25 */ /* 0x000fe2000f8e0036 */
[----:B------:R-:W-:Y:S02]  /*2300*/  IADD3 R49, PT, PT, R49, UR10, RZ ;  /* 0x0000000a31317c10 */ /* 0x000fe4000fffe0ff */
[----:B------:R-:W-:Y:S01]  /*2310*/  IADD3 R56, P5, PT, R61, R56, RZ ;  /* 0x000000383d387210 */ /* 0x000fe20007fbe0ff */
[----:B------:R-:W-:Y:S01]  /*2320*/  IMAD.X R67, RZ, RZ, RZ, P3 ;  /* 0x000000ffff437224 */ /* 0x000fe200018e06ff */
[----:B------:R-:W-:Y:S01]  /*2330*/  IADD3 R50, P1, PT, R21, R50, RZ ;  /* 0x0000003215327210 */ /* 0x000fe20007f3e0ff */
[----:B------:R-:W-:Y:S01]  /*2340*/  VIADD R54, R57, UR8 ;  /* 0x0000000839367c36 */ /* 0x000fe20008000000 */
[----:B------:R-:W-:Y:S01]  /*2350*/  IADD3 R48, P2, PT, R47, R49, RZ ;  /* 0x000000312f307210 */ /* 0x000fe20007f5e0ff */
[----:B------:R-:W-:Y:S01]  /*2360*/  IMAD R21, R52, UR28, RZ ;  /* 0x0000001c34157c24 */ /* 0x000fe2000f8e02ff */
[----:B------:R-:W-:Y:S01]  /*2370*/  IADD3.X R57, PT, PT, RZ, RZ, RZ, P5, !PT ;  /* 0x000000ffff397210 */ /* 0x000fe20002ffe4ff */
[----:B------:R-:W-:Y:S01]  /*2380*/  IMAD.WIDE.U32 R64, R19, UR35, R66 ;  /* 0x0000002313407c25 */ /* 0x000fe2000f8e0042 */
[----:B------:R-:W-:-:S03]  /*2390*/  IADD3.X R49, PT, PT, RZ, RZ, RZ, P2, !PT ;  /* 0x000000ffff317210 */ /* 0x000fc600017fe4ff */
[----:B------:R-:W-:Y:S02]  /*23a0*/  VIADD R35, R38, UR10 ;  /* 0x0000000a26237c36 */ /* 0x000fe40008000000 */
[----:B------:R-:W-:Y:S01]  /*23b0*/  IMAD.HI.U32 R38, R21, UR36, R52 ;  /* 0x0000002415267c27 */ /* 0x000fe2000f8e0034 */
[----:B------:R-:W-:Y:S01]  /*23c0*/  MOV R55, RZ ;  /* 0x000000ff00377202 */ /* 0x000fe20000000f00 */
[----:B------:R-:W-:Y:S02]  /*23d0*/  UIMAD.WIDE.U32 UR12, UR35, UR11, UR12 ;  /* 0x0000000b230c72a5 */ /* 0x000fe4000f8e000c */
[----:B------:R-:W-:Y:S02]  /*23e0*/  IMAD.X R47, RZ, RZ, RZ, P0 ;  /* 0x000000ffff2f7224 */ /* 0x000fe400000e06ff */
[----:B------:R-:W-:Y:S01]  /*23f0*/  IMAD.WIDE.U32 R52, R33, UR33, R56 ;  /* 0x0000002121347c25 */ /* 0x000fe2000f8e0038 */
[----:B------:R-:W-:-:S03]  /*2400*/  IADD3 R44, P6, PT, R43, R35, RZ ;  /* 0x000000232b2c7210 */ /* 0x000fc60007fde0ff */
[----:B------:R-:W-:Y:S02]  /*2410*/  VIADD R67, R65, UR5 ;  /* 0x0000000541437c36 */ /* 0x000fe40008000000 */
[----:B------:R-:W-:Y:S02]  /*2420*/  IMAD.X R61, RZ, RZ, RZ, P4 ;  /* 0x000000ffff3d7224 */ /* 0x000fe400020e06ff */
[----:B------:R-:W-:Y:S01]  /*2430*/  VIADD R51, R51, UR7 ;  /* 0x0000000733337c36 */ /* 0x000fe20008000000 */
[----:B------:R-:W-:Y:S01]  /*2440*/  IADD3 R66, P4, PT, R67, R52, RZ ;  /* 0x0000003443427210 */ /* 0x000fe20007f9e0ff */
[----:B------:R-:W-:Y:S01]  /*2450*/  IMAD.WIDE.U32 R42, R27, UR29, R48 ;  /* 0x0000001d1b2a7c25 */ /* 0x000fe2000f8e0030 */
[----:B------:R-:W-:-:S03]  /*2460*/  UIADD3 UR11, UPT, UPT, UR5, UR13, URZ ;  /* 0x0000000d050b7290 */ /* 0x000fc6000fffe0ff */
[----:B------:R-:W-:-:S04]  /*2470*/  IMAD.WIDE.U32 R46, R28, UR31, R46 ;  /* 0x0000001f1c2e7c25 */ /* 0x000fc8000f8e002e */
[----:B------:R-:W-:-:S04]  /*2480*/  IMAD.HI.U32 R63, R23, UR30, R62 ;  /* 0x0000001e173f7c27 */ /* 0x000fc8000f8e003e */
[----:B------:R-:W-:Y:S02]  /*2490*/  VIADD R27, R53, UR7 ;  /* 0x00000007351b7c36 */ /* 0x000fe40008000000 */
[----:B------:R-:W-:Y:S02]  /*24a0*/  IMAD.MOV.U32 R59, RZ, RZ, RZ ;  /* 0x000000ffff3b7224 */ /* 0x000fe400078e00ff */
[----:B------:R-:W-:Y:S01]  /*24b0*/  IMAD.WIDE.U32 R52, R32, UR33, R60 ;  /* 0x0000002120347c25 */ /* 0x000fe2000f8e003c */
[----:B------:R-:W-:-:S03]  /*24c0*/  IADD3 R48, P3, PT, R51, R46, RZ ;  /* 0x0000002e33307210 */ /* 0x000fc60007f7e0ff */
[----:B------:R-:W-:Y:S01]  /*24d0*/  IMAD.WIDE.U32 R54, R29, UR31, R54 ;  /* 0x0000001f1d367c25 */ /* 0x000fe2000f8e0036 */
[----:B------:R-:W-:-:S03]  /*24e0*/  IADD3 R49, PT, PT, R47, UR9, RZ ;  /* 0x000000092f317c10 */ /* 0x000fc6000fffe0ff */
[----:B------:R-:W-:Y:S02]  /*24f0*/  VIADD R63, R63, UR10 ;  /* 0x0000000a3f3f7c36 */ /* 0x000fe40008000000 */
[----:B------:R-:W-:Y:S01]  /*2500*/  IMAD.WIDE.U32 R46, R30, UR31, R58 ;  /* 0x0000001f1e2e7c25 */ /* 0x000fe2000f8e003a */
[----:B------:R-:W-:-:S03]  /*2510*/  IADD3 R58, P5, PT, R27, R54, RZ ;  /* 0x000000361b3a7210 */ /* 0x000fc60007fbe0ff */
[----:B------:R-:W-:Y:S02]  /*2520*/  VIADD R57, R53, UR7 ;  /* 0x0000000735397c36 */ /* 0x000fe40008000000 */
[----:B------:R-:W-:Y:S01]  /*2530*/  IMAD.X R51, RZ, RZ, RZ, P1 ;  /* 0x000000ffff337224 */ /* 0x000fe200008e06ff */
[----:B------:R-:W-:Y:S01]  /*2540*/  IADD3 R54, P1, PT, R52, UR11, RZ ;  /* 0x0000000b34367c10 */ /* 0x000fe2000ff3e0ff */
[----:B------:R-:W-:Y:S01]  /*2550*/  UIMAD UR11, UR28, UR12, URZ ;  /* 0x0000000c1c0b72a4 */ /* 0x000fe2000f8e02ff */
[----:B------:R-:W-:Y:S01]  /*2560*/  IADD3 R62, P2, PT, R45, R63, RZ ;  /* 0x0000003f2d3e7210 */ /* 0x000fe20007f5e0ff */
[----:B------:R-:W-:Y:S01]  /*2570*/  IMAD.X R45, RZ, RZ, RZ, P6 ;  /* 0x000000ffff2d7224 */ /* 0x000fe200030e06ff */
[----:B------:R-:W-:Y:S01]  /*2580*/  IADD3 R56, P0, PT, R57, R46, RZ ;  /* 0x0000002e39387210 */ /* 0x000fe20007f1e0ff */
[----:B------:R-:W-:Y:S01]  /*2590*/  UMOV UR13, URZ ;  /* 0x000000ff000d7c82 */ /* 0x000fe20008000000 */
[----:B------:R-:W-:Y:S01]  /*25a0*/  IADD3 R46, P6, PT, R42, R49, RZ ;  /* 0x000000312a2e7210 */ /* 0x000fe20007fde0ff */
[----:B------:R-:W-:Y:S01]  /*25b0*/  VIADD R35, R55, UR9 ;  /* 0x0000000937237c36 */ /* 0x000fe20008000000 */
[----:B------:R-:W-:Y:S01]  /*25c0*/  UIMAD.WIDE.U32 UR12, UR36, UR11, UR12 ;  /* 0x0000000b240c72a5 */ /* 0x000fe2000f8e000c */
[----:B------:R-:W-:-:S02]  /*25d0*/  IMAD R90, R64, UR28, RZ ;  /* 0x0000001c405a7c24 */ /* 0x000fc4000f8e02ff */
[----:B------:R-:W-:Y:S02]  /*25e0*/  IMAD.MOV.U32 R65, RZ, RZ, RZ ;  /* 0x000000ffff417224 */ /* 0x000fe400078e00ff */
[----:B------:R-:W-:Y:S01]  /*25f0*/  IMAD.X R55, RZ, RZ, RZ, P1 ;  /* 0x000000ffff377224 */ /* 0x000fe200008e06ff */
[----:B------:R-:W-:Y:S01]  /*2600*/  IADD3 R37, PT, PT, R47, UR9, RZ ;  /* 0x000000092f257c10 */ /* 0x000fe2000fffe0ff */
[----:B------:R-:W-:Y:S01]  /*2610*/  IMAD.X R47, RZ, RZ, RZ, P6 ;  /* 0x000000ffff2f7224 */ /* 0x000fe200030e06ff */
[----:B------:R-:W-:Y:S01]  /*2620*/  UIADD3 UR12, UPT, UPT, UR4, UR13, URZ ;  /* 0x0000000d040c7290 */ /* 0x000fe2000fffe0ff */
[----:B------:R-:W-:-:S04]  /*2630*/  IMAD.HI.U32 R64, R90, UR36, R64 ;  /* 0x000000245a407c27 */ /* 0x000fc8000f8e0040 */
[----:B------:R-:W-:Y:S02]  /*2640*/  IMAD.X R63, RZ, RZ, RZ, P2 ;  /* 0x000000ffff3f7224 */ /* 0x000fe400010e06ff */
[----:B------:R-:W-:Y:S02]  /*2650*/  IMAD.X R67, RZ, RZ, RZ, P4 ;  /* 0x000000ffff437224 */ /* 0x000fe400020e06ff */
[----:B------:R-:W-:Y:S01]  /*2660*/  IMAD.WIDE.U32 R54, R17, UR34, R54 ;  /* 0x0000002211367c25 */ /* 0x000fe2000f8e0036 */
[----:B------:R-:W-:-:S03]  /*2670*/  IADD3 R53, PT, PT, R38, UR4, RZ ;  /* 0x0000000426357c10 */ /* 0x000fc6000fffe0ff */
[----:B------:R-:W-:-:S04]  /*2680*/  IMAD.WIDE.U32 R44, R25, UR29, R44 ;  /* 0x0000001d192c7c25 */ /* 0x000fc8000f8e002c */
[----:B------:R-:W-:-:S04]  /*2690*/  IMAD.WIDE.U32 R50, R34, UR34, R50 ;  /* 0x0000002222327c25 */ /* 0x000fc8000f8e0032 */
[----:B------:R-:W-:Y:S02]  /*26a0*/  IMAD.X R49, RZ, RZ, RZ, P3 ;  /* 0x000000ffff317224 */ /* 0x000fe400018e06ff */
[----:B------:R-:W-:-:S04]  /*26b0*/  IMAD.HI.U32 R42, R28, UR30, R46 ;  /* 0x0000001e1c2a7c27 */ /* 0x000fc8000f8e002e */
[----:B------:R-:W-:Y:S01]  /*26c0*/  IMAD.WIDE.U32 R46, R23, UR29, R62 ;  /* 0x0000001d172e7c25 */ /* 0x000fe2000f8e003e */
[----:B------:R-:W-:-:S03]  /*26d0*/  IADD3 R23, PT, PT, R64, UR4, RZ ;  /* 0x0000000440177c10 */ /* 0x000fc6000fffe0ff */
[----:B------:R-:W-:-:S04]  /*26e0*/  IMAD.WIDE.U32 R60, R19, UR34, R66 ;  /* 0x00000022133c7c25 */ /* 0x000fc8000f8e0042 */
[----:B------:R-:W-:Y:S01]  /*26f0*/  IMAD.X R57, RZ, RZ, RZ, P0 ;  /* 0x000000ffff397224 */ /* 0x000fe200000e06ff */
[----:B------:R-:W-:Y:S01]  /*2700*/  IADD3 R27, P0, PT, R54, UR12, RZ ;  /* 0x0000000c361b7c10 */ /* 0x000fe2000ff1e0ff */
[----:B------:R-:W-:Y:S01]  /*2710*/  IMAD.X R59, RZ, RZ, RZ, P5 ;  /* 0x000000ffff3b7224 */ /* 0x000fe200028e06ff */
[----:B------:R-:W-:Y:S01]  /*2720*/  IADD3 R54, P5, PT, R44, R37, RZ ;  /* 0x000000252c367210 */ /* 0x000fe20007fbe0ff */
[----:B------:R-:W-:Y:S01]  /*2730*/  IMAD.WIDE.U32 R48, R31, UR32, R48 ;  /* 0x000000201f307c25 */ /* 0x000fe2000f8e0030 */
[----:B------:R-:W-:Y:S02]  /*2740*/  IADD3 R52, P6, PT, R53, R50, RZ ;  /* 0x0000003235347210 */ /* 0x000fe40007fde0ff */
[----:B------:R-:W-:Y:S02]  /*2750*/  IADD3 R51, PT, PT, R51, UR6, RZ ;  /* 0x0000000633337c10 */ /* 0x000fe4000fffe0ff */
[----:B------:R-:W-:Y:S01]  /*2760*/  IADD3 R66, P1, PT, R23, R60, RZ ;  /* 0x0000003c17427210 */ /* 0x000fe20007f3e0ff */
[----:B------:R-:W-:Y:S01]  /*2770*/  VIADD R23, R55, UR6 ;  /* 0x0000000637177c36 */ /* 0x000fe20008000000 */
[----:B------:R-:W-:Y:S01]  /*2780*/  IADD3 R50, P2, PT, R51, R48, RZ ;  /* 0x0000003033327210 */ /* 0x000fe20007f5e0ff */
[----:B------:R-:W-:Y:S01]  /*2790*/  IMAD.WIDE.U32 R56, R32, UR32, R56 ;  /* 0x0000002020387c25 */ /* 0x000fe2000f8e0038 */
[----:B------:R-:W-:-:S03]  /*27a0*/  IADD3.X R53, PT, PT, RZ, RZ, RZ, P6, !PT ;  /* 0x000000ffff357210 */ /* 0x000fc600037fe4ff */
[----:B------:R-:W-:Y:S01]  /*27b0*/  IMAD.X R55, RZ, RZ, RZ, P5 ;  /* 0x000000ffff377224 */ /* 0x000fe200028e06ff */
[----:B------:R-:W-:Y:S01]  /*27c0*/  IADD3 R25, PT, PT, R57, UR8, RZ ;  /* 0x0000000839197c10 */ /* 0x000fe2000fffe0ff */
[----:B------:R-:W-:Y:S02]  /*27d0*/  IMAD.X R51, RZ, RZ, RZ, P2 ;  /* 0x000000ffff337224 */ /* 0x000fe400010e06ff */
[----:B------:R-:W-:Y:S01]  /*27e0*/  IMAD.WIDE.U32 R54, R30, UR30, R54 ;  /* 0x0000001e1e367c25 */ /* 0x000fe2000f8e0036 */
[----:B------:R-:W-:-:S03]  /*27f0*/  IADD3 R44, P5, PT, R23, R56, RZ ;  /* 0x00000038172c7210 */ /* 0x000fc60007fbe0ff */
[----:B------:R-:W-:Y:S01]  /*2800*/  IMAD.WIDE.U32 R52, R21, UR35, R52 ;  /* 0x0000002315347c25 */ /* 0x000fe2000f8e0034 */
[----:B------:R-:W-:Y:S02]  /*2810*/  IADD3 R56, P6, PT, R46, R35, RZ ;  /* 0x000000232e387210 */ /* 0x000fe40007fde0ff */
[----:B------:R-:W-:Y:S01]  /*2820*/  IADD3 R54, P2, PT, R25, R54, RZ ;  /* 0x0000003619367210 */ /* 0x000fe20007f5e0ff */
[----:B------:R-:W-:Y:S01]  /*2830*/  IMAD.WIDE.U32 R50, R34, UR33, R50 ;  /* 0x0000002122327c25 */ /* 0x000fe2000f8e0032 */
[----:B------:R-:W-:-:S03]  /*2840*/  IADD3 R42, PT, PT, R42, UR10, RZ ;  /* 0x0000000a2a2a7c10 */ /* 0x000fc6000fffe0ff */
[----:B------:R-:W-:Y:S02]  /*2850*/  VIADD R23, R53, UR5 ;  /* 0x0000000535177c36 */ /* 0x000fe40008000000 */
[----:B------:R-:W-:Y:S02]  /*2860*/  IMAD.X R25, RZ, RZ, RZ, P0 ;  /* 0x000000ffff197224 */ /* 0x000fe400000e06ff */
[----:B------:R-:W-:Y:S01]  /*2870*/  IMAD.WIDE.U32 R58, R33, UR32, R58 ;  /* 0x00000020213a7c25 */ /* 0x000fe2000f8e003a */
[----:B------:R-:W-:-:S03]  /*2880*/  R2UR UR20, R27 ;  /* 0x000000001b1472ca */ /* 0x000fc600000e0000 */
[----:B------:R-:W-:Y:S02]  /*2890*/  HFMA2 R53, -RZ, RZ, 0, 0 ;  /* 0x00000000ff357431 */ /* 0x000fe400000001ff */
[----:B------:R-:W-:Y:S01]  /*28a0*/  IMAD.X R57, RZ, RZ, RZ, P6 ;  /* 0x000000ffff397224 */ /* 0x000fe200030e06ff */
[----:B------:R-:W-:Y:S01]  /*28b0*/  IADD3 R46, P6, PT, R23, R50, RZ ;  /* 0x00000032172e7210 */ /* 0x000fe20007fde0ff */
[----:B------:R-:W-:Y:S01]  /*28c0*/  VIADD R23, R51, UR7 ;  /* 0x0000000733177c36 */ /* 0x000fe20008000000 */
[----:B------:R-:W-:Y:S01]  /*28d0*/  R2UR UR21, R25 ;  /* 0x00000000191572ca */ /* 0x000fe200000e0000 */
[----:B------:R-:W-:Y:S01]  /*28e0*/  VIADD R59, R59, UR8 ;  /* 0x000000083b3b7c36 */ /* 0x000fe20008000000 */
[----:B------:R-:W-:Y:S01]  /*28f0*/  IADD3 R42, P3, PT, R43, R42, RZ ;  /* 0x0000002a2b2a7210 */ /* 0x000fe20007f7e0ff */
[----:B------:R-:W-:Y:S01]  /*2900*/  IMAD.WIDE.U32 R50, R29, UR30, R56 ;  /* 0x0000001e1d327c25 */ /* 0x000fe2000f8e0038 */
[----:B------:R-:W-:Y:S02]  /*2910*/  IADD3 R61, PT, PT, R61, UR6, RZ ;  /* 0x000000063d3d7c10 */ /* 0x000fe4000fffe0ff */
[----:B------:R-:W-:Y:S01]  /*2920*/  IADD3 R55, PT, PT, R55, UR10, RZ ;  /* 0x0000000a37377c10 */ /* 0x000fe2000fffe0ff */
[----:B------:R-:W-:Y:S01]  /*2930*/  VIADD R48, R49, UR8 ;  /* 0x0000000831307c36 */ /* 0x000fe20008000000 */
[----:B------:R-:W-:Y:S01]  /*2940*/  IADD3 R58, P4, PT, R61, R58, RZ ;  /* 0x0000003a3d3a7210 */ /* 0x000fe20007f9e0ff */
[----:B------:R-:W-:Y:S01]  /*2950*/  IMAD R92, R52, UR28, RZ ;  /* 0x0000001c345c7c24 */ /* 0x000fe2000f8e02ff */
[----:B------:R-:W-:Y:S01]  /*2960*/  IADD3 R51, PT, PT, R51, UR10, RZ ;  /* 0x0000000a33337c10 */ /* 0x000fe2000fffe0ff */
[----:B------:R-:W-:-:S02]  /*2970*/  IMAD.MOV.U32 R49, RZ, RZ, RZ ;  /* 0x000000ffff317224 */ /* 0x000fc400078e00ff */
[----:B------:R-:W-:Y:S01]  /*2980*/  IMAD.X R43, RZ, RZ, RZ, P3 ;  /* 0x000000ffff2b7224 */ /* 0x000fe200018e06ff */
[----:B------:R-:W-:Y:S02]  /*2990*/  IADD3 R56, P3, PT, R59, R50, RZ ;  /* 0x000000323b387210 */ /* 0x000fe40007f7e0ff */
[----:B------:R-:W-:Y:S01]  /*29a0*/  IADD3 R50, P0, PT, R45, R55, RZ ;  /* 0x000000372d327210 */ /* 0x000fe20007f1e0ff */
[----:B------:R-:W-:Y:S01]  /*29b0*/  IMAD.HI.U32 R71, R92, UR36, R52 ;  /* 0x000000245c477c27 */ /* 0x000fe2000f8e0034 */
[----:B------:R-:W-:-:S03]  /*29c0*/  UIMAD.WIDE.U32 UR20, UR35, UR11, UR20 ;  /* 0x0000000b231472a5 */ /* 0x000fc6000f8e0014 */
[----:B------:R-:W-:-:S04]  /*29d0*/  IMAD.WIDE.U32 R48, R31, UR31, R48 ;  /* 0x0000001f1f307c25 */ /* 0x000fc8000f8e0030 */
[----:B------:R-:W-:Y:S01]  /*29e0*/  IMAD.X R59, RZ, RZ, RZ, P4 ;  /* 0x000000ffff3b7224 */ /* 0x000fe200020e06ff */
[----:B------:R-:W-:Y:S01]  /*29f0*/  IADD3 R52, P4, PT, R47, R51, RZ ;  /* 0x000000332f347210 */ /* 0x000fe20007f9e0ff */
[----:B------:R-:W-:Y:S01]  /*2a00*/  IMAD.X R47, RZ, RZ, RZ, P6 ;  /* 0x000000ffff2f7224 */ /* 0x000fe200030e06ff */
[----:B------:R-:W-:Y:S01]  /*2a10*/  IADD3.X R51, PT, PT, RZ, RZ, RZ, P0, !PT ;  /* 0x000000ffff337210 */ /* 0x000fe200007fe4ff */
[----:B------:R-:W-:Y:S01]  /*2a20*/  IMAD.X R67, RZ, RZ, RZ, P1 ;  /* 0x000000ffff437224 */ /* 0x000fe200008e06ff */
[----:B------:R-:W-:Y:S01]  /*2a30*/  IADD3 R48, P1, PT, R23, R48, RZ ;  /* 0x0000003017307210 */ /* 0x000fe20007f3e0ff */
[----:B------:R-:W-:Y:S02]  /*2a40*/  IMAD.X R45, RZ, RZ, RZ, P5 ;  /* 0x000000ffff2d7224 */ /* 0x000fe400028e06ff */
[----:B------:R-:W-:Y:S01]  /*2a50*/  VIADD R71, R71, UR4 ;  /* 0x0000000447477c36 */ /* 0x000fe20008000000 */
[----:B------:R-:W-:Y:S01]  /*2a60*/  UIADD3 UR4, UPT, UPT, UR5, UR21, URZ ;  /* 0x0000001505047290 */ /* 0x000fe2000fffe0ff */
[----:B------:R-:W-:Y:S01]  /*2a70*/  IMAD.WIDE.U32 R46, R21, UR34, R46 ;  /* 0x00000022152e7c25 */ /* 0x000fe2000f8e002e */
[----:B------:R-:W-:-:S03]  /*2a80*/  IADD3 R27, PT, PT, R49, UR9, RZ ;  /* 0x00000009311b7c10 */ /* 0x000fc6000fffe0ff */
[----:B------:R-:W-:Y:S01]  /*2a90*/  IMAD.HI.U32 R30, R30, UR29, R50 ;  /* 0x0000001d1e1e7c27 */ /* 0x000fe2000f8e0032 */
[----:B------:R-:W-:-:S03]  /*2aa0*/  IADD3.X R53, PT, PT, RZ, RZ, RZ, P4, !PT ;  /* 0x000000ffff357210 */ /* 0x000fc600027fe4ff */
[----:B------:R-:W-:Y:S02]  /*2ab0*/  IMAD.X R55, RZ, RZ, RZ, P2 ;  /* 0x000000ffff377224 */ /* 0x000fe400010e06ff */
[----:B------:R-:W-:Y:S01]  /*2ac0*/  IMAD.WIDE.U32 R50, R17, UR33, R44 ;  /* 0x0000002111327c25 */ /* 0x000fe2000f8e002c */
[----:B------:R-:W-:-:S03]  /*2ad0*/  IADD3 R25, PT, PT, R47, UR6, RZ ;  /* 0x000000062f197c10 */ /* 0x000fc6000fffe0ff */
[----:B------:R-:W-:Y:S01]  /*2ae0*/  IMAD.X R57, RZ, RZ, RZ, P3 ;  /* 0x000000ffff397224 */ /* 0x000fe200018e06ff */
[----:B------:R-:W-:Y:S01]  /*2af0*/  IADD3 R70, P3, PT, R71, R46, RZ ;  /* 0x0000002e47467210 */ /* 0x000fe20007f7e0ff */
[----:B------:R-:W-:Y:S02]  /*2b00*/  IMAD.X R49, RZ, RZ, RZ, P1 ;  /* 0x000000ffff317224 */ /* 0x000fe400008e06ff */
[----:B------:R-:W-:Y:S01]  /*2b10*/  IMAD.WIDE.U32 R66, R90, UR35, R66 ;  /* 0x000000235a427c25 */ /* 0x000fe2000f8e0042 */
[----:B------:R-:W-:-:S03]  /*2b20*/  IADD3 R50, P6, PT, R50, UR4, RZ ;  /* 0x0000000432327c10 */ /* 0x000fc6000ffde0ff */
[----:B------:R-:W-:-:S04]  /*2b30*/  IMAD.WIDE.U32 R58, R19, UR33, R58 ;  /* 0x00000021133a7c25 */ /* 0x000fc8000f8e003a */
[----:B------:R-:W-:-:S04]  /*2b40*/  IMAD.WIDE.U32 R46, R32, UR31, R54 ;  /* 0x0000001f202e7c25 */ /* 0x000fc8000f8e0036 */
[----:B------:R-:W-:Y:S02]  /*2b50*/  VIADD R23, R51, UR7 ;  /* 0x0000000733177c36 */ /* 0x000fe40008000000 */
[----:B------:R-:W-:Y:S01]  /*2b60*/  IMAD.WIDE.U32 R44, R34, UR32, R48 ;  /* 0x00000020222c7c25 */ /* 0x000fe2000f8e0030 */
[----:B------:R-:W-:-:S03]  /*2b70*/  MOV R49, RZ ;  /* 0x000000ff00317202 */ /* 0x000fc60000000f00 */
[----:B------:R-:W-:Y:S02]  /*2b80*/  VIADD R69, R67, UR5 ;  /* 0x0000000543457c36 */ /* 0x000fe40008000000 */
[----:B------:R-:W-:-:S04]  /*2b90*/  IMAD.WIDE.U32 R42, R28, UR29, R42 ;  /* 0x0000001d1c2a7c25 */ /* 0x000fc8000f8e002a */
[----:B------:R-:W-:Y:S01]  /*2ba0*/  IMAD.HI.U32 R53, R29, UR29, R52 ;  /* 0x0000001d1d357c27 */ /* 0x000fe2000f8e0034 */
[----:B------:R-:W-:-:S03]  /*2bb0*/  IADD3 R52, P4, PT, R23, R46, RZ ;  /* 0x0000002e17347210 */ /* 0x000fc60007f9e0ff */
[----:B------:R-:W-:Y:S02]  /*2bc0*/  VIADD R59, R59, UR7 ;  /* 0x000000073b3b7c36 */ /* 0x000fe40008000000 */
[----:B------:R-:W-:-:S04]  /*2bd0*/  IMAD.WIDE.U32 R28, R33, UR31, R56 ;  /* 0x0000001f211c7c25 */ /* 0x000fc8000f8e0038 */
[----:B------:R-:W-:Y:S02]  /*2be0*/  VIADD R48, R47, UR9 ;  /* 0x000000092f307c36 */ /* 0x000fe40008000000 */
[----:B------:R-:W-:Y:S01]  /*2bf0*/  IMAD.X R23, RZ, RZ, RZ, P6 ;  /* 0x000000ffff177224 */ /* 0x000fe200030e06ff */
[----:B------:R-:W-:Y:S01]  /*2c00*/  IADD3 R68, P0, PT, R69, R58, RZ ;  /* 0x0000003a45447210 */ /* 0x000fe20007f1e0ff */
[----:B------:R-:W-:Y:S01]  /*2c10*/  IMAD.WIDE.U32 R46, R32, UR30, R48 ;  /* 0x0000001e202e7c25 */ /* 0x000fe2000f8e0030 */
[----:B------:R-:W-:Y:S02]  /*2c20*/  IADD3 R58, P2, PT, R59, R28, RZ ;  /* 0x0000001c3b3a7210 */ /* 0x000fe40007f5e0ff */
[----:B------:R-:W-:Y:S01]  /*2c30*/  IADD3 R56, PT, PT, R29, UR9, RZ ;  /* 0x000000091d387c10 */ /* 0x000fe2000fffe0ff */
[----:B------:R-:W-:Y:S01]  /*2c40*/  IMAD.MOV.U32 R57, RZ, RZ, RZ ;  /* 0x000000ffff397224 */ /* 0x000fe200078e00ff */
[----:B------:R-:W-:Y:S02]  /*2c50*/  IADD3 R28, P1, PT, R42, R27, RZ ;  /* 0x0000001b2a1c7210 */ /* 0x000fe40007f3e0ff */
[----:B------:R-:W-:-:S02]  /*2c60*/  R2UR UR22, R50 ;  /* 0x00000000321672ca */ /* 0x000fc400000e0000 */
[----:B------:R-:W-:Y:S02]  /*2c70*/  R2UR UR23, R23 ;  /* 0x00000000171772ca */ /* 0x000fe400000e0000 */
[----:B------:R-:W-:Y:S01]  /*2c80*/  IADD3 R44, P5, PT, R25, R44, RZ ;  /* 0x0000002c192c7210 */ /* 0x000fe20007fbe0ff */
[----:B------:R-:W-:Y:S01]  /*2c90*/  IMAD.X R69, RZ, RZ, RZ, P0 ;  /* 0x000000ffff457224 */ /* 0x000fe200000e06ff */
[----:B------:R-:W-:Y:S01]  /*2ca0*/  IADD3 R25, PT, PT, R47, UR10, RZ ;  /* 0x0000000a2f197c10 */ /* 0x000fe2000fffe0ff */
[----:B------:R-:W-:Y:S01]  /*2cb0*/  IMAD.WIDE.U32 R48, R33, UR30, R56 ;  /* 0x0000001e21307c25 */ /* 0x000fe2000f8e0038 */
[----:B------:R-:W-:Y:S02]  /*2cc0*/  IADD3.X R29, PT, PT, RZ, RZ, RZ, P1, !PT ;  /* 0x000000ffff1d7210 */ /* 0x000fe40000ffe4ff */
[----:B------:R-:W-:Y:S01]  /*2cd0*/  IADD3.X R59, PT, PT, RZ, RZ, RZ, P2, !PT ;  /* 0x000000ffff3b7210 */ /* 0x000fe200017fe4ff */
[----:B------:R-:W-:Y:S01]  /*2ce0*/  IMAD.IADD R25, R30, 0x1, R25 ;  /* 0x000000011e197824 */ /* 0x000fe200078e0219 */
[----:B------:R-:W-:Y:S01]  /*2cf0*/  UIADD3 UR45, UP0, UPT, -UR36, UR20, URZ ;  /* 0x00000014242d7290 */ /* 0x000fe2000ff1e1ff */
[----:B------:R-:W-:Y:S01]  /*2d00*/  IMAD.WIDE.U32 R68, R90, UR34, R68 ;  /* 0x000000225a447c25 */ /* 0x000fe2000f8e0044 */
[----:B------:R-:W-:-:S03]  /*2d10*/  IADD3 R30, PT, PT, R49, UR10, RZ ;  /* 0x0000000a311e7c10 */ /* 0x000fc6000fffe0ff */
[----:B------:R-:W-:-:S04]  /*2d20*/  IMAD.WIDE.U32 R28, R31, UR30, R28 ;  /* 0x0000001e1f1c7c25 */ /* 0x000fc8000f8e001c */
[----:B------:R-:W-:Y:S01]  /*2d30*/  IMAD.WIDE.U32 R50, R19, UR32, R58 ;  /* 0x0000002013327c25 */ /* 0x000fe2000f8e003a */
[----:B------:R-:W-:-:S03]  /*2d40*/  IADD3 R30, PT, PT, R53, R30, RZ ;  /* 0x0000001e351e7210 */ /* 0x000fc60007ffe0ff */
[----:B------:R-:W-:Y:S02]  /*2d50*/  VIADD R45, R45, UR8 ;  /* 0x000000082d2d7c36 */ /* 0x000fe40008000000 */
[----:B------:R-:W-:Y:S01]  /*2d60*/  VIADD R73, R69, UR6 ;  /* 0x0000000645497c36 */ /* 0x000fe20008000000 */
[----:B------:R-:W-:Y:S01]  /*2d70*/  IADD3.X R53, PT, PT, RZ, RZ, RZ, P4, !PT ;  /* 0x000000ffff357210 */ /* 0x000fe200027fe4ff */
[----:B------:R-:W-:Y:S01]  /*2d80*/  VIADD R29, R29, UR10 ;  /* 0x0000000a1d1d7c36 */ /* 0x000fe20008000000 */
[----:B------:R-:W-:Y:S01]  /*2d90*/  UIMAD.WIDE.U32 UR22, UR34, UR11, UR22 ;  /* 0x0000000b221672a5 */ /* 0x000fe2000f8e0016 */
[----:B------:R-:W-:Y:S01]  /*2da0*/  VIADD R51, R51, UR8 ;  /* 0x0000000833337c36 */ /* 0x000fe20008000000 */
[----:B------:R-:W-:Y:S01]  /*2db0*/  PLOP3.LUT P6, PT, PT, PT, UP0, 0x80, 0x8 ;  /* 0x000000000008781c */ /* 0x000fe20003fcf008 */
[----:B------:R-:W-:Y:S01]  /*2dc0*/  IMAD.X R71, RZ, RZ, RZ, P3 ;  /* 0x000000ffff477224 */ /* 0x000fe200018e06ff */
[----:B------:R-:W-:Y:S01]  /*2dd0*/  IADD3 R28, P1, PT, R45, R28, RZ ;  /* 0x0000001c2d1c7210 */ /* 0x000fe20007f3e0ff */
[----:B------:R-:W-:Y:S01]  /*2de0*/  IMAD.X R45, RZ, RZ, RZ, P5 ;  /* 0x000000ffff2d7224 */ /* 0x000fe200028e06ff */
[----:B------:R-:W-:Y:S01]  /*2df0*/  IADD3 R72, P3, PT, R73, R50, RZ ;  /* 0x0000003249487210 */ /* 0x000fe20007f7e0ff */
[----:B------:R-:W-:Y:S01]  /*2e00*/  UIADD3 UR4, UPT, UPT, UR6, UR23, URZ ;  /* 0x0000001706047290 */ /* 0x000fe2000fffe0ff */
[----:B------:R-:W-:-:S02]  /*2e10*/  IADD3 R42, P0, PT, R43, R29, RZ ;  /* 0x0000001d2b2a7210 */ /* 0x000fc40007f1e0ff */
[----:B------:R-:W-:Y:S01]  /*2e20*/  IADD3 R50, P5, PT, R51, R48, RZ ;  /* 0x0000003033327210 */ /* 0x000fe20007fbe0ff */
[----:B------:R-:W-:-:S04]  /*2e30*/  IMAD.WIDE.U32 R48, R17, UR32, R52 ;  /* 0x0000002011307c25 */ /* 0x000fc8000f8e0034 */
[----:B------:R-:W-:Y:S02]  /*2e40*/  IMAD.X R23, RZ, RZ, -0x1, P6 ;  /* 0xffffffffff177424 */ /* 0x000fe400030e06ff */
[----:B------:R-:W-:Y:S01]  /*2e50*/  IMAD.X R43, RZ, RZ, RZ, P0 ;  /* 0x000000ffff2b7224 */ /* 0x000fe200000e06ff */
[----:B------:R-:W-:Y:S02]  /*2e60*/  IADD3 R48, P0, PT, R48, UR4, RZ ;  /* 0x0000000430307c10 */ /* 0x000fe4000ff1e0ff */
[----:B------:R-:W-:Y:S01]  /*2e70*/  LOP3.LUT R23, R23, 0x1, RZ, 0xc0, !PT ;  /* 0x0000000117177812 */ /* 0x000fe200078ec0ff */
[----:B------:R-:W-:Y:S01]  /*2e80*/  IMAD.WIDE.U32 R70, R92, UR35, R70 ;  /* 0x000000235c467c25 */ /* 0x000fe2000f8e0046 */
[----:B------:R-:W-:Y:S02]  /*2e90*/  IADD3.X R29, PT, PT, RZ, RZ, RZ, P1, !PT ;  /* 0x000000ffff1d7210 */ /* 0x000fe40000ffe4ff */
[----:B------:R-:W-:Y:S01]  /*2ea0*/  R2UR UR46, R23 ;  /* 0x00000000172e72ca */ /* 0x000fe200000e0000 */
[----:B------:R-:W-:Y:S01]  /*2eb0*/  IMAD.X R27, RZ, RZ, RZ, P0 ;  /* 0x000000ffff1b7224 */ /* 0x000fe200000e06ff */
[----:B------:R-:W-:Y:S01]  /*2ec0*/  IADD3.X R73, PT, PT, RZ, RZ, RZ, P3, !PT ;  /* 0x000000ffff497210 */ /* 0x000fe20001ffe4ff */
[----:B------:R-:W-:Y:S01]  /*2ed0*/  IMAD.WIDE.U32 R44, R21, UR33, R44 ;  /* 0x00000021152c7c25 */ /* 0x000fe2000f8e002c */
[----:B------:R-:W-:-:S03]  /*2ee0*/  R2UR UR24, R48 ;  /* 0x00000000301872ca */ /* 0x000fc600000e0000 */
[----:B------:R-:W-:Y:S02]  /*2ef0*/  VIADD R75, R71, UR5 ;  /* 0x00000005474b7c36 */ /* 0x000fe40008000000 */
[----:B------:R-:W-:-:S04]  /*2f00*/  IMAD.HI.U32 R23, R31, UR29, R42 ;  /* 0x0000001d1f177c27 */ /* 0x000fc8000f8e002a */
[----:B------:R-:W-:Y:S01]  /*2f10*/  HFMA2 R31, -RZ, RZ, 0, 0 ;  /* 0x00000000ff1f7431 */ /* 0x000fe200000001ff */
[----:B------:R-:W-:Y:S01]  /*2f20*/  R2UR UR25, R27 ;  /* 0x000000001b1972ca */ /* 0x000fe200000e0000 */
[----:B------:R-:W-:Y:S01]  /*2f30*/  IMAD.WIDE.U32 R28, R34, UR31, R28 ;  /* 0x0000001f221c7c25 */ /* 0x000fe2000f8e001c */
[----:B------:R-:W-:-:S03]  /*2f40*/  IADD3 R74, P2, PT, R75, R44, RZ ;  /* 0x0000002c4b4a7210 */ /* 0x000fc60007f5e0ff */
[----:B------:R-:W-:Y:S02]  /*2f50*/  IMAD R44, R33, UR29, R30 ;  /* 0x0000001d212c7c24 */ /* 0x000fe4000f8e021e */
[----:B------:R-:W-:Y:S02]  /*2f60*/  IMAD.X R51, RZ, RZ, RZ, P5 ;  /* 0x000000ffff337224 */ /* 0x000fe400028e06ff */
[----:B------:R-:W-:-:S04]  /*2f70*/  IMAD.WIDE.U32 R72, R90, UR33, R72 ;  /* 0x000000215a487c25 */ /* 0x000fc8000f8e0048 */
[----:B------:R-:W-:Y:S02]  /*2f80*/  VIADD R45, R45, UR7 ;  /* 0x000000072d2d7c36 */ /* 0x000fe40008000000 */
[----:B------:R-:W-:Y:S02]  /*2f90*/  VIADD R33, R49, UR8 ;  /* 0x0000000831217c36 */ /* 0x000fe40008000000 */
[----:B------:R-:W-:Y:S01]  /*2fa0*/  VIADD R30, R29, UR9 ;  /* 0x000000091d1e7c36 */ /* 0x000fe20008000000 */
[----:B------:R-:W-:Y:S01]  /*2fb0*/  UIADD3 UR46, UP0, UP1, UR22, -UR46, -UR35 ;  /* 0x8000002e162e7290 */ /* 0x000fe2000f91e823 */
[----:B------:R-:W-:Y:S01]  /*2fc0*/  IMAD.WIDE.U32 R42, R19, UR31, R50 ;  /* 0x0000001f132a7c25 */ /* 0x000fe2000f8e0032 */
[----:B------:R-:W-:-:S03]  /*2fd0*/  IADD3 R28, P1, PT, R45, R28, RZ ;  /* 0x0000001c2d1c7210 */ /* 0x000fc60007f3e0ff */
[----:B------:R-:W-:Y:S02]  /*2fe0*/  VIADD R77, R73, UR7 ;  /* 0x00000007494d7c36 */ /* 0x000fe40008000000 */
[----:B------:R-:W-:Y:S01]  /*2ff0*/  IMAD R25, R32, UR29, R25 ;  /* 0x0000001d20197c24 */ /* 0x000fe2000f8e0219 */
[----:B------:R-:W-:Y:S01]  /*3000*/  IADD3 R32, P4, PT, R33, R46, RZ ;  /* 0x0000002e21207210 */ /* 0x000fe20007f9e0ff */
[----:B------:R-:W-:Y:S01]  /*3010*/  IMAD.WIDE.U32 R30, R34, UR30, R30 ;  /* 0x0000001e221e7c25 */ /* 0x000fe2000f8e001e */
[----:B------:R-:W-:Y:S01]  /*3020*/  IADD3 R76, P0, PT, R77, R42, RZ ;  /* 0x0000002a4d4c7210 */ /* 0x000fe20007f1e0ff */
[----:B------:R-:W-:Y:S01]  /*3030*/  UIMAD.WIDE.U32 UR24, UR33, UR11, UR24 ;  /* 0x0000000b211872a5 */ /* 0x000fe2000f8e0018 */
[----:B------:R-:W-:Y:S01]  /*3040*/  IADD3.X R29, PT, PT, RZ, RZ, RZ, P1, !PT ;  /* 0x000000ffff1d7210 */ /* 0x000fe20000ffe4ff */
[----:B------:R-:W-:Y:S01]  /*3050*/  IMAD.X R75, RZ, RZ, RZ, P2 ;  /* 0x000000ffff4b7224 */ /* 0x000fe200010e06ff */
[----:B------:R-:W-:Y:S01]  /*3060*/  IADD3 R38, PT, PT, R31, UR10, RZ ;  /* 0x0000000a1f267c10 */ /* 0x000fe2000fffe0ff */
[----:B------:R-:W-:Y:S01]  /*3070*/  IMAD.MOV.U32 R42, RZ, RZ, -0x1 ;  /* 0xffffffffff2a7424 */ /* 0x000fe200078e00ff */
[----:B------:R-:W-:Y:S01]  /*3080*/  PLOP3.LUT P1, PT, PT, PT, UP1, 0x80, 0x8 ;  /* 0x000000000008781c */ /* 0x000fe20003f2f018 */
[----:B------:R-:W-:Y:S01]  /*3090*/  IMAD.X R33, RZ, RZ, RZ, P4 ;  /* 0x000000ffff217224 */ /* 0x000fe200020e06ff */
[----:B------:R-:W-:Y:S01]  /*30a0*/  PLOP3.LUT P2, PT, PT, PT, UP0, 0x80, 0x8 ;  /* 0x000000000008781c */ /* 0x000fe20003f4f008 */
[----:B------:R-:W-:Y:S01]  /*30b0*/  UIADD3 UR4, UPT, UPT, UR7, UR25, URZ ;  /* 0x0000001907047290 */ /* 0x000fe2000fffe0ff */
[----:B------:R-:W-:Y:S01]  /*30c0*/  IADD3 R27, PT, PT, R23, R38, RZ ;  /* 0x00000026171b7210 */ /* 0x000fe20007ffe0ff */
[----:B------:R-:W-:Y:S01]  /*30d0*/  IMAD.WIDE.U32 R32, R17, UR31, R32 ;  /* 0x0000001f11207c25 */ /* 0x000fe2000f8e0020 */
[----:B------:R-:W-:-:S04]  /*30e0*/  IADD3.X R23, PT, PT, RZ, -0x1, R42, P2, P1 ;  /* 0xffffffffff177810 */ /* 0x000fc800017e242a */
[----:B------:R-:W-:Y:S02]  /*30f0*/  LOP3.LUT R23, R23, 0x1, RZ, 0xc0, !PT ;  /* 0x0000000117177812 */ /* 0x000fe400078ec0ff */
[----:B------:R-:W-:Y:S02]  /*3100*/  IADD3 R32, P3, PT, R32, UR4, RZ ;  /* 0x0000000420207c10 */ /* 0x000fe4000ff7e0ff */
[----:B------:R-:W-:Y:S02]  /*3110*/  R2UR UR47, R23 ;  /* 0x00000000172f72ca */ /* 0x000fe400000e0000 */
[----:B------:R-:W-:Y:S01]  /*3120*/  IADD3.X R23, PT, PT, RZ, RZ, RZ, P3, !PT ;  /* 0x000000ffff177210 */ /* 0x000fe20001ffe4ff */
[----:B------:R-:W-:Y:S01]  /*3130*/  IMAD.WIDE.U32 R74, R92, UR34, R74 ;  /* 0x000000225c4a7c25 */ /* 0x000fe2000f8e004a */
[----:B------:R-:W-:Y:S02]  /*3140*/  R2UR UR26, R32 ;  /* 0x00000000201a72ca */ /* 0x000fe400000e0000 */
[----:B------:R-:W-:Y:S01]  /*3150*/  R2UR UR27, R23 ;  /* 0x00000000171b72ca */ /* 0x000fe200000e0000 */
[----:B------:R-:W-:-:S04]  /*3160*/  IMAD.WIDE.U32 R28, R21, UR32, R28 ;  /* 0x00000020151c7c25 */ /* 0x000fc8000f8e001c */
[----:B------:R-:W-:Y:S02]  /*3170*/  VIADD R43, R43, UR9 ;  /* 0x000000092b2b7c36 */ /* 0x000fe40008000000 */
[----:B------:R-:W-:Y:S02]  /*3180*/  VIADD R79, R75, UR6 ;  /* 0x000000064b4f7c36 */ /* 0x000fe40008000000 */
[----:B------:R-:W-:Y:S01]  /*3190*/  VIADD R29, R29, UR8 ;  /* 0x000000081d1d7c36 */ /* 0x000fe20008000000 */
[----:B------:R-:W-:Y:S01]  /*31a0*/  IADD3 R38, PT, PT, R33, UR9, RZ ;  /* 0x0000000921267c10 */ /* 0x000fe2000fffe0ff */
[----:B------:R-:W-:Y:S01]  /*31b0*/  IMAD.X R77, RZ, RZ, RZ, P0 ;  /* 0x000000ffff4d7224 */ /* 0x000fe200000e06ff */
[----:B------:R-:W-:Y:S02]  /*31c0*/  IADD3 R44, P4, PT, R44, R43, RZ ;  /* 0x0000002b2c2c7210 */ /* 0x000fe40007f9e0ff */
[----:B------:R-:W-:Y:S02]  /*31d0*/  IADD3 R78, P1, PT, R79, R28, RZ ;  /* 0x0000001c4f4e7210 */ /* 0x000fe40007f3e0ff */
[----:B------:R-:W-:-:S02]  /*31e0*/  IADD3 R28, P0, PT, R29, R30, RZ ;  /* 0x0000001e1d1c7210 */ /* 0x000fc40007f1e0ff */
[----:B------:R-:W-:Y:S01]  /*31f0*/  IADD3 R30, P2, PT, R25, R38, RZ ;  /* 0x00000026191e7210 */ /* 0x000fe20007f5e0ff */
[----:B------:R-:W-:Y:S02]  /*3200*/  IMAD.X R45, RZ, RZ, RZ, P4 ;  /* 0x000000ffff2d7224 */ /* 0x000fe400020e06ff */
[----:B------:R-:W-:Y:S01]  /*3210*/  IMAD.WIDE.U32 R76, R90, UR32, R76 ;  /* 0x000000205a4c7c25 */ /* 0x000fe2000f8e004c */
[----:B------:R-:W-:Y:S01]  /*3220*/  IADD3.X R31, PT, PT, RZ, RZ, RZ, P2, !PT ;  /* 0x000000ffff1f7210 */ /* 0x000fe200017fe4ff */
[----:B------:R-:W-:Y:S02]  /*3230*/  UIMAD.WIDE.U32 UR26, UR32, UR11, UR26 ;  /* 0x0000000b201a72a5 */ /* 0x000fe4000f8e001a */
[----:B------:R-:W-:Y:S02]  /*3240*/  IMAD.X R79, RZ, RZ, RZ, P1 ;  /* 0x000000ffff4f7224 */ /* 0x000fe400008e06ff */
[----:B------:R-:W-:Y:S01]  /*3250*/  IMAD.MOV.U32 R23, RZ, RZ, RZ ;  /* 0x000000ffff177224 */ /* 0x000fe200078e00ff */
[----:B------:R-:W-:Y:S01]  /*3260*/  IADD3.X R29, PT, PT, RZ, RZ, RZ, P0, !PT ;  /* 0x000000ffff1d7210 */ /* 0x000fe200007fe4ff */
[----:B------:R-:W-:-:S04]  /*3270*/  IMAD.WIDE.U32 R32, R19, UR30, R44 ;  /* 0x0000001e13207c25 */ /* 0x000fc8000f8e002c */
[----:B------:R-:W-:Y:S02]  /*3280*/  VIADD R81, R77, UR8 ;  /* 0x000000084d517c36 */ /* 0x000fe40008000000 */
[----:B------:R-:W-:Y:S01]  /*3290*/  IMAD.WIDE.U32 R78, R92, UR33, R78 ;  /* 0x000000215c4e7c25 */ /* 0x000fe2000f8e004e */
[----:B------:R-:W-:-:S03]  /*32a0*/  IADD3 R23, PT, PT, R23, UR27, RZ ;  /* 0x0000001b17177c10 */ /* 0x000fc6000fffe0ff */
[----:B------:R-:W-:Y:S01]  /*32b0*/  IMAD.WIDE.U32 R30, R17, UR30, R30 ;  /* 0x0000001e111e7c25 */ /* 0x000fe2000f8e001e */
[----:B------:R-:W-:-:S03]  /*32c0*/  IADD3 R80, P3, PT, R81, R32, RZ ;  /* 0x0000002051507210 */ /* 0x000fc60007f7e0ff */
[----:B------:R-:W-:Y:S01]  /*32d0*/  IMAD.WIDE.U32 R28, R21, UR31, R28 ;  /* 0x0000001f151c7c25 */ /* 0x000fe2000f8e001c */
[----:B------:R-:W-:-:S03]  /*32e0*/  IADD3 R30, P2, PT, R23, R30, RZ ;  /* 0x0000001e171e7210 */ /* 0x000fc60007f5e0ff */
[----:B------:R-:W-:Y:S02]  /*32f0*/  VIADD R83, R79, UR7 ;  /* 0x000000074f537c36 */ /* 0x000fe40008000000 */
[----:B------:R-:W-:Y:S02]  /*3300*/  IMAD R34, R34, UR29, R27 ;  /* 0x0000001d22227c24 */ /* 0x000fe4000f8e021b */
[----:B------:R-:W-:Y:S01]  /*3310*/  VIADD R29, R29, UR9 ;  /* 0x000000091d1d7c36 */ /* 0x000fe20008000000 */
[----:B------:R-:W-:Y:S01]  /*3320*/  IADD3 R82, P1, PT, R83, R28, RZ ;  /* 0x0000001c53527210 */ /* 0x000fe20007f3e0ff */
[----:B------:R-:W-:Y:S01]  /*3330*/  IMAD.X R81, RZ, RZ, RZ, P3 ;  /* 0x000000ffff517224 */ /* 0x000fe200018e06ff */
[----:B------:R-:W-:Y:S01]  /*3340*/  IADD3.X R23, PT, PT, RZ, RZ, RZ, P2, !PT ;  /* 0x000000ffff177210 */ /* 0x000fe200017fe4ff */
[----:B------:R-:W-:Y:S01]  /*3350*/  VIADD R44, R33, UR10 ;  /* 0x0000000a212c7c36 */ /* 0x000fe20008000000 */
[----:B------:R-:W-:Y:S01]  /*3360*/  IADD3 R28, P0, PT, R34, R29, RZ ;  /* 0x0000001d221c7210 */ /* 0x000fe20007f1e0ff */
[----:B------:R-:W-:-:S02]  /*3370*/  IMAD.MOV.U32 R45, RZ, RZ, RZ ;  /* 0x000000ffff2d7224 */ /* 0x000fc400078e00ff */
[----:B------:R-:W-:Y:S01]  /*3380*/  IMAD.WIDE.U32 R80, R90, UR31, R80 ;  /* 0x0000001f5a507c25 */ /* 0x000fe2000f8e0050 */
[----:B------:R-:W-:Y:S01]  /*3390*/  UIADD3 UR47, UP0, UP1, UR24, -UR47, -UR34 ;  /* 0x8000002f182f7290 */ /* 0x000fe2000f91e822 */
[----:B------:R-:W-:Y:S02]  /*33a0*/  R2UR UR38, R30 ;  /* 0x000000001e2672ca */ /* 0x000fe400000e0000 */
[----:B------:R-:W-:Y:S01]  /*33b0*/  R2UR UR39, R23 ;  /* 0x00000000172772ca */ /* 0x000fe200000e0000 */
[----:B------:R-:W-:Y:S01]  /*33c0*/  IMAD.X R83, RZ, RZ, RZ, P1 ;  /* 0x000000ffff537224 */ /* 0x000fe200008e06ff */
[----:B------:R-:W-:Y:S01]  /*33d0*/  IADD3.X R29, PT, PT, RZ, RZ, RZ, P0, !PT ;  /* 0x000000ffff1d7210 */ /* 0x000fe200007fe4ff */
[----:B------:R-:W-:-:S04]  /*33e0*/  IMAD.WIDE.U32 R44, R19, UR29, R44 ;  /* 0x0000001d132c7c25 */ /* 0x000fc8000f8e002c */
[----:B------:R-:W-:Y:S02]  /*33f0*/  VIADD R85, R81, UR9 ;  /* 0x0000000951557c36 */ /* 0x000fe40008000000 */
[----:B------:R-:W-:Y:S01]  /*3400*/  IMAD.WIDE.U32 R82, R92, UR32, R82 ;  /* 0x000000205c527c25 */ /* 0x000fe2000f8e0052 */
[----:B------:R-:W-:Y:S02]  /*3410*/  PLOP3.LUT P4, PT, PT, PT, UP1, 0x80, 0x8 ;  /* 0x000000000008781c */ /* 0x000fe40003f8f018 */
[----:B------:R-:W-:Y:S01]  /*3420*/  PLOP3.LUT P5, PT, PT, PT, UP0, 0x80, 0x8 ;  /* 0x000000000008781c */ /* 0x000fe20003faf008 */
[----:B------:R-:W-:Y:S01]  /*3430*/  IMAD.WIDE.U32 R28, R21, UR30, R28 ;  /* 0x0000001e151c7c25 */ /* 0x000fe2000f8e001c */
[----:B------:R-:W-:-:S03]  /*3440*/  IADD3 R84, P0, PT, R44, R85, RZ ;  /* 0x000000552c547210 */ /* 0x000fc60007f1e0ff */
[----:B------:R-:W-:Y:S01]  /*3450*/  VIADD R87, R83, UR8 ;  /* 0x0000000853577c36 */ /* 0x000fe20008000000 */
[----:B------:R-:W-:Y:S01]  /*3460*/  IADD3.X R19, PT, PT, RZ, -0x1, R42, P5, P4 ;  /* 0xffffffffff137810 */ /* 0x000fe20002fe842a */
[----:B------:R-:W-:Y:S01]  /*3470*/  IMAD.X R85, RZ, RZ, RZ, P0 ;  /* 0x000000ffff557224 */ /* 0x000fe200000e06ff */
[----:B------:R-:W-:Y:S01]  /*3480*/  UIMAD.WIDE.U32 UR38, UR31, UR11, UR38 ;  /* 0x0000000b1f2672a5 */ /* 0x000fe2000f8e0026 */
[----:B------:R-:W-:Y:S01]  /*3490*/  VIADD R32, R31, UR10 ;  /* 0x0000000a1f207c36 */ /* 0x000fe20008000000 */
[----:B------:R-:W-:Y:S01]  /*34a0*/  IADD3 R86, P0, PT, R87, R28, RZ ;  /* 0x0000001c57567210 */ /* 0x000fe20007f1e0ff */
[----:B------:R-:W-:Y:S01]  /*34b0*/  IMAD.MOV.U32 R33, RZ, RZ, RZ ;  /* 0x000000ffff217224 */ /* 0x000fe200078e00ff */
[----:B------:R-:W-:Y:S01]  /*34c0*/  LOP3.LUT R19, R19, 0x1, RZ, 0xc0, !PT ;  /* 0x0000000113137812 */ /* 0x000fe200078ec0ff */
[----:B------:R-:W-:Y:S01]  /*34d0*/  IMAD.MOV.U32 R25, RZ, RZ, RZ ;  /* 0x000000ffff197224 */ /* 0x000fe200078e00ff */
[----:B------:R-:W-:Y:S01]  /*34e0*/  MOV R34, UR26 ;  /* 0x0000001a00227c02 */ /* 0x000fe20008000f00 */
[----:B------:R-:W-:Y:S01]  /*34f0*/  IMAD.WIDE.U32 R30, R17, UR29, R32 ;  /* 0x0000001d111e7c25 */ /* 0x000fe2000f8e0020 */
[----:B------:R-:W-:-:S02]  /*3500*/  IADD3.X R87, PT, PT, RZ, RZ, RZ, P0, !PT ;  /* 0x000000ffff577210 */ /* 0x000fc400007fe4ff */
[----:B------:R-:W-:Y:S01]  /*3510*/  IADD3 R17, P2, P1, R34, -UR33, -R19 ;  /* 0x8000002122117c10 */ /* 0x000fe2000f95e813 */
[----:B------:R-:W-:Y:S01]  /*3520*/  VIADD R25, R25, UR39 ;  /* 0x0000002719197c36 */ /* 0x000fe20008000000 */
[----:B------:R-:W-:Y:S01]  /*3530*/  IADD3 R28, PT, PT, R29, UR10, RZ ;  /* 0x0000000a1d1c7c10 */ /* 0x000fe2000fffe0ff */
[----:B------:R-:W-:Y:S01]  /*3540*/  IMAD.MOV.U32 R29, RZ, RZ, RZ ;  /* 0x000000ffff1d7224 */ /* 0x000fe200078e00ff */
[----:B------:R-:W-:Y:S01]  /*3550*/  IADD3 R19, P3, PT, R66, -UR36, RZ ;  /* 0x8000002442137c10 */ /* 0x000fe2000ff7e0ff */
[----:B------:R-:W-:Y:S01]  /*3560*/  IMAD.WIDE.U32 R86, R92, UR31, R86 ;  /* 0x0000001f5c567c25 */ /* 0x000fe2000f8e0056 */
[----:B------:R-:W-:Y:S02]  /*3570*/  IADD3 R25, P4, PT, R30, R25, RZ ;  /* 0x000000191e197210 */ /* 0x000fe40007f9e0ff */
[----:B------:R-:W-:Y:S01]  /*3580*/  IADD3.X R23, PT, PT, RZ, -0x1, RZ, P3, !PT ;  /* 0xffffffffff177810 */ /* 0x000fe20001ffe4ff */
[----:B------:R-:W-:Y:S01]  /*3590*/  IMAD.WIDE.U32 R28, R21, UR29, R28 ;  /* 0x0000001d151c7c25 */ /* 0x000fe2000f8e001c */
[----:B------:R-:W-:-:S03]  /*35a0*/  IADD3 R21, P3, PT, R70, -UR36, RZ ;  /* 0x8000002446157c10 */ /* 0x000fc6000ff7e0ff */
[----:B------:R-:W-:Y:S01]  /*35b0*/  VIADD R89, R87, UR9 ;  /* 0x0000000957597c36 */ /* 0x000fe20008000000 */
[----:B------:R-:W-:Y:S01]  /*35c0*/  R2UR UR40, R25 ;  /* 0x00000000192872ca */ /* 0x000fe200000e0000 */
[----:B------:R-:W-:Y:S01]  /*35d0*/  IMAD.X R25, RZ, RZ, -0x1, P3 ;  /* 0xffffffffff197424 */ /* 0x000fe200018e06ff */
[----:B------:R-:W-:Y:S02]  /*35e0*/  LOP3.LUT R23, R23, 0x1, RZ, 0xc0, !PT ;  /* 0x0000000117177812 */ /* 0x000fe400078ec0ff */
[----:B------:R-:W-:Y:S02]  /*35f0*/  IADD3 R88, P3, PT, R28, R89, RZ ;  /* 0x000000591c587210 */ /* 0x000fe40007f7e0ff */
[----:B------:R-:W-:Y:S02]  /*3600*/  IADD3.X R27, PT, PT, RZ, RZ, RZ, P4, !PT ;  /* 0x000000ffff1b7210 */ /* 0x000fe400027fe4ff */
[----:B------:R-:W-:Y:S02]  /*3610*/  IADD3 R23, P4, P5, R68, -UR35, -R23 ;  /* 0x8000002344177c10 */ /* 0x000fe4000fd9e817 */
[----:B------:R-:W-:Y:S01]  /*3620*/  LOP3.LUT R25, R25, 0x1, RZ, 0xc0, !PT ;  /* 0x0000000119197812 */ /* 0x000fe200078ec0ff */
[----:B------:R-:W-:Y:S01]  /*3630*/  IMAD.X R89, RZ, RZ, RZ, P3 ;  /* 0x000000ffff597224 */ /* 0x000fe200018e06ff */
[----:B------:R-:W-:-:S02]  /*3640*/  R2UR UR41, R27 ;  /* 0x000000001b2972ca */ /* 0x000fc400000e0000 */
[----:B------:R-:W-:Y:S02]  /*3650*/  IADD3.X R27, PT, PT, RZ, -0x1, R42, P4, P5 ;  /* 0xffffffffff1b7810 */ /* 0x000fe400027ea42a */
[----:B------:R-:W-:Y:S01]  /*3660*/  IADD3 R25, P3, P4, R74, -UR35, -R25 ;  /* 0x800000234a197c10 */ /* 0x000fe2000fc7e819 */
[----:B------:R-:W-:Y:S01]  /*3670*/  IMAD.WIDE.U32 R88, R92, UR30, R88 ;  /* 0x0000001e5c587c25 */ /* 0x000fe2000f8e0058 */
[--C-:B------:R-:W-:Y:S02]  /*3680*/  IADD3.X R28, PT, PT, RZ, -0x1, R42.reuse, P2, P1 ;  /* 0xffffffffff1c7810 */ /* 0x100fe400017e242a */
[----:B------:R-:W-:Y:S01]  /*3690*/  LOP3.LUT R27, R27, 0x1, RZ, 0xc0, !PT ;  /* 0x000000011b1b7812 */ /* 0x000fe200078ec0ff */
[----:B------:R-:W-:Y:S01]  /*36a0*/  IMAD.U32 R33, RZ, RZ, UR38 ;  /* 0x00000026ff217e24 */ /* 0x000fe2000f8e00ff */
[----:B------:R-:W-:Y:S02]  /*36b0*/  IADD3.X R35, PT, PT, RZ, -0x1, R42, P3, P4 ;  /* 0xffffffffff237810 */ /* 0x000fe40001fe842a */
[----:B------:R-:W-:-:S02]  /*36c0*/  LOP3.LUT R28, R28, 0x1, RZ, 0xc0, !PT ;  /* 0x000000011c1c7812 */ /* 0x000fc400078ec0ff */
[----:B------:R-:W-:Y:S02]  /*36d0*/  IADD3 R47, PT, PT, R89, UR10, RZ ;  /* 0x0000000a592f7c10 */ /* 0x000fe4000fffe0ff */
[----:B------:R-:W-:Y:S02]  /*36e0*/  IADD3 R27, P4, P5, R72, -UR34, -R27 ;  /* 0x80000022481b7c10 */ /* 0x000fe4000fd9e81b */
[----:B------:R-:W-:Y:S01]  /*36f0*/  LOP3.LUT R35, R35, 0x1, RZ, 0xc0, !PT ;  /* 0x0000000123237812 */ /* 0x000fe200078ec0ff */
[----:B------:R-:W-:Y:S01]  /*3700*/  UIMAD.WIDE.U32 UR40, UR30, UR11, UR40 ;  /* 0x0000000b1e2872a5 */ /* 0x000fe2000f8e0028 */
[----:B------:R-:W-:Y:S02]  /*3710*/  IADD3 R28, P2, P3, R33, -UR32, -R28 ;  /* 0x80000020211c7c10 */ /* 0x000fe4000fb5e81c */
[----:B------:R-:W-:Y:S02]  /*3720*/  IADD3 R46, P1, PT, R29, R47, RZ ;  /* 0x0000002f1d2e7210 */ /* 0x000fe40007f3e0ff */
[----:B------:R-:W-:-:S02]  /*3730*/  IADD3.X R33, PT, PT, RZ, -0x1, R42, P4, P5 ;  /* 0xffffffffff217810 */ /* 0x000fc400027ea42a */
[----:B------:R-:W-:Y:S01]  /*3740*/  IADD3 R29, P4, P5, R78, -UR34, -R35 ;  /* 0x800000224e1d7c10 */ /* 0x000fe2000fd9e823 */
[----:B------:R-:W-:Y:S01]  /*3750*/  IMAD.MOV.U32 R35, RZ, RZ, RZ ;  /* 0x000000ffff237224 */ /* 0x000fe200078e00ff */
[--C-:B------:R-:W-:Y:S02]  /*3760*/  IADD3.X R32, PT, PT, RZ, -0x1, R42.reuse, P2, P3 ;  /* 0xffffffffff207810 */ /* 0x100fe400017e642a */
[----:B------:R-:W-:Y:S01]  /*3770*/  LOP3.LUT R33, R33, 0x1, RZ, 0xc0, !PT ;  /* 0x0000000121217812 */ /* 0x000fe200078ec0ff */
[----:B------:R-:W-:Y:S01]  /*3780*/  VIADD R35, R35, UR41 ;  /* 0x0000002923237c36 */ /* 0x000fe20008000000 */
[----:B------:R-:W-:Y:S02]  /*3790*/  IADD3.X R37, PT, PT, RZ, -0x1, R42, P4, P5 ;  /* 0xffffffffff257810 */ /* 0x000fe400027ea42a */
[----:B------:R-:W-:Y:S02]  /*37a0*/  LOP3.LUT R32, R32, 0x1, RZ, 0xc0, !PT ;  /* 0x0000000120207812 */ /* 0x000fe400078ec0ff */
[----:B------:R-:W-:-:S02]  /*37b0*/  MOV R43, UR40 ;  /* 0x00000028002b7c02 */ /* 0x000fc40008000f00 */
[----:B------:R-:W-:Y:S02]  /*37c0*/  IADD3 R30, P5, P6, R76, -UR33, -R33 ;  /* 0x800000214c1e7c10 */ /* 0x000fe4000febe821 */
[----:B------:R-:W-:Y:S01]  /*37d0*/  IADD3 R35, P2, PT, R31, R35, RZ ;  /* 0x000000231f237210 */ /* 0x000fe20007f5e0ff */
[----:B------:R-:W-:Y:S01]  /*37e0*/  IMAD.WIDE.U32 R84, R90, UR30, R84 ;  /* 0x0000001e5a547c25 */ /* 0x000fe2000f8e0054 */
[----:B------:R-:W-:Y:S02]  /*37f0*/  LOP3.LUT R37, R37, 0x1, RZ, 0xc0, !PT ;  /* 0x0000000125257812 */ /* 0x000fe400078ec0ff */
[----:B------:R-:W-:Y:S01]  /*3800*/  IADD3 R31, P3, P4, R43, -UR31, -R32 ;  /* 0x8000001f2b1f7c10 */ /* 0x000fe2000fc7e820 */
[----:B------:R-:W-:Y:S01]  /*3810*/  IMAD.X R34, RZ, RZ, RZ, P2 ;  /* 0x000000ffff227224 */ /* 0x000fe200010e06ff */
[----:B------:R-:W-:Y:S01]  /*3820*/  IADD3.X R33, PT, PT, RZ, -0x1, R42, P5, P6 ;  /* 0xffffffffff217810 */ /* 0x000fe20002fec42a */
[----:B------:R-:W-:Y:S01]  /*3830*/  VIADD R44, R85, UR10 ;  /* 0x0000000a552c7c36 */ /* 0x000fe20008000000 */
[----:B------:R-:W-:-:S02]  /*3840*/  IADD3 R32, P5, P6, R82, -UR33, -R37 ;  /* 0x8000002152207c10 */ /* 0x000fc4000febe825 */
[----:B------:R-:W-:Y:S02]  /*3850*/  LOP3.LUT R33, R33, 0x1, RZ, 0xc0, !PT ;  /* 0x0000000121217812 */ /* 0x000fe400078ec0ff */
[--C-:B------:R-:W-:Y:S02]  /*3860*/  IADD3.X R37, PT, PT, RZ, -0x1, R42.reuse, P5, P6 ;  /* 0xffffffffff257810 */ /* 0x100fe40002fec42a */
[----:B------:R-:W-:Y:S02]  /*3870*/  R2UR UR43, R34 ;  /* 0x00000000222b72ca */ /* 0x000fe400000e0000 */
[----:B------:R-:W-:Y:S02]  /*3880*/  IADD3 R44, P0, PT, R45, R44, RZ ;  /* 0x0000002c2d2c7210 */ /* 0x000fe40007f1e0ff */
[----:B------:R-:W-:Y:S02]  /*3890*/  IADD3.X R34, PT, PT, RZ, -0x1, R42, P3, P4 ;  /* 0xffffffffff227810 */ /* 0x000fe40001fe842a */
[----:B------:R-:W-:-:S02]  /*38a0*/  IADD3 R33, P2, P3, R80, -UR32, -R33 ;  /* 0x8000002050217c10 */ /* 0x000fc4000fb5e821 */
[----:B------:R-:W-:Y:S01]  /*38b0*/  LOP3.LUT R37, R37, 0x1, RZ, 0xc0, !PT ;  /* 0x0000000125257812 */ /* 0x000fe200078ec0ff */
[----:B------:R-:W-:Y:S01]  /*38c0*/  IMAD.X R45, RZ, RZ, RZ, P0 ;  /* 0x000000ffff2d7224 */ /* 0x000fe200000e06ff */
[----:B------:R-:W-:Y:S02]  /*38d0*/  R2UR UR42, R35 ;  /* 0x00000000232a72ca */ /* 0x000fe400000e0000 */
[----:B------:R-:W-:Y:S02]  /*38e0*/  R2UR UR48, R34 ;  /* 0x00000000223072ca */ /* 0x000fe400000e0000 */
[----:B------:R-:W-:Y:S02]  /*38f0*/  IADD3.X R35, PT, PT, RZ, -0x1, R42, P2, P3 ;  /* 0xffffffffff237810 */ /* 0x000fe400017e642a */
[----:B------:R-:W-:Y:S02]  /*3900*/  IADD3 R34, P0, P2, R86, -UR32, -R37 ;  /* 0x8000002056227c10 */ /* 0x000fe4000fa1e825 */
[----:B------:R-:W-:-:S02]  /*3910*/  LOP3.LUT R35, R35, 0x1, RZ, 0xc0, !PT ;  /* 0x0000000123237812 */ /* 0x000fc400078ec0ff */
[--C-:B------:R-:W-:Y:S02]  /*3920*/  IADD3.X R43, PT, PT, RZ, -0x1, R42.reuse, P0, P2 ;  /* 0xffffffffff2b7810 */ /* 0x100fe400007e442a */
[----:B------:R-:W-:Y:S02]  /*3930*/  IADD3.X R47, PT, PT, RZ, RZ, RZ, P1, !PT ;  /* 0x000000ffff2f7210 */ /* 0x000fe40000ffe4ff */
[----:B------:R-:W-:Y:S02]  /*3940*/  IADD3 R35, P1, P2, R84, -UR31, -R35 ;  /* 0x8000001f54237c10 */ /* 0x000fe4000fa3e823 */
[----:B------:R-:W-:Y:S02]  /*3950*/  LOP3.LUT R43, R43, 0x1, RZ, 0xc0, !PT ;  /* 0x000000012b2b7812 */ /* 0x000fe400078ec0ff */
[----:B------:R-:W-:Y:S02]  /*3960*/  LOP3.LUT R40, R41, R36, RZ, 0x3c, !PT ;  /* 0x0000002429287212 */ /* 0x000fe400078e3cff */
[----:B------:R-:W-:-:S02]  /*3970*/  IADD3.X R37, PT, PT, RZ, -0x1, R42, P1, P2 ;  /* 0xffffffffff257810 */ /* 0x000fc40000fe442a */
[----:B------:R-:W-:Y:S01]  /*3980*/  IADD3 R36, P1, P2, R88, -UR31, -R43 ;  /* 0x8000001f58247c10 */ /* 0x000fe2000fa3e82b */
[----:B------:R-:W-:Y:S01]  /*3990*/  IMAD.WIDE.U32 R90, R90, UR29, R44 ;  /* 0x0000001d5a5a7c25 */ /* 0x000fe2000f8e002c */
[----:B------:R-:W-:Y:S02]  /*39a0*/  ISETP.NE.AND P0, PT, R39, -0x789abcdf, PT ;  /* 0x876543212700780c */ /* 0x000fe40003f05270 */
[----:B------:R-:W-:Y:S01]  /*39b0*/  IADD3.X R43, PT, PT, RZ, -0x1, R42, P1, P2 ;  /* 0xffffffffff2b7810 */ /* 0x000fe20000fe442a */
[----:B------:R-:W-:Y:S01]  /*39c0*/  IMAD.WIDE.U32 R92, R92, UR29, R46 ;  /* 0x0000001d5c5c7c25 */ /* 0x000fe2000f8e002e */
[----:B------:R-:W-:Y:S02]  /*39d0*/  LOP3.LUT R37, R37, 0x1, RZ, 0xc0, !PT ;  /* 0x0000000125257812 */ /* 0x000fe400078ec0ff */
[----:B------:R-:W-:Y:S01]  /*39e0*/  LOP3.LUT R43, R43, 0x1, RZ, 0xc0, !PT ;  /* 0x000000012b2b7812 */ /* 0x000fe200078ec0ff */
[----:B------:R-:W-:Y:S01]  /*39f0*/  ULOP3.LUT UR48, UR48, 0x1, URZ, 0xc0, !UPT ;  /* 0x0000000130307892 */ /* 0x000fe2000f8ec0ff */
[----:B------:R-:W-:Y:S01]  /*3a00*/  ISETP.EQ.AND P0, PT, R40, 0x12345678, !P0 ;  /* 0x123456782800780c */ /* 0x000fe20004702270 */
[----:B------:R-:W-:Y:S01]  /*3a10*/  UIMAD.WIDE.U32 UR42, UR29, UR11, UR42 ;  /* 0x0000000b1d2a72a5 */ /* 0x000fe2000f8e002a */
[----:B------:R-:W-:-:S02]  /*3a20*/  IADD3 R37, P3, P4, R90, -UR30, -R37 ;  /* 0x8000001e5a257c10 */ /* 0x000fc4000fc7e825 */
[----:B------:R-:W-:Y:S01]  /*3a30*/  IADD3 R38, P1, P2, R92, -UR30, -R43 ;  /* 0x8000001e5c267c10 */ /* 0x000fe2000fa3e82b */
[----:B------:R-:W-:Y:S01]  /*3a40*/  UIADD3 UR48, UP0, UP1, UR42, -UR48, -UR30 ;  /* 0x800000302a307290 */ /* 0x000fe2000f91e81e */
[--C-:B------:R-:W-:Y:S01]  /*3a50*/  IADD3.X R45, PT, PT, RZ, -0x1, R42.reuse, P3, P4 ;  /* 0xffffffffff2d7810 */ /* 0x100fe20001fe842a */
[----:B------:R-:W-:Y:S01]  /*3a60*/  UMOV UR49, 0xffffffff ;  /* 0xffffffff00317882 */ /* 0x000fe20000000000 */
[----:B------:R-:W-:Y:S01]  /*3a70*/  IADD3.X R43, PT, PT, RZ, -0x1, R42, P1, P2 ;  /* 0xffffffffff2b7810 */ /* 0x000fe20000fe442a */
[----:B------:R-:W-:Y:S01]  /*3a80*/  UIADD3.X UR49, UPT, UPT, URZ, -0x1, UR49, UP0, UP1 ;  /* 0xffffffffff317890 */ /* 0x000fe200087e2431 */
[----:B------:R-:W-:Y:S02]  /*3a90*/  LOP3.LUT R45, R45, 0x1, RZ, 0xc0, !PT ;  /* 0x000000012d2d7812 */ /* 0x000fe400078ec0ff */
[----:B------:R-:W-:Y:S01]  /*3aa0*/  LOP3.LUT R43, R43, 0x1, RZ, 0xc0, !PT ;  /* 0x000000012b2b7812 */ /* 0x000fe200078ec0ff */
[----:B------:R-:W-:Y:S01]  /*3ab0*/  ULOP3.LUT UR49, UR49, 0x1, URZ, 0xc0, !UPT ;  /* 0x0000000131317892 */ /* 0x000fe2000f8ec0ff */
[----:B------:R-:W-:Y:S01]  /*3ac0*/  LOP3.LUT R40, R40, 0x12345678, RZ, 0x3c, !PT ;  /* 0x1234567828287812 */ /* 0x000fe200078e3cff */
[----:B------:R-:W-:Y:S01]  /*3ad0*/  @P0 VIADD R40, R41, 0x12345678 ;  /* 0x1234567829280836 */ /* 0x000fe20000000000 */
[----:B------:R-:W-:Y:S01]  /*3ae0*/  LOP3.LUT R39, R39, 0x87654321, RZ, 0x3c, !PT ;  /* 0x8765432127277812 */ /* 0x000fe200078e3cff */
[----:B------:R-:W-:Y:S01]  /*3af0*/  @P0 VIADD R39, R41, 0x87654321 ;  /* 0x8765432129270836 */ /* 0x000fe20000000000 */
[----:B------:R-:W-:-:S02]  /*3b00*/  IADD3 R41, PT, PT, R91, -UR29, -R45 ;  /* 0x8000001d5b297c10 */ /* 0x000fc4000fffe82d */
[----:B------:R-:W-:Y:S01]  /*3b10*/  IADD3 R42, PT, PT, R93, -UR29, -R43 ;  /* 0x8000001d5d2a7c10 */ /* 0x000fe2000fffe82b */
[----:B------:R-:W-:Y:S01]  /*3b20*/  UIADD3 UR49, UPT, UPT, UR43, -UR49, -UR29 ;  /* 0x800000312b317290 */ /* 0x000fe2000fffe81d */
[----:B------:R-:W-:-:S11]  /*3b30*/  UMOV UR4, URZ ;  /* 0x000000ff00047c82 */ /* 0x000fd60008000000 */
.L_x_54:
[----:B------:R-:W-:Y:S01]  /*3b40*/  MOV R44, 0x1 ;  /* 0x00000001002c7802 */ /* 0x000fe20000000f00 */
[----:B------:R-:W-:Y:S01]  /*3b50*/  IMAD R39, R39, 0x4c957f2d, RZ ;  /* 0x4c957f2d27277824 */ /* 0x000fe200078e02ff */
[----:B------:R-:W-:Y:S01]  /*3b60*/  UISETP.NE.AND UP0, UPT, UR29, URZ, UPT ;  /* 0x000000ff1d00728c */ /* 0x000fe2000bf05270 */
[----:B------:R-:W-:Y:S01]  /*3b70*/  IMAD.MOV.U32 R45, RZ, RZ, 0x0 ;  /* 0x00000000ff2d7424 */ /* 0x000fe200078e00ff */
[----:B------:R-:W-:Y:S01]  /*3b80*/  CS2R R52, SRZ ;  /* 0x0000000000347805 */ /* 0x000fe2000001ff00 */
[C---:B------:R-:W-:Y:S01]  /*3b90*/  IMAD R39, R40.reuse, 0x5851f42d, R39 ;  /* 0x5851f42d28277824 */ /* 0x040fe200078e0227 */
[----:B------:R-:W-:Y:S01]  /*3ba0*/  CS2R R60, SRZ ;  /* 0x00000000003c7805 */ /* 0x000fe2000001ff00 */
[----:B------:R-:W-:-:S04]  /*3bb0*/  IMAD.WIDE.U32 R46, R40, 0x4c957f2d, R44 ;  /* 0x4c957f2d282e7825 */ /* 0x000fc800078e002c */
[----:B------:R-:W-:Y:S01]  /*3bc0*/  IMAD.MOV.U32 R63, RZ, RZ, RZ ;  /* 0x000000ffff3f7224 */ /* 0x000fe200078e00ff */
[----:B------:R-:W-:Y:S01]  /*3bd0*/  IADD3 R62, PT, PT, R47, R39, RZ ;  /* 0x000000272f3e7210 */ /* 0x000fe20007ffe0ff */
[--C-:B------:R-:W-:Y:S02]  /*3be0*/  IMAD.MOV.U32 R40, RZ, RZ, R46.reuse ;  /* 0x000000ffff287224 */ /* 0x100fe400078e002e */
[----:B------:R-:W-:Y:S01]  /*3bf0*/  IMAD.MOV.U32 R44, RZ, RZ, R46 ;  /* 0x000000ffff2c7224 */ /* 0x000fe200078e002e */
[----:B------:R-:W-:Y:S01]  /*3c00*/  MOV R39, R62 ;  /* 0x0000003e00277202 */ /* 0x000fe20000000f00 */
[----:B------:R-:W-:Y:S06]  /*3c10*/  BRA.U UP0, `(.L_x_1) ;  /* 0x0000000100787547 */ /* 0x000fec000b800000 */
[----:B------:R-:W-:Y:S01]  /*3c20*/  UISETP.NE.AND UP0, UPT, UR30, URZ, UPT ;  /* 0x000000ff1e00728c */ /* 0x000fe2000bf05270 */
[----:B------:R-:W-:-:S08]  /*3c30*/  IMAD.MOV.U32 R44, RZ, RZ, R40 ;  /* 0x000000ffff2c7224 */ /* 0x000fd000078e0028 */
[----:B------:R-:W-:Y:S05]  /*3c40*/  BRA.U UP0, `(.L_x_1) ;  /* 0x00000001006c7547 */ /* 0x000fea000b800000 */
[----:B------:R-:W-:Y:S01]  /*3c50*/  UISETP.NE.AND UP0, UPT, UR31, URZ, UPT ;  /* 0x000000ff1f00728c */ /* 0x000fe2000bf05270 */
[----:B------:R-:W-:Y:S01]  /*3c60*/  IMAD.MOV.U32 R60, RZ, RZ, RZ ;  /* 0x000000ffff3c7224 */ /* 0x000fe200078e00ff */
[----:B------:R-:W-:-:S07]  /*3c70*/  MOV R44, R40 ;  /* 0x00000028002c7202 */ /* 0x000fce0000000f00 */
[----:B------:R-:W-:Y:S05]  /*3c80*/  BRA.U UP0, `(.L_x_1) ;  /* 0x00000001005c7547 */ /* 0x000fea000b800000 */
[----:B------:R-:W-:Y:S01]  /*3c90*/  UISETP.NE.AND UP0, UPT, UR32, URZ, UPT ;  /* 0x000000ff2000728c */ /* 0x000fe2000bf05270 */
[----:B------:R-:W-:Y:S02]  /*3ca0*/  IMAD.MOV.U32 R60, RZ, RZ, RZ ;  /* 0x000000ffff3c7224 */ /* 0x000fe400078e00ff */
[----:B------:R-:W-:-:S06]  /*3cb0*/  IMAD.MOV.U32 R44, RZ, RZ, R40 ;  /* 0x000000ffff2c7224 */ /* 0x000fcc00078e0028 */
[----:B------:R-:W-:Y:S05]  /*3cc0*/  BRA.U UP0, `(.L_x_1) ;  /* 0x00000001004c7547 */ /* 0x000fea000b800000 */
[----:B------:R-:W-:Y:S01]  /*3cd0*/  ULOP3.LUT UP0, URZ, UR33, UR34, URZ, 0xfc, !UPT ;  /* 0x0000002221ff7292 */ /* 0x000fe2000f80fcff */
[----:B------:R-:W-:Y:S01]  /*3ce0*/  BSSY.RECONVERGENT B0, `(.L_x_1) ;  /* 0x0000011000007945 */ /* 0x000fe20003800200 */
[----:B------:R-:W-:Y:S02]  /*3cf0*/  HFMA2 R60, -RZ, RZ, 0, 0 ;  /* 0x00000000ff3c7431 */ /* 0x000fe400000001ff */
[----:B------:R-:W-:Y:S02]  /*3d00*/  IMAD.MOV.U32 R44, RZ, RZ, R40 ;  /* 0x000000ffff2c7224 */ /* 0x000fe400078e0028 */
[----:B------:R-:W-:-:S04]  /*3d10*/  PLOP3.LUT P0, PT, PT, PT, UP0, 0x80, 0x8 ;  /* 0x000000000008781c */ /* 0x000fc80003f0f008 */
[----:B------:R-:W-:-:S13]  /*3d20*/  ISETP.LT.U32.OR P0, PT, R39, UR35, P0 ;  /* 0x0000002327007c0c */ /* 0x000fda0008701470 */
[----:B------:R-:W-:Y:S05]  /*3d30*/  @P0 BRA `(.L_x_2) ;  /* 0x00000000002c0947 */ /* 0x000fea0003800000 */
[----:B------:R-:W-:Y:S01]  /*3d40*/  ISETP.LT.U32.AND P0, PT, R40, UR36, PT ;  /* 0x0000002428007c0c */ /* 0x000fe2000bf01070 */
[----:B------:R-:W-:Y:S02]  /*3d50*/  IMAD.MOV.U32 R44, RZ, RZ, R40 ;  /* 0x000000ffff2c7224 */ /* 0x000fe400078e0028 */
[----:B------:R-:W-:Y:S01]  /*3d60*/  IMAD.MOV.U32 R60, RZ, RZ, RZ ;  /* 0x000000ffff3c7224 */ /* 0x000fe200078e00ff */
[----:B------:R-:W-:-:S13]  /*3d70*/  ISETP.LE.U32.AND P0, PT, R39, UR35, P0 ;  /* 0x0000002327007c0c */ /* 0x000fda0008703070 */
[----:B------:R-:W-:Y:S01]  /*3d80*/  @!P0 IADD3 R44, P1, PT, R46, -UR36, RZ ;  /* 0x800000242e2c8c10 */ /* 0x000fe2000ff3e0ff */
[----:B------:R-:W-:-:S03]  /*3d90*/  @!P0 IMAD.MOV.U32 R46, RZ, RZ, -0x1 ;  /* 0xffffffffff2e8424 */ /* 0x000fc600078e00ff */
[----:B------:R-:W-:-:S04]  /*3da0*/  @!P0 IADD3.X R43, PT, PT, RZ, -0x1, RZ, P1, !PT ;  /* 0xffffffffff2b8810 */ /* 0x000fc80000ffe4ff */
[----:B------:R-:W-:-:S04]  /*3db0*/  @!P0 LOP3.LUT R43, R43, 0x1, RZ, 0xc0, !PT ;  /* 0x000000012b2b8812 */ /* 0x000fc800078ec0ff */
[----:B------:R-:W-:-:S04]  /*3dc0*/  @!P0 IADD3 R62, P1, P2, R62, -UR35, -R43 ;  /* 0x800000233e3e8c10 */ /* 0x000fc8000fa3e82b */
[----:B------:R-:W-:-:S04]  /*3dd0*/  @!P0 IADD3.X R60, PT, PT, R63, -0x1, R46, P1, P2 ;  /* 0xffffffff3f3c8810 */ /* 0x000fc80000fe442e */
[----:B------:R-:W-:-:S07]  /*3de0*/  @!P0 SHF.R.S32.HI R53, RZ, 0x1f, R60 ;  /* 0x0000001fff358819 */ /* 0x000fce000001143c */
.L_x_2:
[----:B------:R-:W-:Y:S05]  /*3df0*/  BSYNC.RECONVERGENT B0 ;  /* 0x0000000000007941 */ /* 0x000fea0003800200 */
.L_x_1:
[----:B------:R-:W-:-:S04]  /*3e00*/  IMAD.WIDE.U32 R54, R44, R44, RZ ;  /* 0x0000002c2c367225 */ /* 0x000fc800078e00ff */
[----:B------:R-:W-:Y:S01]  /*3e10*/  HFMA2 R65, -RZ, RZ, 0, 0 ;  /* 0x00000000ff417431 */ /* 0x000fe200000001ff */
[----:B------:R-:W-:Y:S01]  /*3e20*/  MOV R51, RZ ;  /* 0x000000ff00337202 */ /* 0x000fe20000000f00 */
[----:B------:R-:W-:Y:S01]  /*3e30*/  UMOV UR11, URZ ;  /* 0x000000ff000b7c82 */ /* 0x000fe20008000000 */
[----:B------:R-:W-:Y:S01]  /*3e40*/  IMAD.MOV.U32 R47, RZ, RZ, RZ ;  /* 0x000000ffff2f7224 */ /* 0x000fe200078e00ff */
[----:B------:R-:W-:Y:S01]  /*3e50*/  MOV R46, R55 ;  /* 0x00000037002e7202 */ /* 0x000fe20000000f00 */
[-C--:B------:R-:W-:Y:S01]  /*3e60*/  IMAD R45, R63, R44.reuse, RZ ;  /* 0x0000002c3f2d7224 */ /* 0x080fe200078e02ff */
[----:B------:R-:W-:Y:S01]  /*3e70*/  LOP3.LUT R50, R54, 0xfffffffd, RZ, 0xc0, !PT ;  /* 0xfffffffd36327812 */ /* 0x000fe200078ec0ff */
[----:B------:R-:W-:Y:S01]  /*3e80*/  IMAD R95, R61, R44, RZ ;  /* 0x0000002c3d5f7224 */ /* 0x000fe200078e02ff */
[----:B------:R-:W-:Y:S01]  /*3e90*/  UMOV UR10, URZ ;  /* 0x000000ff000a7c82 */ /* 0x000fe20008000000 */
[----:B------:R-:W-:Y:S01]  /*3ea0*/  IMAD.HI.U32 R46, R44, R62, R46 ;  /* 0x0000003e2c2e7227 */ /* 0x000fe200078e002e */
[----:B------:R-:W-:Y:S01]  /*3eb0*/  UMOV UR9, URZ ;  /* 0x000000ff00097c82 */ /* 0x000fe20008000000 */
[----:B------:R-:W-:Y:S01]  /*3ec0*/  UMOV UR8, URZ ;  /* 0x000000ff00087c82 */ /* 0x000fe20008000000 */
[----:B------:R-:W-:Y:S01]  /*3ed0*/  UMOV UR7, URZ ;  /* 0x000000ff00077c82 */ /* 0x000fe20008000000 */
[----:B------:R-:W-:Y:S01]  /*3ee0*/  IMAD.IADD R46, R46, 0x1, R45 ;  /* 0x000000012e2e7824 */ /* 0x000fe200078e022d */
[----:B------:R-:W-:Y:S01]  /*3ef0*/  UMOV UR6, URZ ;  /* 0x000000ff00067c82 */ /* 0x000fe20008000000 */
[----:B------:R-:W-:Y:S01]  /*3f00*/  IMAD.MOV.U32 R57, RZ, RZ, RZ ;  /* 0x000000ffff397224 */ /* 0x000fe200078e00ff */
[----:B------:R-:W-:Y:S01]  /*3f10*/  UMOV UR5, URZ ;  /* 0x000000ff00057c82 */ /* 0x000fe20008000000 */
[----:B------:R-:W-:Y:S01]  /*3f20*/  IMAD.WIDE.U32 R46, R44, R60, R46 ;  /* 0x0000003c2c2e7225 */ /* 0x000fe200078e002e */
[----:B------:R-:W-:Y:S03]  /*3f30*/  BSSY.RECONVERGENT B0, `(.L_x_3) ;  /* 0x000022c000007945 */ /* 0x000fe60003800200 */
[----:B------:R-:W-:Y:S01]  /*3f40*/  IMAD R43, R52, R44, RZ ;  /* 0x0000002c342b7224 */ /* 0x000fe200078e02ff */
[----:B------:R-:W-:Y:S01]  /*3f50*/  IADD3 R56, PT, PT, R47, R95, RZ ;  /* 0x0000005f2f387210 */ /* 0x000fe20007ffe0ff */
[----:B------:R-:W-:-:S02]  /*3f60*/  IMAD.MOV.U32 R49, RZ, RZ, RZ ;  /* 0x000000ffff317224 */ /* 0x000fc400078e00ff */
[----:B------:R-:W-:Y:S02]  /*3f70*/  IMAD.MOV.U32 R59, RZ, RZ, RZ ;  /* 0x000000ffff3b7224 */ /* 0x000fe400078e00ff */
[----:B------:R-:W-:-:S04]  /*3f80*/  IMAD.WIDE.U32 R56, R44, R53, R56 ;  /* 0x000000352c387225 */ /* 0x000fc800078e0038 */
[----:B------:R-:W-:Y:S02]  /*3f90*/  IMAD.IADD R64, R57, 0x1, R43 ;  /* 0x0000000139407824 */ /* 0x000fe400078e022b */
[----:B------:R-:W-:Y:S02]  /*3fa0*/  IMAD R99, R54, UR28, RZ ;  /* 0x0000001c36637c24 */ /* 0x000fe4000f8e02ff */
[----:B------:R-:W-:-:S04]  /*3fb0*/  IMAD.WIDE.U32 R64, R44, R53, R64 ;  /* 0x000000352c407225 */ /* 0x000fc800078e0040 */
[----:B------:R-:W-:Y:S02]  /*3fc0*/  IMAD.IADD R48, R43, 0x1, R65 ;  /* 0x000000012b307824 */ /* 0x000fe400078e0241 */
[----:B------:R-:W-:Y:S02]  /*3fd0*/  IMAD.MOV.U32 R55, RZ, RZ, RZ ;  /* 0x000000ffff377224 */ /* 0x000fe400078e00ff */
[----:B------:R-:W-:-:S04]  /*3fe0*/  IMAD.WIDE.U32 R48, R44, R53, R48 ;  /* 0x000000352c307225 */ /* 0x000fc800078e0030 */
[----:B------:R-:W-:Y:S01]  /*3ff0*/  IMAD.HI.U32 R47, R99, UR36, R50 ;  /* 0x00000024632f7c27 */ /* 0x000fe2000f8e0032 */
[----:B------:R-:W-:-:S03]  /*4000*/  IADD3 R58, PT, PT, R43, R49, RZ ;  /* 0x000000312b3a7210 */ /* 0x000fc60007ffe0ff */
[----:B------:R-:W-:Y:S02]  /*4010*/  IMAD R94, R52, R60, RZ ;  /* 0x0000003c345e7224 */ /* 0x000fe400078e02ff */
[----:B------:R-:W-:-:S04]  /*4020*/  IMAD.WIDE.U32 R58, R44, R53, R58 ;  /* 0x000000352c3a7225 */ /* 0x000fc800078e003a */
[----:B------:R-:W-:-:S04]  /*4030*/  IMAD.IADD R54, R43, 0x1, R59 ;  /* 0x000000012b367824 */ /* 0x000fc800078e023b */
[----:B------:R-:W-:-:S04]  /*4040*/  IMAD.WIDE.U32 R50, R44, R53, R54 ;  /* 0x000000352c327225 */ /* 0x000fc800078e0036 */
[----:B------:R-:W-:Y:S01]  /*4050*/  VIADD R54, R47, UR11 ;  /* 0x0000000b2f367c36 */ /* 0x000fe20008000000 */
[----:B------:R-:W-:-:S04]  /*4060*/  IADD3 R55, PT, PT, R43, R51, RZ ;  /* 0x000000332b377210 */ /* 0x000fc80007ffe0ff */
[----:B------:R-:W-:-:S05]  /*4070*/  IADD3 R54, P0, PT, R54, R55, RZ ;  /* 0x0000003736367210 */ /* 0x000fca0007f1e0ff */
[----:B------:R-:W-:Y:S02]  /*4080*/  IMAD.X R55, RZ, RZ, RZ, P0 ;  /* 0x000000ffff377224 */ /* 0x000fe400000e06ff */
[----:B------:R-:W-:-:S04]  /*4090*/  IMAD.WIDE.U32 R54, R99, UR35, R54 ;  /* 0x0000002363367c25 */ /* 0x000fc8000f8e0036 */
[----:B------:R-:W-:Y:S02]  /*40a0*/  VIADD R47, R55, UR10 ;  /* 0x0000000a372f7c36 */ /* 0x000fe40008000000 */
[----:B------:R-:W-:-:S03]  /*40b0*/  IMAD.MOV.U32 R55, RZ, RZ, RZ ;  /* 0x000000ffff377224 */ /* 0x000fc600078e00ff */
[----:B------:R-:W-:Y:S01]  /*40c0*/  IADD3 R46, P0, PT, R47, R46, RZ ;  /* 0x0000002e2f2e7210 */ /* 0x000fe20007f1e0ff */
[----:B------:R-:W-:-:S03]  /*40d0*/  IMAD.WIDE.U32 R54, R44, R62, R54 ;  /* 0x0000003e2c367225 */ /* 0x000fc600078e0036 */
[----:B------:R-:W-:Y:S01]  /*40e0*/  IADD3.X R47, PT, PT, RZ, RZ, RZ, P0, !PT ;  /* 0x000000ffff2f7210 */ /* 0x000fe200007fe4ff */
[----:B------:R-:W-:Y:S02]  /*40f0*/  IMAD.IADD R45, R45, 0x1, R55 ;  /* 0x000000012d2d7824 */ /* 0x000fe400078e0237 */
[----:B------:R-:W-:Y:S02]  /*4100*/  HFMA2 R55, -RZ, RZ, 0, 0 ;  /* 0x00000000ff377431 */ /* 0x000fe400000001ff */
[----:B------:R-:W-:-:S05]  /*4110*/  IMAD.WIDE.U32 R46, R99, UR34, R46 ;  /* 0x00000022632e7c25 */ /* 0x000fca000f8e002e */
[----:B------:R-:W-:Y:S02]  /*4120*/  IADD3 R57, PT, PT, R47, UR9, RZ ;  /* 0x000000092f397c10 */ /* 0x000fe4000fffe0ff */
[----:B------:R-:W-:Y:S01]  /*4130*/  IADD3 R46, P1, PT, R45, R46, RZ ;  /* 0x0000002e2d2e7210 */ /* 0x000fe20007f3e0ff */
[----:B------:R-:W-:Y:S01]  /*4140*/  IMAD R45, R63, R62, RZ ;  /* 0x0000003e3f2d7224 */ /* 0x000fe200078e02ff */
[----:B------:R-:W-:-:S03]  /*4150*/  IADD3 R56, P0, PT, R57, R56, RZ ;  /* 0x0000003839387210 */ /* 0x000fc60007f1e0ff */
[----:B------:R-:W-:Y:S02]  /*4160*/  IMAD.X R47, RZ, RZ, RZ, P1 ;  /* 0x000000ffff2f7224 */ /* 0x000fe400008e06ff */
[----:B------:R-:W-:Y:S02]  /*4170*/  IMAD.X R57, RZ, RZ, RZ, P0 ;  /* 0x000000ffff397224 */ /* 0x000fe400000e06ff */
[C---:B------:R-:W-:Y:S02]  /*4180*/  IMAD R45, R62.reuse, R63, R45 ;  /* 0x0000003f3e2d7224 */ /* 0x040fe400078e022d */
[----:B------:R-:W-:-:S04]  /*4190*/  IMAD.WIDE.U32 R46, R62, R62, R46 ;  /* 0x0000003e3e2e7225 */ /* 0x000fc800078e002e */
[----:B------:R-:W-:Y:S01]  /*41a0*/  IMAD.WIDE.U32 R56, R99, UR33, R56 ;  /* 0x0000002163387c25 */ /* 0x000fe2000f8e0038 */
[----:B------:R-:W-:-:S03]  /*41b0*/  IADD3 R45, PT, PT, R47, R45, RZ ;  /* 0x0000002d2f2d7210 */ /* 0x000fc60007ffe0ff */
[----:B------:R-:W-:Y:S01]  /*41c0*/  VIADD R65, R57, UR8 ;  /* 0x0000000839417c36 */ /* 0x000fe20008000000 */
[----:B------:R-:W-:Y:S01]  /*41d0*/  IADD3 R56, P1, PT, R45, R56, RZ ;  /* 0x000000382d387210 */ /* 0x000fe20007f3e0ff */
[----:B------:R-:W-:-:S03]  /*41e0*/  IMAD R45, R61, R62, RZ ;  /* 0x0000003e3d2d7224 */ /* 0x000fc600078e02ff */
[----:B------:R-:W-:Y:S01]  /*41f0*/  IADD3 R64, P0, PT, R65, R64, RZ ;  /* 0x0000004041407210 */ /* 0x000fe20007f1e0ff */
[----:B------:R-:W-:Y:S02]  /*4200*/  IMAD.X R57, RZ, RZ, RZ, P1 ;  /* 0x000000ffff397224 */ /* 0x000fe400008e06ff */
[-C--:B------:R-:W-:Y:S01]  /*4210*/  IMAD R45, R63, R60.reuse, R45 ;  /* 0x0000003c3f2d7224 */ /* 0x080fe200078e022d */
[----:B------:R-:W-:Y:S01]  /*4220*/  IADD3.X R65, PT, PT, RZ, RZ, RZ, P0, !PT ;  /* 0x000000ffff417210 */ /* 0x000fe200007fe4ff */
[----:B------:R-:W-:-:S04]  /*4230*/  IMAD.HI.U32 R56, R62, R60, R56 ;  /* 0x0000003c3e387227 */ /* 0x000fc800078e0038 */
[----:B------:R-:W-:-:S04]  /*4240*/  IMAD.WIDE.U32 R64, R99, UR32, R64 ;  /* 0x0000002063407c25 */ /* 0x000fc8000f8e0040 */
[----:B------:R-:W-:Y:S02]  /*4250*/  IMAD.IADD R57, R56, 0x1, R45 ;  /* 0x0000000138397824 */ /* 0x000fe400078e022d */
[----:B------:R-:W-:-:S03]  /*4260*/  VIADD R49, R65, UR7 ;  /* 0x0000000741317c36 */ /* 0x000fc60008000000 */
[----:B------:R-:W-:Y:S01]  /*4270*/  IADD3 R56, P1, PT, R57, R64, RZ ;  /* 0x0000004039387210 */ /* 0x000fe20007f3e0ff */
[----:B------:R-:W-:Y:S01]  /*4280*/  IMAD R64, R52, R62, RZ ;  /* 0x0000003e34407224 */ /* 0x000fe200078e02ff */
[----:B------:R-:W-:Y:S02]  /*4290*/  IADD3 R48, P0, PT, R49, R48, RZ ;  /* 0x0000003031307210 */ /* 0x000fe40007f1e0ff */
[----:B------:R-:W-:Y:S01]  /*42a0*/  IADD3.X R57, PT, PT, RZ, RZ, RZ, P1, !PT ;  /* 0x000000ffff397210 */ /* 0x000fe20000ffe4ff */
[-C--:B------:R-:W-:Y:S02]  /*42b0*/  IMAD R97, R63, R53.reuse, R64 ;  /* 0x000000353f617224 */ /* 0x080fe400078e0240 */
[----:B------:R-:W-:Y:S02]  /*42c0*/  IMAD.X R49, RZ, RZ, RZ, P0 ;  /* 0x000000ffff317224 */ /* 0x000fe400000e06ff */
[----:B------:R-:W-:-:S04]  /*42d0*/  IMAD.WIDE.U32 R56, R62, R53, R56 ;  /* 0x000000353e387225 */ /* 0x000fc800078e0038 */
[----:B------:R-:W-:-:S04]  /*42e0*/  IMAD.WIDE.U32 R48, R99, UR31, R48 ;  /* 0x0000001f63307c25 */ /* 0x000fc8000f8e0030 */
[----:B------:R-:W-:Y:S01]  /*42f0*/  IMAD.IADD R47, R57, 0x1, R97 ;  /* 0x00000001392f7824 */ /* 0x000fe200078e0261 */
[----:B------:R-:W-:-:S04]  /*4300*/  IADD3 R59, PT, PT, R49, UR6, RZ ;  /* 0x00000006313b7c10 */ /* 0x000fc8000fffe0ff */
[----:B------:R-:W-:Y:S02]  /*4310*/  IADD3 R48, P1, PT, R47, R48, RZ ;  /* 0x000000302f307210 */ /* 0x000fe40007f3e0ff */
[----:B------:R-:W-:-:S03]  /*4320*/  IADD3 R58, P0, PT, R59, R58, RZ ;  /* 0x0000003a3b3a7210 */ /* 0x000fc60007f1e0ff */
[----:B------:R-:W-:Y:S02]  /*4330*/  IMAD.X R49, RZ, RZ, RZ, P1 ;  /* 0x000000ffff317224 */ /* 0x000fe400008e06ff */
[----:B------:R-:W-:Y:S02]  /*4340*/  IMAD.X R59, RZ, RZ, RZ, P0 ;  /* 0x000000ffff3b7224 */ /* 0x000fe400000e06ff */
[----:B------:R-:W-:-:S04]  /*4350*/  IMAD.WIDE.U32 R48, R62, R53, R48 ;  /* 0x000000353e307225 */ /* 0x000fc800078e0030 */
[----:B------:R-:W-:Y:S01]  /*4360*/  IMAD.WIDE.U32 R58, R99, UR30, R58 ;  /* 0x0000001e633a7c25 */ /* 0x000fe2000f8e003a */
[----:B------:R-:W-:-:S03]  /*4370*/  IADD3 R47, PT, PT, R97, R49, RZ ;  /* 0x00000031612f7210 */ /* 0x000fc60007ffe0ff */
[----:B------:R-:W-:Y:S01]  /*4380*/  VIADD R51, R59, UR5 ;  /* 0x000000053b337c36 */ /* 0x000fe20008000000 */
[----:B------:R-:W-:-:S04]  /*4390*/  IADD3 R58, P1, PT, R47, R58, RZ ;  /* 0x0000003a2f3a7210 */ /* 0x000fc80007f3e0ff */
[----:B------:R-:W-:Y:S01]  /*43a0*/  IADD3 R50, P0, PT, R51, R50, RZ ;  /* 0x0000003233327210 */ /* 0x000fe20007f1e0ff */
[----:B------:R-:W-:-:S03]  /*43b0*/  IMAD.X R59, RZ, RZ, RZ, P1 ;  /* 0x000000ffff3b7224 */ /* 0x000fc600008e06ff */
[----:B------:R-:W-:Y:S01]  /*43c0*/  IADD3.X R51, PT, PT, RZ, RZ, RZ, P0, !PT ;  /* 0x000000ffff337210 */ /* 0x000fe200007fe4ff */
[----:B------:R-:W-:-:S04]  /*43d0*/  IMAD.WIDE.U32 R58, R62, R53, R58 ;  /* 0x000000353e3a7225 */ /* 0x000fc800078e003a */
[----:B------:R-:W-:-:S04]  /*43e0*/  IMAD.WIDE.U32 R50, R99, UR29, R50 ;  /* 0x0000001d63327c25 */ /* 0x000fc8000f8e0032 */
[----:B------:R-:W-:Y:S02]  /*43f0*/  IMAD.IADD R65, R97, 0x1, R59 ;  /* 0x0000000161417824 */ /* 0x000fe400078e023b */
[----:B------:R-:W-:-:S03]  /*4400*/  IMAD R99, R54, UR28, RZ ;  /* 0x0000001c36637c24 */ /* 0x000fc6000f8e02ff */
[----:B------:R-:W-:Y:S01]  /*4410*/  IADD3 R64, P0, PT, R50, R65, RZ ;  /* 0x0000004132407210 */ /* 0x000fe20007f1e0ff */
[----:B------:R-:W-:-:S04]  /*4420*/  IMAD.HI.U32 R47, R99, UR36, R54 ;  /* 0x00000024632f7c27 */ /* 0x000fc8000f8e0036 */
[----:B------:R-:W-:Y:S02]  /*4430*/  IMAD.X R65, RZ, RZ, RZ, P0 ;  /* 0x000000ffff417224 */ /* 0x000fe400000e06ff */
[----:B------:R-:W-:Y:S02]  /*4440*/  VIADD R47, R47, UR11 ;  /* 0x0000000b2f2f7c36 */ /* 0x000fe40008000000 */
[----:B------:R-:W-:-:S03]  /*4450*/  IMAD.WIDE.U32 R54, R62, R53, R64 ;  /* 0x000000353e367225 */ /* 0x000fc600078e0040 */
[----:B------:R-:W-:Y:S01]  /*4460*/  IADD3 R46, P1, PT, R47, R46, RZ ;  /* 0x0000002e2f2e7210 */ /* 0x000fe20007f3e0ff */
[----:B------:R-:W-:-:S03]  /*4470*/  IMAD.IADD R65, R97, 0x1, R55 ;  /* 0x0000000161417824 */ /* 0x000fc600078e0237 */
[----:B------:R-:W-:Y:S02]  /*4480*/  IADD3.X R47, PT, PT, RZ, RZ, RZ, P1, !PT ;  /* 0x000000ffff2f7210 */ /* 0x000fe40000ffe4ff */
[----:B------:R-:W-:Y:S01]  /*4490*/  IADD3 R64, P0, PT, R51, R65, RZ ;  /* 0x0000004133407210 */ /* 0x000fe20007f1e0ff */
[----:B------:R-:W-:-:S04]  /*44a0*/  IMAD.WIDE.U32 R46, R99, UR35, R46 ;  /* 0x00000023632e7c25 */ /* 0x000fc8000f8e002e */
[----:B------:R-:W-:Y:S02]  /*44b0*/  IMAD.X R65, RZ, RZ, RZ, P0 ;  /* 0x000000ffff417224 */ /* 0x000fe400000e06ff */
[----:B------:R-:W-:Y:S02]  /*44c0*/  VIADD R50, R47, UR10 ;  /* 0x0000000a2f327c36 */ /* 0x000fe40008000000 */
[----:B------:R-:W-:-:S04]  /*44d0*/  IMAD.WIDE.U32 R64, R62, R53, R64 ;  /* 0x000000353e407225 */ /* 0x000fc800078e0040 */
[----:B------:R-:W-:Y:S01]  /*44e0*/  IMAD.MOV.U32 R47, RZ, RZ, RZ ;  /* 0x000000ffff2f7224 */ /* 0x000fe200078e00ff */
[----:B------:R-:W-:Y:S01]  /*44f0*/  IADD3 R51, PT, PT, R97, R65, RZ ;  /* 0x0000004161337210 */ /* 0x000fe20007ffe0ff */
[----:B------:R-:W-:-:S03]  /*4500*/  IMAD.WIDE.U32 R46, R44, R60, R46 ;  /* 0x0000003c2c2e7225 */ /* 0x000fc600078e002e */
[----:B------:R-:W-:Y:S02]  /*4510*/  IADD3 R50, P0, PT, R50, R51, RZ ;  /* 0x0000003332327210 */ /* 0x000fe40007f1e0ff */
[----:B------:R-:W-:-:S03]  /*4520*/  IADD3 R95, PT, PT, R95, R47, RZ ;  /* 0x0000002f5f5f7210 */ /* 0x000fc60007ffe0ff */
[----:B------:R-:W-:Y:S02]  /*4530*/  IMAD.X R51, RZ, RZ, RZ, P0 ;  /* 0x000000ffff337224 */ /* 0x000fe400000e06ff */
[----:B------:R-:W-:-:S04]  /*4540*/  IMAD.WIDE.U32 R50, R99, UR34, R50 ;  /* 0x0000002263327c25 */ /* 0x000fc8000f8e0032 */
[----:B------:R-:W-:Y:S01]  /*4550*/  VIADD R57, R51, UR9 ;  /* 0x0000000933397c36 */ /* 0x000fe20008000000 */
[----:B------:R-:W-:Y:S01]  /*4560*/  IADD3 R50, P1, PT, R95, R50, RZ ;  /* 0x000000325f327210 */ /* 0x000fe20007f3e0ff */
[----:B------:R-:W-:-:S03]  /*4570*/  IMAD R95, R46, UR28, RZ ;  /* 0x0000001c2e5f7c24 */ /* 0x000fc6000f8e02ff */
[----:B------:R-:W-:Y:S01]  /*4580*/  IADD3 R56, P0, PT, R57, R56, RZ ;  /* 0x0000003839387210 */ /* 0x000fe20007f1e0ff */
[----:B------:R-:W-:-:S03]  /*4590*/  IMAD.X R51, RZ, RZ, RZ, P1 ;  /* 0x000000ffff337224 */ /* 0x000fc600008e06ff */
[----:B------:R-:W-:Y:S01]  /*45a0*/  IADD3.X R57, PT, PT, RZ, RZ, RZ, P0, !PT ;  /* 0x000000ffff397210 */ /* 0x000fe200007fe4ff */
[----:B------:R-:W-:-:S04]  /*45b0*/  IMAD.WIDE.U32 R50, R62, R60, R50 ;  /* 0x0000003c3e327225 */ /* 0x000fc800078e0032 */
[----:B------:R-:W-:-:S04]  /*45c0*/  IMAD.WIDE.U32 R56, R99, UR33, R56 ;  /* 0x0000002163387c25 */ /* 0x000fc8000f8e0038 */
[----:B------:R-:W-:Y:S02]  /*45d0*/  IMAD.IADD R45, R45, 0x1, R51 ;  /* 0x000000012d2d7824 */ /* 0x000fe400078e0233 */
[----:B------:R-:W-:-:S03]  /*45e0*/  VIADD R49, R57, UR8 ;  /* 0x0000000839317c36 */ /* 0x000fc60008000000 */
[----:B------:R-:W-:Y:S01]  /*45f0*/  IADD3 R56, P1, PT, R45, R56, RZ ;  /* 0x000000382d387210 */ /* 0x000fe20007f3e0ff */
[----:B------:R-:W-:Y:S01]  /*4600*/  IMAD R45, R61, R60, RZ ;  /* 0x0000003c3d2d7224 */ /* 0x000fe200078e02ff */
[----:B------:R-:W-:Y:S02]  /*4610*/  IADD3 R48, P0, PT, R49, R48, RZ ;  /* 0x0000003031307210 */ /* 0x000fe40007f1e0ff */
[----:B------:R-:W-:Y:S01]  /*4620*/  IADD3.X R57, PT, PT, RZ, RZ, RZ, P1, !PT ;  /* 0x000000ffff397210 */ /* 0x000fe20000ffe4ff */
[C---:B------:R-:W-:Y:S02]  /*4630*/  IMAD R45, R60.reuse, R61, R45 ;  /* 0x0000003d3c2d7224 */ /* 0x040fe400078e022d */
[----:B------:R-:W-:Y:S02]  /*4640*/  IMAD.X R49, RZ, RZ, RZ, P0 ;  /* 0x000000ffff317224 */ /* 0x000fe400000e06ff */
[----:B------:R-:W-:-:S04]  /*4650*/  IMAD.WIDE.U32 R56, R60, R60, R56 ;  /* 0x0000003c3c387225 */ /* 0x000fc800078e0038 */
[----:B------:R-:W-:-:S04]  /*4660*/  IMAD.WIDE.U32 R48, R99, UR32, R48 ;  /* 0x0000002063307c25 */ /* 0x000fc8000f8e0030 */
[----:B------:R-:W-:Y:S01]  /*4670*/  IMAD.IADD R45, R57, 0x1, R45 ;  /* 0x00000001392d7824 */ /* 0x000fe200078e022d */
[----:B------:R-:W-:-:S04]  /*4680*/  IADD3 R59, PT, PT, R49, UR7, RZ ;  /* 0x00000007313b7c10 */ /* 0x000fc8000fffe0ff */
[----:B------:R-:W-:Y:S01]  /*4690*/  IADD3 R48, P1, PT, R45, R48, RZ ;  /* 0x000000302d307210 */ /* 0x000fe20007f3e0ff */
[----:B------:R-:W-:Y:S01]  /*46a0*/  IMAD R45, R53, R61, R94 ;  /* 0x0000003d352d7224 */ /* 0x000fe200078e025e */
[----:B------:R-:W-:-:S03]  /*46b0*/  IADD3 R58, P0, PT, R59, R58, RZ ;  /* 0x0000003a3b3a7210 */ /* 0x000fc60007f1e0ff */
[----:B------:R-:W-:Y:S02]  /*46c0*/  IMAD.X R49, RZ, RZ, RZ, P1 ;  /* 0x000000ffff317224 */ /* 0x000fe400008e06ff */
[----:B------:R-:W-:Y:S02]  /*46d0*/  IMAD.X R59, RZ, RZ, RZ, P0 ;  /* 0x000000ffff3b7224 */ /* 0x000fe400000e06ff */
[----:B------:R-:W-:-:S04]  /*46e0*/  IMAD.HI.U32 R48, R53, R60, R48 ;  /* 0x0000003c35307227 */ /* 0x000fc800078e0030 */
        /* <DEDUP_REMOVED lines=12> */
[----:B------:R-:W-:Y:S01]  /*47b0*/  IMAD.MOV.U32 R47, RZ, RZ, RZ ;  /* 0x000000ffff2f7224 */ /* 0x000fe200078e00ff */
[----:B------:R-:W-:Y:S02]  /*47c0*/  IADD3 R64, P0, PT, R65, R64, RZ ;  /* 0x0000004041407210 */ /* 0x000fe40007f1e0ff */
[----:B------:R-:W-:Y:S01]  /*47d0*/  IADD3.X R55, PT, PT, RZ, RZ, RZ, P1, !PT ;  /* 0x000000ffff377210 */ /* 0x000fe20000ffe4ff */
[----:B------:R-:W-:-:S04]  /*47e0*/  IMAD.HI.U32 R46, R95, UR36, R46 ;  /* 0x000000245f2e7c27 */ /* 0x000fc8000f8e002e */
[----:B------:R-:W-:Y:S01]  /*47f0*/  IMAD.X R65, RZ, RZ, RZ, P0 ;  /* 0x000000ffff417224 */ /* 0x000fe200000e06ff */
[----:B------:R-:W-:Y:S01]  /*4800*/  IADD3 R51, PT, PT, R46, UR11, RZ ;  /* 0x0000000b2e337c10 */ /* 0x000fe2000fffe0ff */
[----:B------:R-:W-:-:S03]  /*4810*/  IMAD.WIDE.U32 R54, R53, R60, R54 ;  /* 0x0000003c35367225 */ /* 0x000fc600078e0036 */
[----:B------:R-:W-:Y:S01]  /*4820*/  IADD3 R50, P1, PT, R51, R50, RZ ;  /* 0x0000003233327210 */ /* 0x000fe20007f3e0ff */
[----:B------:R-:W-:-:S04]  /*4830*/  IMAD.WIDE.U32 R64, R99, UR29, R64 ;  /* 0x0000001d63407c25 */ /* 0x000fc8000f8e0040 */
[----:B------:R-:W-:Y:S02]  /*4840*/  IMAD.IADD R59, R45, 0x1, R55 ;  /* 0x000000012d3b7824 */ /* 0x000fe400078e0237 */
[----:B------:R-:W-:-:S03]  /*4850*/  IMAD.X R51, RZ, RZ, RZ, P1 ;  /* 0x000000ffff337224 */ /* 0x000fc600008e06ff */
[----:B------:R-:W-:Y:S01]  /*4860*/  IADD3 R58, P0, PT, R64, R59, RZ ;  /* 0x0000003b403a7210 */ /* 0x000fe20007f1e0ff */
[----:B------:R-:W-:-:S03]  /*4870*/  IMAD.WIDE.U32 R50, R95, UR35, R50 ;  /* 0x000000235f327c25 */ /* 0x000fc6000f8e0032 */
[----:B------:R-:W-:Y:S01]  /*4880*/  IADD3.X R59, PT, PT, RZ, RZ, RZ, P0, !PT ;  /* 0x000000ffff3b7210 */ /* 0x000fe200007fe4ff */
[----:B------:R-:W-:Y:S02]  /*4890*/  VIADD R57, R51, UR10 ;  /* 0x0000000a33397c36 */ /* 0x000fe40008000000 */
[----:B------:R-:W-:Y:S02]  /*48a0*/  IMAD.MOV.U32 R51, RZ, RZ, RZ ;  /* 0x000000ffff337224 */ /* 0x000fe400078e00ff */
[----:B------:R-:W-:Y:S01]  /*48b0*/  IMAD.WIDE.U32 R58, R53, R60, R58 ;  /* 0x0000003c353a7225 */ /* 0x000fe200078e003a */
[----:B------:R-:W-:-:S03]  /*48c0*/  IADD3 R56, P1, PT, R57, R56, RZ ;  /* 0x0000003839387210 */ /* 0x000fc60007f3e0ff */
[----:B------:R-:W-:Y:S01]  /*48d0*/  IMAD.IADD R64, R45, 0x1, R59 ;  /* 0x000000012d407824 */ /* 0x000fe200078e023b */
[----:B------:R-:W-:Y:S01]  /*48e0*/  IADD3.X R57, PT, PT, RZ, RZ, RZ, P1, !PT ;  /* 0x000000ffff397210 */ /* 0x000fe20000ffe4ff */
[----:B------:R-:W-:-:S03]  /*48f0*/  IMAD.WIDE.U32 R50, R44, R53, R50 ;  /* 0x000000352c327225 */ /* 0x000fc600078e0032 */
[----:B------:R-:W-:Y:S01]  /*4900*/  IADD3 R64, P0, PT, R65, R64, RZ ;  /* 0x0000004041407210 */ /* 0x000fe20007f1e0ff */
[----:B------:R-:W-:Y:S01]  /*4910*/  IMAD.WIDE.U32 R56, R95, UR34, R56 ;  /* 0x000000225f387c25 */ /* 0x000fe2000f8e0038 */
[----:B------:R-:W-:-:S03]  /*4920*/  IADD3 R47, PT, PT, R43, R51, RZ ;  /* 0x000000332b2f7210 */ /* 0x000fc60007ffe0ff */
[----:B------:R-:W-:Y:S01]  /*4930*/  IMAD.X R65, RZ, RZ, RZ, P0 ;  /* 0x000000ffff417224 */ /* 0x000fe200000e06ff */
[----:B------:R-:W-:Y:S01]  /*4940*/  IADD3 R56, P1, PT, R47, R56, RZ ;  /* 0x000000382f387210 */ /* 0x000fe20007f3e0ff */
[----:B------:R-:W-:Y:S02]  /*4950*/  VIADD R46, R57, UR9 ;  /* 0x00000009392e7c36 */ /* 0x000fe40008000000 */
[----:B------:R-:W-:Y:S01]  /*4960*/  IMAD.WIDE.U32 R64, R53, R60, R64 ;  /* 0x0000003c35407225 */ /* 0x000fe200078e0040 */
[----:B------:R-:W-:-:S03]  /*4970*/  IADD3.X R57, PT, PT, RZ, RZ, RZ, P1, !PT ;  /* 0x000000ffff397210 */ /* 0x000fc60000ffe4ff */
[----:B------:R-:W-:Y:S02]  /*4980*/  IMAD.IADD R49, R45, 0x1, R65 ;  /* 0x000000012d317824 */ /* 0x000fe400078e0241 */
[----:B------:R-:W-:-:S03]  /*4990*/  IMAD.WIDE.U32 R56, R62, R53, R56 ;  /* 0x000000353e387225 */ /* 0x000fc600078e0038 */
[----:B------:R-:W-:Y:S01]  /*49a0*/  IADD3 R46, P0, PT, R46, R49, RZ ;  /* 0x000000312e2e7210 */ /* 0x000fe20007f1e0ff */
[----:B------:R-:W-:Y:S02]  /*49b0*/  IMAD.IADD R49, R97, 0x1, R57 ;  /* 0x0000000161317824 */ /* 0x000fe400078e0239 */
[----:B------:R-:W-:Y:S02]  /*49c0*/  IMAD R65, R52, R53, RZ ;  /* 0x0000003534417224 */ /* 0x000fe400078e02ff */
[----:B------:R-:W-:Y:S02]  /*49d0*/  IMAD.X R47, RZ, RZ, RZ, P0 ;  /* 0x000000ffff2f7224 */ /* 0x000fe400000e06ff */
[----:B------:R-:W-:Y:S02]  /*49e0*/  IMAD R65, R53, R52, R65 ;  /* 0x0000003435417224 */ /* 0x000fe400078e0241 */
[----:B------:R-:W-:-:S04]  /*49f0*/  IMAD.WIDE.U32 R46, R95, UR33, R46 ;  /* 0x000000215f2e7c25 */ /* 0x000fc8000f8e002e */
[----:B------:R-:W-:Y:S01]  /*4a00*/  IMAD R101, R50, UR28, RZ ;  /* 0x0000001c32657c24 */ /* 0x000fe2000f8e02ff */
[----:B------:R-:W-:Y:S01]  /*4a10*/  IADD3 R47, PT, PT, R47, UR8, RZ ;  /* 0x000000082f2f7c10 */ /* 0x000fe2000fffe0ff */
[----:B------:R-:W-:Y:S01]  /*4a20*/  IMAD.MOV.U32 R51, RZ, RZ, RZ ;  /* 0x000000ffff337224 */ /* 0x000fe200078e00ff */
        /* <DEDUP_REMOVED lines=17> */
[----:B------:R-:W-:Y:S01]  /*4b40*/  IMAD.HI.U32 R47, R101, UR36, R50 ;  /* 0x00000024652f7c27 */ /* 0x000fe2000f8e0032 */
[----:B------:R-:W-:Y:S02]  /*4b50*/  IADD3 R58, P0, PT, R59, R58, RZ ;  /* 0x0000003a3b3a7210 */ /* 0x000fe40007f1e0ff */
[----:B------:R-:W-:Y:S02]  /*4b60*/  IADD3.X R55, PT, PT, RZ, RZ, RZ, P1, !PT ;  /* 0x000000ffff377210 */ /* 0x000fe40000ffe4ff */
[----:B------:R-:W-:Y:S01]  /*4b70*/  IADD3 R47, PT, PT, R47, UR11, RZ ;  /* 0x0000000b2f2f7c10 */ /* 0x000fe2000fffe0ff */
[----:B------:R-:W-:Y:S02]  /*4b80*/  IMAD.X R59, RZ, RZ, RZ, P0 ;  /* 0x000000ffff3b7224 */ /* 0x000fe400000e06ff */
[----:B------:R-:W-:-:S04]  /*4b90*/  IMAD.HI.U32 R54, R53, R53, R54 ;  /* 0x0000003535367227 */ /* 0x000fc800078e0036 */
[----:B------:R-:W-:Y:S01]  /*4ba0*/  IMAD.WIDE.U32 R50, R95, UR30, R58 ;  /* 0x0000001e5f327c25 */ /* 0x000fe2000f8e003a */
[----:B------:R-:W-:-:S03]  /*4bb0*/  IADD3 R58, P0, PT, R47, R56, RZ ;  /* 0x000000382f3a7210 */ /* 0x000fc60007f1e0ff */
[----:B------:R-:W-:Y:S01]  /*4bc0*/  IMAD.IADD R49, R65, 0x1, R54 ;  /* 0x0000000141317824 */ /* 0x000fe200078e0236 */
[----:B------:R-:W-:Y:S01]  /*4bd0*/  IADD3.X R59, PT, PT, RZ, RZ, RZ, P0, !PT ;  /* 0x000000ffff3b7210 */ /* 0x000fe200007fe4ff */
[----:B------:R-:W-:-:S03]  /*4be0*/  VIADD R55, R51, UR5 ;  /* 0x0000000533377c36 */ /* 0x000fc60008000000 */
[----:B------:R-:W-:Y:S01]  /*4bf0*/  IADD3 R50, P1, PT, R49, R50, RZ ;  /* 0x0000003231327210 */ /* 0x000fe20007f3e0ff */
[----:B------:R-:W-:Y:S01]  /*4c00*/  IMAD.WIDE.U32 R58, R101, UR35, R58 ;  /* 0x00000023653a7c25 */ /* 0x000fe2000f8e003a */
[----:B------:R-:W-:-:S03]  /*4c10*/  IADD3 R54, P0, PT, R55, R64, RZ ;  /* 0x0000004037367210 */ /* 0x000fc60007f1e0ff */
[----:B------:R-:W-:Y:S01]  /*4c20*/  IMAD.X R51, RZ, RZ, RZ, P1 ;  /* 0x000000ffff337224 */ /* 0x000fe200008e06ff */
[----:B------:R-:W-:Y:S01]  /*4c30*/  IADD3 R47, PT, PT, R59, UR10, RZ ;  /* 0x0000000a3b2f7c10 */ /* 0x000fe2000fffe0ff */
[----:B------:R-:W-:Y:S01]  /*4c40*/  IMAD.X R55, RZ, RZ, RZ, P0 ;  /* 0x000000ffff377224 */ /* 0x000fe200000e06ff */
[----:B------:R-:W-:Y:S01]  /*4c50*/  MOV R59, RZ ;  /* 0x000000ff003b7202 */ /* 0x000fe20000000f00 */
[----:B------:R-:W-:Y:S01]  /*4c60*/  IMAD.WIDE.U32 R50, R53, R53, R50 ;  /* 0x0000003535327225 */ /* 0x000fe200078e0032 */
[----:B------:R-:W-:-:S03]  /*4c70*/  IADD3 R46, P1, PT, R47, R46, RZ ;  /* 0x0000002e2f2e7210 */ /* 0x000fc60007f3e0ff */
[----:B------:R-:W-:-:S04]  /*4c80*/  IMAD.WIDE.U32 R54, R95, UR29, R54 ;  /* 0x0000001d5f367c25 */ /* 0x000fc8000f8e0036 */
[----:B------:R-:W-:Y:S02]  /*4c90*/  IMAD.IADD R57, R65, 0x1, R51 ;  /* 0x0000000141397824 */ /* 0x000fe400078e0233 */
[----:B------:R-:W-:Y:S02]  /*4ca0*/  IMAD.X R47, RZ, RZ, RZ, P1 ;  /* 0x000000ffff2f7224 */ /* 0x000fe400008e06ff */
[----:B------:R-:W-:Y:S01]  /*4cb0*/  IMAD.WIDE.U32 R58, R44, R53, R58 ;  /* 0x000000352c3a7225 */ /* 0x000fe200078e003a */
[----:B------:R-:W-:-:S03]  /*4cc0*/  IADD3 R56, P0, PT, R54, R57, RZ ;  /* 0x0000003936387210 */ /* 0x000fc60007f1e0ff */
[----:B------:R-:W-:-:S04]  /*4cd0*/  IMAD.WIDE.U32 R46, R101, UR34, R46 ;  /* 0x00000022652e7c25 */ /* 0x000fc8000f8e002e */
[----:B------:R-:W-:Y:S01]  /*4ce0*/  IMAD.X R57, RZ, RZ, RZ, P0 ;  /* 0x000000ffff397224 */ /* 0x000fe200000e06ff */
[----:B------:R-:W-:Y:S01]  /*4cf0*/  IADD3 R47, PT, PT, R47, UR9, RZ ;  /* 0x000000092f2f7c10 */ /* 0x000fe2000fffe0ff */
[----:B------:R-:W-:Y:S02]  /*4d00*/  IMAD.IADD R49, R43, 0x1, R59 ;  /* 0x000000012b317824 */ /* 0x000fe400078e023b */
[----:B------:R-:W-:Y:S01]  /*4d10*/  IMAD.WIDE.U32 R56, R53, R53, R56 ;  /* 0x0000003535387225 */ /* 0x000fe200078e0038 */
[----:B------:R-:W-:Y:S02]  /*4d20*/  IADD3 R48, P1, PT, R47, R48, RZ ;  /* 0x000000302f307210 */ /* 0x000fe40007f3e0ff */
[----:B------:R-:W-:Y:S01]  /*4d30*/  IADD3 R46, P0, PT, R49, R46, RZ ;  /* 0x0000002e312e7210 */ /* 0x000fe20007f1e0ff */
[----:B------:R-:W-:Y:S01]  /*4d40*/  IMAD.IADD R54, R65, 0x1, R57 ;  /* 0x0000000141367824 */ /* 0x000fe200078e0239 */
[----:B------:R-:W-:Y:S01]  /*4d50*/  IADD3.X R49, PT, PT, RZ, RZ, RZ, P1, !PT ;  /* 0x000000ffff317210 */ /* 0x000fe20000ffe4ff */
[----:B------:R-:W-:-:S02]  /*4d60*/  IMAD R99, R58, UR28, RZ ;  /* 0x0000001c3a637c24 */ /* 0x000fc4000f8e02ff */
[----:B------:R-:W-:Y:S01]  /*4d70*/  IMAD.X R47, RZ, RZ, RZ, P0 ;  /* 0x000000ffff2f7224 */ /* 0x000fe200000e06ff */
[----:B------:R-:W-:Y:S01]  /*4d80*/  IADD3 R54, P0, PT, R55, R54, RZ ;  /* 0x0000003637367210 */ /* 0x000fe20007f1e0ff */
[----:B------:R-:W-:-:S04]  /*4d90*/  IMAD.WIDE.U32 R48, R101, UR33, R48 ;  /* 0x0000002165307c25 */ /* 0x000fc8000f8e0030 */
[----:B------:R-:W-:Y:S01]  /*4da0*/  IMAD.X R55, RZ, RZ, RZ, P0 ;  /* 0x000000ffff377224 */ /* 0x000fe200000e06ff */
[----:B------:R-:W-:Y:S01]  /*4db0*/  IADD3 R94, PT, PT, R49, UR8, RZ ;  /* 0x00000008315e7c10 */ /* 0x000fe2000fffe0ff */
[----:B------:R-:W-:-:S04]  /*4dc0*/  IMAD.WIDE.U32 R46, R62, R53, R46 ;  /* 0x000000353e2e7225 */ /* 0x000fc800078e002e */
[----:B------:R-:W-:-:S04]  /*4dd0*/  IMAD.WIDE.U32 R54, R53, R53, R54 ;  /* 0x0000003535367225 */ /* 0x000fc800078e0036 */
[----:B------:R-:W-:Y:S02]  /*4de0*/  IMAD.IADD R47, R97, 0x1, R47 ;  /* 0x00000001612f7824 */ /* 0x000fe400078e022f */
[----:B------:R-:W-:Y:S02]  /*4df0*/  IMAD.IADD R95, R65, 0x1, R55 ;  /* 0x00000001415f7824 */ /* 0x000fe400078e0237 */
[----:B------:R-:W-:Y:S01]  /*4e00*/  IMAD.MOV.U32 R59, RZ, RZ, RZ ;  /* 0x000000ffff3b7224 */ /* 0x000fe200078e00ff */
[----:B------:R-:W-:Y:S02]  /*4e10*/  IADD3 R48, P1, PT, R47, R48, RZ ;  /* 0x000000302f307210 */ /* 0x000fe40007f3e0ff */
[----:B------:R-:W-:Y:S01]  /*4e20*/  IADD3 R94, P0, PT, R94, R95, RZ ;  /* 0x0000005f5e5e7210 */ /* 0x000fe20007f1e0ff */
[----:B------:R-:W-:-:S03]  /*4e30*/  IMAD.HI.U32 R47, R99, UR36, R58 ;  /* 0x00000024632f7c27 */ /* 0x000fc6000f8e003a */
[----:B------:R-:W-:Y:S01]  /*4e40*/  IADD3.X R95, PT, PT, RZ, RZ, RZ, P0, !PT ;  /* 0x000000ffff5f7210 */ /* 0x000fe200007fe4ff */
[----:B------:R-:W-:Y:S01]  /*4e50*/  IMAD.X R49, RZ, RZ, RZ, P1 ;  /* 0x000000ffff317224 */ /* 0x000fe200008e06ff */
[----:B------:R-:W-:Y:S01]  /*4e60*/  IADD3 R47, PT, PT, R47, UR11, RZ ;  /* 0x0000000b2f2f7c10 */ /* 0x000fe2000fffe0ff */
[----:B------:R-:W-:-:S03]  /*4e70*/  IMAD.WIDE.U32 R48, R53, R60, R48 ;  /* 0x0000003c35307225 */ /* 0x000fc600078e0030 */
[----:B------:R-:W-:Y:S01]  /*4e80*/  IADD3 R46, P2, PT, R47, R46, RZ ;  /* 0x0000002e2f2e7210 */ /* 0x000fe20007f5e0ff */
[----:B------:R-:W-:-:S04]  /*4e90*/  IMAD.WIDE.U32 R94, R101, UR32, R94 ;  /* 0x00000020655e7c25 */ /* 0x000fc8000f8e005e */
[----:B------:R-:W-:Y:S02]  /*4ea0*/  IMAD.IADD R59, R45, 0x1, R49 ;  /* 0x000000012d3b7824 */ /* 0x000fe400078e0231 */
[----:B------:R-:W-:Y:S02]  /*4eb0*/  VIADD R51, R95, UR7 ;  /* 0x000000075f337c36 */ /* 0x000fe40008000000 */
[----:B------:R-:W-:Y:S01]  /*4ec0*/  IMAD.X R47, RZ, RZ, RZ, P2 ;  /* 0x000000ffff2f7224 */ /* 0x000fe200010e06ff */
[----:B------:R-:W-:Y:S02]  /*4ed0*/  IADD3 R58, P1, PT, R59, R94, RZ ;  /* 0x0000005e3b3a7210 */ /* 0x000fe40007f3e0ff */
[----:B------:R-:W-:Y:S01]  /*4ee0*/  IADD3 R50, P0, PT, R51, R50, RZ ;  /* 0x0000003233327210 */ /* 0x000fe20007f1e0ff */
[----:B------:R-:W-:-:S03]  /*4ef0*/  IMAD.WIDE.U32 R46, R99, UR35, R46 ;  /* 0x00000023632e7c25 */ /* 0x000fc6000f8e002e */
[----:B------:R-:W-:Y:S01]  /*4f00*/  IADD3.X R51, PT, PT, RZ, RZ, RZ, P0, !PT ;  /* 0x000000ffff337210 */ /* 0x000fe200007fe4ff */
[----:B------:R-:W-:Y:S02]  /*4f10*/  IMAD.X R59, RZ, RZ, RZ, P1 ;  /* 0x000000ffff3b7224 */ /* 0x000fe400008e06ff */
[----:B------:R-:W-:-:S04]  /*4f20*/  IMAD.WIDE.U32 R58, R53, R53, R58 ;  /* 0x00000035353a7225 */ /* 0x000fc800078e003a */
[----:B------:R-:W-:-:S04]  /*4f30*/  IMAD.WIDE.U32 R50, R101, UR31, R50 ;  /* 0x0000001f65327c25 */ /* 0x000fc8000f8e0032 */
[----:B------:R-:W-:Y:S01]  /*4f40*/  IMAD.IADD R49, R65, 0x1, R59 ;  /* 0x0000000141317824 */ /* 0x000fe200078e023b */
[----:B------:R-:W-:-:S04]  /*4f50*/  IADD3 R57, PT, PT, R51, UR6, RZ ;  /* 0x0000000633397c10 */ /* 0x000fc8000fffe0ff */
[----:B------:R-:W-:Y:S01]  /*4f60*/  IADD3 R50, P1, PT, R49, R50, RZ ;  /* 0x0000003231327210 */ /* 0x000fe20007f3e0ff */
[----:B------:R-:W-:Y:S01]  /*4f70*/  VIADD R49, R47, UR10 ;  /* 0x0000000a2f317c36 */ /* 0x000fe20008000000 */
[----:B------:R-:W-:Y:S01]  /*4f80*/  IADD3 R56, P0, PT, R57, R56, RZ ;  /* 0x0000003839387210 */ /* 0x000fe20007f1e0ff */
[----:B------:R-:W-:Y:S02]  /*4f90*/  HFMA2 R47, -RZ, RZ, 0, 0 ;  /* 0x00000000ff2f7431 */ /* 0x000fe400000001ff */
[----:B------:R-:W-:Y:S01]  /*4fa0*/  IMAD.X R51, RZ, RZ, RZ, P1 ;  /* 0x000000ffff337224 */ /* 0x000fe200008e06ff */
[----:B------:R-:W-:Y:S02]  /*4fb0*/  IADD3.X R57, PT, PT, RZ, RZ, RZ, P0, !PT ;  /* 0x000000ffff397210 */ /* 0x000fe400007fe4ff */
[----:B------:R-:W-:Y:S01]  /*4fc0*/  IADD3 R48, P0, PT, R49, R48, RZ ;  /* 0x0000003031307210 */ /* 0x000fe20007f1e0ff */
[----:B------:R-:W-:-:S04]  /*4fd0*/  IMAD.WIDE.U32 R50, R53, R53, R50 ;  /* 0x0000003535327225 */ /* 0x000fc800078e0032 */
[----:B------:R-:W-:-:S04]  /*4fe0*/  IMAD.WIDE.U32 R56, R101, UR30, R56 ;  /* 0x0000001e65387c25 */ /* 0x000fc8000f8e0038 */
[----:B------:R-:W-:Y:S02]  /*4ff0*/  IMAD.IADD R51, R65, 0x1, R51 ;  /* 0x0000000141337824 */ /* 0x000fe400078e0233 */
[----:B------:R-:W-:Y:S02]  /*5000*/  IMAD.X R49, RZ, RZ, RZ, P0 ;  /* 0x000000ffff317224 */ /* 0x000fe400000e06ff */
[----:B------:R-:W-:Y:S01]  /*5010*/  VIADD R55, R57, UR5 ;  /* 0x0000000539377c36 */ /* 0x000fe20008000000 */
[----:B------:R-:W-:Y:S01]  /*5020*/  IADD3 R56, P1, PT, R51, R56, RZ ;  /* 0x0000003833387210 */ /* 0x000fe20007f3e0ff */
[----:B------:R-:W-:-:S03]  /*5030*/  IMAD.WIDE.U32 R46, R44, R53, R46 ;  /* 0x000000352c2e7225 */ /* 0x000fc600078e002e */
[----:B------:R-:W-:Y:S01]  /*5040*/  IADD3 R54, P0, PT, R55, R54, RZ ;  /* 0x0000003637367210 */ /* 0x000fe20007f1e0ff */
[----:B------:R-:W-:Y:S01]  /*5050*/  IMAD.WIDE.U32 R48, R99, UR34, R48 ;  /* 0x0000002263307c25 */ /* 0x000fe2000f8e0030 */
[----:B------:R-:W-:-:S03]  /*5060*/  IADD3.X R57, PT, PT, RZ, RZ, RZ, P1, !PT ;  /* 0x000000ffff397210 */ /* 0x000fc60000ffe4ff */
[----:B------:R-:W-:Y:S02]  /*5070*/  IMAD.IADD R47, R43, 0x1, R47 ;  /* 0x000000012b2f7824 */ /* 0x000fe400078e022f */
[----:B------:R-:W-:Y:S02]  /*5080*/  VIADD R49, R49, UR9 ;  /* 0x0000000931317c36 */ /* 0x000fe40008000000 */
[----:B------:R-:W-:Y:S01]  /*5090*/  IMAD.X R55, RZ, RZ, RZ, P0 ;  /* 0x000000ffff377224 */ /* 0x000fe200000e06ff */
[----:B------:R-:W-:Y:S01]  /*50a0*/  IADD3 R48, P1, PT, R47, R48, RZ ;  /* 0x000000302f307210 */ /* 0x000fe20007f3e0ff */
[----:B------:R-:W-:Y:S01]  /*50b0*/  IMAD.HI.U32 R64, R53, R53, R56 ;  /* 0x0000003535407227 */ /* 0x000fe200078e0038 */
[----:B------:R-:W-:Y:S02]  /*50c0*/  IADD3 R56, P0, PT, R49, R58, RZ ;  /* 0x0000003a31387210 */ /* 0x000fe40007f1e0ff */
[----:B------:R-:W-:Y:S01]  /*50d0*/  IADD3.X R49, PT, PT, RZ, RZ, RZ, P1, !PT ;  /* 0x000000ffff317210 */ /* 0x000fe20000ffe4ff */
[----:B------:R-:W-:-:S04]  /*50e0*/  IMAD.WIDE.U32 R54, R101, UR29, R54 ;  /* 0x0000001d65367c25 */ /* 0x000fc8000f8e0036 */
[----:B------:R-:W-:Y:S02]  /*50f0*/  IMAD.IADD R59, R65, 0x1, R64 ;  /* 0x00000001413b7824 */ /* 0x000fe400078e0240 */
[----:B------:R-:W-:Y:S02]  /*5100*/  IMAD.X R57, RZ, RZ, RZ, P0 ;  /* 0x000000ffff397224 */ /* 0x000fe400000e06ff */
[----:B------:R-:W-:Y:S01]  /*5110*/  IMAD.WIDE.U32 R48, R62, R53, R48 ;  /* 0x000000353e307225 */ /* 0x000fe200078e0030 */
[----:B------:R-:W-:-:S03]  /*5120*/  IADD3 R58, P0, PT, R54, R59, RZ ;  /* 0x0000003b363a7210 */ /* 0x000fc60007f1e0ff */
[----:B------:R-:W-:Y:S01]  /*5130*/  IMAD.WIDE.U32 R56, R99, UR33, R56 ;  /* 0x0000002163387c25 */ /* 0x000fe2000f8e0038 */
[----:B------:R-:W-:-:S03]  /*5140*/  IADD3.X R59, PT, PT, RZ, RZ, RZ, P0, !PT ;  /* 0x000000ffff3b7210 */ /* 0x000fc600007fe4ff */
[----:B------:R-:W-:Y:S02]  /*5150*/  IMAD.IADD R47, R97, 0x1, R49 ;  /* 0x00000001612f7824 */ /* 0x000fe400078e0231 */
[----:B------:R-:W-:-:S03]  /*5160*/  IMAD.WIDE.U32 R58, R53, R53, R58 ;  /* 0x00000035353a7225 */ /* 0x000fc600078e003a */
[----:B------:R-:W-:Y:S01]  /*5170*/  IADD3 R56, P0, PT, R47, R56, RZ ;  /* 0x000000382f387210 */ /* 0x000fe20007f1e0ff */
[----:B------:R-:W-:Y:S01]  /*5180*/  IMAD R95, R46, UR28, RZ ;  /* 0x0000001c2e5f7c24 */ /* 0x000fe2000f8e02ff */
[----:B------:R-:W-:Y:S01]  /*5190*/  MOV R47, RZ ;  /* 0x000000ff002f7202 */ /* 0x000fe20000000f00 */
[----:B------:R-:W-:Y:S02]  /*51a0*/  VIADD R57, R57, UR8 ;  /* 0x0000000839397c36 */ /* 0x000fe40008000000 */
[----:B------:R-:W-:Y:S02]  /*51b0*/  IMAD.IADD R54, R65, 0x1, R59 ;  /* 0x0000000141367824 */ /* 0x000fe400078e023b */
[----:B------:R-:W-:Y:S01]  /*51c0*/  IMAD.HI.U32 R47, R95, UR36, R46 ;  /* 0x000000245f2f7c27 */ /* 0x000fe2000f8e002e */
[----:B------:R-:W-:-:S03]  /*51d0*/  IADD3 R46, P1, PT, R57, R50, RZ ;  /* 0x00000032392e7210 */ /* 0x000fc60007f3e0ff */
[----:B------:R-:W-:Y:S01]  /*51e0*/  IMAD.X R57, RZ, RZ, RZ, P0 ;  /* 0x000000ffff397224 */ /* 0x000fe200000e06ff */
[----:B------:R-:W-:Y:S02]  /*51f0*/  IADD3 R54, P0, PT, R55, R54, RZ ;  /* 0x0000003637367210 */ /* 0x000fe40007f1e0ff */
[----:B------:R-:W-:Y:S01]  /*5200*/  IADD3 R49, PT, PT, R47, UR11, RZ ;  /* 0x0000000b2f317c10 */ /* 0x000fe2000fffe0ff */
[----:B------:R-:W-:Y:S02]  /*5210*/  IMAD.X R47, RZ, RZ, RZ, P1 ;  /* 0x000000ffff2f7224 */ /* 0x000fe400008e06ff */
[----:B------:R-:W-:-:S04]  /*5220*/  IMAD.WIDE.U32 R56, R53, R60, R56 ;  /* 0x0000003c35387225 */ /* 0x000fc800078e0038 */
[----:B------:R-:W-:Y:S01]  /*5230*/  IMAD.X R55, RZ, RZ, RZ, P0 ;  /* 0x000000ffff377224 */ /* 0x000fe200000e06ff */
[----:B------:R-:W-:Y:S01]  /*5240*/  IADD3 R48, P0, PT, R49, R48, RZ ;  /* 0x0000003031307210 */ /* 0x000fe20007f1e0ff */
[----:B------:R-:W-:Y:S01]  /*5250*/  IMAD.WIDE.U32 R46, R99, UR32, R46 ;  /* 0x00000020632e7c25 */ /* 0x000fe2000f8e002e */
[----:B------:R-:W-:-:S03]  /*5260*/  IADD3 R51, PT, PT, R45, R57, RZ ;  /* 0x000000392d337210 */ /* 0x000fc60007ffe0ff */
[----:B------:R-:W-:-:S04]  /*5270*/  IMAD.WIDE.U32 R54, R53, R53, R54 ;  /* 0x0000003535367225 */ /* 0x000fc800078e0036 */
[----:B------:R-:W-:Y:S01]  /*5280*/  IMAD.X R49, RZ, RZ, RZ, P0 ;  /* 0x000000ffff317224 */ /* 0x000fe200000e06ff */
[----:B------:R-:W-:Y:S01]  /*5290*/  IADD3 R50, P0, PT, R51, R46, RZ ;  /* 0x0000002e33327210 */ /* 0x000fe20007f1e0ff */
[----:B------:R-:W-:Y:S01]  /*52a0*/  VIADD R46, R47, UR7 ;  /* 0x000000072f2e7c36 */ /* 0x000fe20008000000 */
[----:B------:R-:W-:Y:S01]  /*52b0*/  IADD3 R47, PT, PT, R65, R55, RZ ;  /* 0x00000037412f7210 */ /* 0x000fe20007ffe0ff */
[----:B------:R-:W-:-:S04]  /*52c0*/  IMAD.WIDE.U32 R48, R95, UR35, R48 ;  /* 0x000000235f307c25 */ /* 0x000fc8000f8e0030 */
[----:B------:R-:W-:Y:S01]  /*52d0*/  IMAD.X R51, RZ, RZ, RZ, P0 ;  /* 0x000000ffff337224 */ /* 0x000fe200000e06ff */
[----:B------:R-:W-:Y:S01]  /*52e0*/  IADD3 R46, P0, PT, R46, R47, RZ ;  /* 0x0000002f2e2e7210 */ /* 0x000fe20007f1e0ff */
[----:B------:R-:W-:Y:S02]  /*52f0*/  VIADD R57, R49, UR10 ;  /* 0x0000000a31397c36 */ /* 0x000fe40008000000 */
[----:B------:R-:W-:Y:S02]  /*5300*/  HFMA2 R49, -RZ, RZ, 0, 0 ;  /* 0x00000000ff317431 */ /* 0x000fe400000001ff */
[----:B------:R-:W-:Y:S01]  /*5310*/  IMAD.WIDE.U32 R50, R53, R53, R50 ;  /* 0x0000003535327225 */ /* 0x000fe200078e0032 */
[----:B------:R-:W-:Y:S02]  /*5320*/  IADD3.X R47, PT, PT, RZ, RZ, RZ, P0, !PT ;  /* 0x000000ffff2f7210 */ /* 0x000fe400007fe4ff */
[----:B------:R-:W-:Y:S01]  /*5330*/  IADD3 R56, P0, PT, R57, R56, RZ ;  /* 0x0000003839387210 */ /* 0x000fe20007f1e0ff */
[----:B------:R-:W-:-:S02]  /*5340*/  IMAD.IADD R51, R65, 0x1, R51 ;  /* 0x0000000141337824 */ /* 0x000fc400078e0233 */
[----:B------:R-:W-:-:S04]  /*5350*/  IMAD.WIDE.U32 R46, R99, UR31, R46 ;  /* 0x0000001f632e7c25 */ /* 0x000fc8000f8e002e */
[----:B------:R-:W-:Y:S01]  /*5360*/  VIADD R47, R47, UR6 ;  /* 0x000000062f2f7c36 */ /* 0x000fe20008000000 */
[----:B------:R-:W-:Y:S01]  /*5370*/  IADD3 R46, P1, PT, R51, R46, RZ ;  /* 0x0000002e332e7210 */ /* 0x000fe20007f3e0ff */
[----:B------:R-:W-:Y:S02]  /*5380*/  IMAD.X R57, RZ, RZ, RZ, P0 ;  /* 0x000000ffff397224 */ /* 0x000fe400000e06ff */
[----:B------:R-:W-:Y:S01]  /*5390*/  IMAD.WIDE.U32 R48, R44, R53, R48 ;  /* 0x000000352c307225 */ /* 0x000fe200078e0030 */
[----:B------:R-:W-:Y:S02]  /*53a0*/  IADD3 R58, P0, PT, R47, R58, RZ ;  /* 0x0000003a2f3a7210 */ /* 0x000fe40007f1e0ff */
[----:B------:R-:W-:Y:S01]  /*53b0*/  IADD3.X R47, PT, PT, RZ, RZ, RZ, P1, !PT ;  /* 0x000000ffff2f7210 */ /* 0x000fe20000ffe4ff */
[----:B------:R-:W-:-:S04]  /*53c0*/  IMAD.WIDE.U32 R56, R95, UR34, R56 ;  /* 0x000000225f387c25 */ /* 0x000fc8000f8e0038 */
[----:B------:R-:W-:Y:S02]  /*53d0*/  IMAD.IADD R49, R43, 0x1, R49 ;  /* 0x000000012b317824 */ /* 0x000fe400078e0231 */
[----:B------:R-:W-:Y:S02]  /*53e0*/  VIADD R51, R57, UR9 ;  /* 0x0000000939337c36 */ /* 0x000fe40008000000 */
[----:B------:R-:W-:Y:S01]  /*53f0*/  IMAD.X R59, RZ, RZ, RZ, P0 ;  /* 0x000000ffff3b7224 */ /* 0x000fe200000e06ff */
[----:B------:R-:W-:Y:S01]  /*5400*/  IADD3 R56, P1, PT, R49, R56, RZ ;  /* 0x0000003831387210 */ /* 0x000fe20007f3e0ff */
[----:B------:R-:W-:Y:S01]  /*5410*/  IMAD.WIDE.U32 R46, R53, R53, R46 ;  /* 0x00000035352e7225 */ /* 0x000fe200078e002e */
[----:B------:R-:W-:-:S03]  /*5420*/  IADD3 R50, P0, PT, R51, R50, RZ ;  /* 0x0000003233327210 */ /* 0x000fc60007f1e0ff */
[----:B------:R-:W-:Y:S01]  /*5430*/  IMAD R101, R48, UR28, RZ ;  /* 0x0000001c30657c24 */ /* 0x000fe2000f8e02ff */
[----:B------:R-:W-:Y:S01]  /*5440*/  IADD3 R47, PT, PT, R65, R47, RZ ;  /* 0x0000002f412f7210 */ /* 0x000fe20007ffe0ff */
[----:B------:R-:W-:Y:S02]  /*5450*/  IMAD.MOV.U32 R49, RZ, RZ, RZ ;  /* 0x000000ffff317224 */ /* 0x000fe400078e00ff */
[----:B------:R-:W-:-:S04]  /*5460*/  IMAD.WIDE.U32 R58, R99, UR30, R58 ;  /* 0x0000001e633a7c25 */ /* 0x000fc8000f8e003a */
[----:B------:R-:W-:Y:S01]  /*5470*/  IMAD.X R57, RZ, RZ, RZ, P1 ;  /* 0x000000ffff397224 */ /* 0x000fe200008e06ff */
[----:B------:R-:W-:Y:S01]  /*5480*/  IADD3 R55, PT, PT, R59, UR5, RZ ;  /* 0x000000053b377c10 */ /* 0x000fe2000fffe0ff */
[----:B------:R-:W-:Y:S01]  /*5490*/  IMAD.HI.U32 R49, R101, UR36, R48 ;  /* 0x0000002465317c27 */ /* 0x000fe2000f8e0030 */
[----:B------:R-:W-:-:S03]  /*54a0*/  IADD3 R48, P1, PT, R47, R58, RZ ;  /* 0x0000003a2f307210 */ /* 0x000fc60007f3e0ff */
[----:B------:R-:W-:Y:S01]  /*54b0*/  IMAD.X R51, RZ, RZ, RZ, P0 ;  /* 0x000000ffff337224 */ /* 0x000fe200000e06ff */
[----:B------:R-:W-:Y:S01]  /*54c0*/  IADD3 R54, P0, PT, R55, R54, RZ ;  /* 0x0000003637367210 */ /* 0x000fe20007f1e0ff */
[----:B------:R-:W-:-:S04]  /*54d0*/  IMAD.WIDE.U32 R56, R62, R53, R56 ;  /* 0x000000353e387225 */ /* 0x000fc800078e0038 */
[----:B------:R-:W-:Y:S01]  /*54e0*/  VIADD R59, R49, UR11 ;  /* 0x0000000b313b7c36 */ /* 0x000fe20008000000 */
[----:B------:R-:W-:Y:S01]  /*54f0*/  IADD3 R57, PT, PT, R97, R57, RZ ;  /* 0x0000003961397210 */ /* 0x000fe20007ffe0ff */
[----:B------:R-:W-:-:S03]  /*5500*/  IMAD.WIDE.U32 R50, R95, UR33, R50 ;  /* 0x000000215f327c25 */ /* 0x000fc6000f8e0032 */
[----:B------:R-:W-:Y:S01]  /*5510*/  IADD3 R58, P2, PT, R59, R56, RZ ;  /* 0x000000383b3a7210 */ /* 0x000fe20007f5e0ff */
[----:B------:R-:W-:Y:S01]  /*5520*/  IMAD.X R49, RZ, RZ, RZ, P1 ;  /* 0x000000ffff317224 */ /* 0x000fe200008e06ff */
[----:B------:R-:W-:Y:S01]  /*5530*/  IADD3 R51, PT, PT, R51, UR8, RZ ;  /* 0x0000000833337c10 */ /* 0x000fe2000fffe0ff */
[----:B------:R-:W-:Y:S01]  /*5540*/  IMAD.X R55, RZ, RZ, RZ, P0 ;  /* 0x000000ffff377224 */ /* 0x000fe200000e06ff */
[----:B------:R-:W-:Y:S01]  /*5550*/  IADD3 R56, P0, PT, R57, R50, RZ ;  /* 0x0000003239387210 */ /* 0x000fe20007f1e0ff */
[----:B------:R-:W-:Y:S01]  /*5560*/  IMAD.WIDE.U32 R48, R53, R53, R48 ;  /* 0x0000003535307225 */ /* 0x000fe200078e0030 */
[----:B------:R-:W-:Y:S02]  /*5570*/  IADD3.X R59, PT, PT, RZ, RZ, RZ, P2, !PT ;  /* 0x000000ffff3b7210 */ /* 0x000fe400017fe4ff */
[----:B------:R-:W-:Y:S01]  /*5580*/  IADD3 R46, P1, PT, R51, R46, RZ ;  /* 0x0000002e332e7210 */ /* 0x000fe20007f3e0ff */
[----:B------:R-:W-:-:S04]  /*5590*/  IMAD.WIDE.U32 R54, R99, UR29, R54 ;  /* 0x0000001d63367c25 */ /* 0x000fc8000f8e0036 */
[----:B------:R-:W-:Y:S02]  /*55a0*/  IMAD.IADD R47, R65, 0x1, R49 ;  /* 0x00000001412f7824 */ /* 0x000fe400078e0231 */
[----:B------:R-:W-:Y:S02]  /*55b0*/  IMAD.X R57, RZ, RZ, RZ, P0 ;  /* 0x000000ffff397224 */ /* 0x000fe400000e06ff */
[----:B------:R-:W-:Y:S01]  /*55c0*/  IMAD.WIDE.U32 R58, R101, UR35, R58 ;  /* 0x00000023653a7c25 */ /* 0x000fe2000f8e003a */
[----:B------:R-:W-:-:S03]  /*55d0*/  IADD3 R50, P0, PT, R54, R47, RZ ;  /* 0x0000002f36327210 */ /* 0x000fc60007f1e0ff */
[----:B------:R-:W-:Y:S01]  /*55e0*/  IMAD.WIDE.U32 R56, R53, R60, R56 ;  /* 0x0000003c35387225 */ /* 0x000fe200078e0038 */
[----:B------:R-:W-:-:S03]  /*55f0*/  IADD3.X R51, PT, PT, RZ, RZ, RZ, P0, !PT ;  /* 0x000000ffff337210 */ /* 0x000fc600007fe4ff */
[----:B------:R-:W-:Y:S02]  /*5600*/  VIADD R47, R59, UR10 ;  /* 0x0000000a3b2f7c36 */ /* 0x000fe40008000000 */
[----:B------:R-:W-:Y:S02]  /*5610*/  IMAD.IADD R49, R45, 0x1, R57 ;  /* 0x000000012d317824 */ /* 0x000fe400078e0239 */
[----:B------:R-:W-:Y:S01]  /*5620*/  IMAD.HI.U32 R50, R53, R53, R50 ;  /* 0x0000003535327227 */ /* 0x000fe200078e0032 */
[----:B------:R-:W-:-:S03]  /*5630*/  IADD3 R56, P0, PT, R47, R56, RZ ;  /* 0x000000382f387210 */ /* 0x000fc60007f1e0ff */
[----:B------:R-:W-:Y:S02]  /*5640*/  IMAD.X R47, RZ, RZ, RZ, P1 ;  /* 0x000000ffff2f7224 */ /* 0x000fe400008e06ff */
[----:B------:R-:W-:Y:S02]  /*5650*/  IMAD.MOV.U32 R59, RZ, RZ, RZ ;  /* 0x000000ffff3b7224 */ /* 0x000fe400078e00ff */
[----:B------:R-:W-:-:S04]  /*5660*/  IMAD.WIDE.U32 R46, R95, UR32, R46 ;  /* 0x000000205f2e7c25 */ /* 0x000fc8000f8e002e */
[----:B------:R-:W-:Y:S01]  /*5670*/  IMAD.IADD R54, R65, 0x1, R50 ;  /* 0x0000000141367824 */ /* 0x000fe200078e0232 */
[----:B------:R-:W-:Y:S01]  /*5680*/  IADD3 R47, PT, PT, R47, UR7, RZ ;  /* 0x000000072f2f7c10 */ /* 0x000fe2000fffe0ff */
[----:B------:R-:W-:Y:S01]  /*5690*/  IMAD.X R57, RZ, RZ, RZ, P0 ;  /* 0x000000ffff397224 */ /* 0x000fe200000e06ff */
[----:B------:R-:W-:Y:S01]  /*56a0*/  IADD3 R46, P2, PT, R49, R46, RZ ;  /* 0x0000002e312e7210 */ /* 0x000fe20007f5e0ff */
[----:B------:R-:W-:Y:S01]  /*56b0*/  IMAD.WIDE.U32 R58, R44, R53, R58 ;  /* 0x000000352c3a7225 */ /* 0x000fe200078e003a */
[----:B------:R-:W-:Y:S02]  /*56c0*/  IADD3 R48, P1, PT, R47, R48, RZ ;  /* 0x000000302f307210 */ /* 0x000fe40007f3e0ff */
[----:B------:R-:W-:Y:S01]  /*56d0*/  IADD3 R54, P0, PT, R55, R54, RZ ;  /* 0x0000003637367210 */ /* 0x000fe20007f1e0ff */
[----:B------:R-:W-:Y:S01]  /*56e0*/  IMAD.X R47, RZ, RZ, RZ, P2 ;  /* 0x000000ffff2f7224 */ /* 0x000fe200010e06ff */
[----:B------:R-:W-:Y:S01]  /*56f0*/  IADD3 R51, PT, PT, R43, R59, RZ ;  /* 0x0000003b2b337210 */ /* 0x000fe20007ffe0ff */
[----:B------:R-:W-:Y:S01]  /*5700*/  IMAD.WIDE.U32 R56, R101, UR34, R56 ;  /* 0x0000002265387c25 */ /* 0x000fe2000f8e0038 */
[----:B------:R-:W-:-:S03]  /*5710*/  IADD3.X R55, PT, PT, RZ, RZ, RZ, P0, !PT ;  /* 0x000000ffff377210 */ /* 0x000fc600007fe4ff */
[----:B------:R-:W-:Y:S01]  /*5720*/  IMAD.X R49, RZ, RZ, RZ, P1 ;  /* 0x000000ffff317224 */ /* 0x000fe200008e06ff */
[----:B------:R-:W-:Y:S01]  /*5730*/  IADD3 R57, PT, PT, R57, UR9, RZ ;  /* 0x0000000939397c10 */ /* 0x000fe2000fffe0ff */
[----:B------:R-:W-:Y:S01]  /*5740*/  IMAD.WIDE.U32 R46, R53, R53, R46 ;  /* 0x00000035352e7225 */ /* 0x000fe200078e002e */
[----:B------:R-:W-:-:S03]  /*5750*/  IADD3 R50, P3, PT, R51, R56, RZ ;  /* 0x0000003833327210 */ /* 0x000fc60007f7e0ff */
[----:B------:R-:W-:Y:S01]  /*5760*/  IMAD.WIDE.U32 R48, R95, UR31, R48 ;  /* 0x0000001f5f307c25 */ /* 0x000fe2000f8e0030 */
[----:B------:R-:W-:-:S03]  /*5770*/  IADD3 R46, P0, PT, R57, R46, RZ ;  /* 0x0000002e392e7210 */ /* 0x000fc60007f1e0ff */
[----:B------:R-:W-:-:S04]  /*5780*/  IMAD.WIDE.U32 R54, R53, R53, R54 ;  /* 0x0000003535367225 */ /* 0x000fc800078e0036 */
[C---:B------:R-:W-:Y:S01]  /*5790*/  IMAD.IADD R47, R65.reuse, 0x1, R47 ;  /* 0x00000001412f7824 */ /* 0x040fe200078e022f */
[----:B------:R-:W-:Y:S01]  /*57a0*/  IADD3 R57, PT, PT, R65, R55, RZ ;  /* 0x0000003741397210 */ /* 0x000fe20007ffe0ff */
[----:B------:R-:W-:Y:S02]  /*57b0*/  IMAD R43, R58, UR28, RZ ;  /* 0x0000001c3a2b7c24 */ /* 0x000fe4000f8e02ff */
[----:B------:R-:W-:Y:S01]  /*57c0*/  IMAD.MOV.U32 R59, RZ, RZ, RZ ;  /* 0x000000ffff3b7224 */ /* 0x000fe200078e00ff */
[----:B------:R-:W-:Y:S01]  /*57d0*/  IADD3 R48, P1, PT, R47, R48, RZ ;  /* 0x000000302f307210 */ /* 0x000fe20007f3e0ff */
[----:B------:R-:W-:Y:S02]  /*57e0*/  IMAD.X R51, RZ, RZ, RZ, P3 ;  /* 0x000000ffff337224 */ /* 0x000fe400018e06ff */
[----:B------:R-:W-:Y:S02]  /*57f0*/  VIADD R56, R49, UR6 ;  /* 0x0000000631387c36 */ /* 0x000fe40008000000 */
[----:B------:R-:W-:-:S04]  /*5800*/  IMAD.HI.U32 R58, R43, UR36, R58 ;  /* 0x000000242b3a7c27 */ /* 0x000fc8000f8e003a */
[----:B------:R-:W-:Y:S01]  /*5810*/  IMAD.X R47, RZ, RZ, RZ, P0 ;  /* 0x000000ffff2f7224 */ /* 0x000fe200000e06ff */
[----:B------:R-:W-:Y:S01]  /*5820*/  IADD3 R56, P0, PT, R56, R57, RZ ;  /* 0x0000003938387210 */ /* 0x000fe20007f1e0ff */
[----:B------:R-:W-:-:S04]  /*5830*/  IMAD.WIDE.U32 R50, R62, R53, R50 ;  /* 0x000000353e327225 */ /* 0x000fc800078e0032 */
[----:B------:R-:W-:Y:S01]  /*5840*/  VIADD R55, R58, UR11 ;  /* 0x0000000b3a377c36 */ /* 0x000fe20008000000 */
[----:B------:R-:W-:Y:S01]  /*5850*/  IADD3 R97, PT, PT, R97, R51, RZ ;  /* 0x0000003361617210 */ /* 0x000fe20007ffe0ff */
[----:B------:R-:W-:Y:S02]  /*5860*/  IMAD.X R49, RZ, RZ, RZ, P1 ;  /* 0x000000ffff317224 */ /* 0x000fe400008e06ff */
[----:B------:R-:W-:Y:S01]  /*5870*/  IMAD.WIDE.U32 R46, R101, UR33, R46 ;  /* 0x00000021652e7c25 */ /* 0x000fe2000f8e002e */
[----:B------:R-:W-:-:S03]  /*5880*/  IADD3 R50, P2, PT, R55, R50, RZ ;  /* 0x0000003237327210 */ /* 0x000fc60007f5e0ff */
[----:B------:R-:W-:Y:S01]  /*5890*/  IMAD.X R57, RZ, RZ, RZ, P0 ;  /* 0x000000ffff397224 */ /* 0x000fe200000e06ff */
[----:B------:R-:W-:Y:S01]  /*58a0*/  IADD3 R47, PT, PT, R47, UR8, RZ ;  /* 0x000000082f2f7c10 */ /* 0x000fe2000fffe0ff */
[----:B------:R-:W-:Y:S01]  /*58b0*/  IMAD.WIDE.U32 R48, R53, R53, R48 ;  /* 0x0000003535307225 */ /* 0x000fe200078e0030 */
[----:B------:R-:W-:-:S03]  /*58c0*/  IADD3 R46, P1, PT, R97, R46, RZ ;  /* 0x0000002e612e7210 */ /* 0x000fc60007f3e0ff */
[----:B------:R-:W-:Y:S01]  /*58d0*/  IMAD.WIDE.U32 R56, R95, UR30, R56 ;  /* 0x0000001e5f387c25 */ /* 0x000fe2000f8e0038 */
[----:B------:R-:W-:Y:S02]  /*58e0*/  IADD3 R48, P0, PT, R47, R48, RZ ;  /* 0x000000302f307210 */ /* 0x000fe40007f1e0ff */
[----:B------:R-:W-:Y:S01]  /*58f0*/  IADD3.X R47, PT, PT, RZ, RZ, RZ, P1, !PT ;  /* 0x000000ffff2f7210 */ /* 0x000fe20000ffe4ff */
[----:B------:R-:W-:Y:S02]  /*5900*/  IMAD.IADD R49, R65, 0x1, R49 ;  /* 0x0000000141317824 */ /* 0x000fe400078e0231 */
[----:B------:R-:W-:Y:S02]  /*5910*/  IMAD.X R51, RZ, RZ, RZ, P2 ;  /* 0x000000ffff337224 */ /* 0x000fe400010e06ff */
[----:B------:R-:W-:Y:S01]  /*5920*/  VIADD R55, R57, UR5 ;  /* 0x0000000539377c36 */ /* 0x000fe20008000000 */
[----:B------:R-:W-:Y:S01]  /*5930*/  IADD3 R56, P1, PT, R49, R56, RZ ;  /* 0x0000003831387210 */ /* 0x000fe20007f3e0ff */
[----:B------:R-:W-:-:S04]  /*5940*/  IMAD.WIDE.U32 R50, R43, UR35, R50 ;  /* 0x000000232b327c25 */ /* 0x000fc8000f8e0032 */
[----:B------:R-:W-:Y:S01]  /*5950*/  IMAD.X R49, RZ, RZ, RZ, P0 ;  /* 0x000000ffff317224 */ /* 0x000fe200000e06ff */
[----:B------:R-:W-:Y:S01]  /*5960*/  IADD3 R54, P0, PT, R55, R54, RZ ;  /* 0x0000003637367210 */ /* 0x000fe20007f1e0ff */
[----:B------:R-:W-:Y:S01]  /*5970*/  IMAD.WIDE.U32 R46, R53, R60, R46 ;  /* 0x0000003c352e7225 */ /* 0x000fe200078e002e */
[----:B------:R-:W-:Y:S02]  /*5980*/  IADD3 R51, PT, PT, R51, UR10, RZ ;  /* 0x0000000a33337c10 */ /* 0x000fe4000fffe0ff */
[----:B------:R-:W-:Y:S01]  /*5990*/  IADD3.X R55, PT, PT, RZ, RZ, RZ, P0, !PT ;  /* 0x000000ffff377210 */ /* 0x000fe200007fe4ff */
[----:B------:R-:W-:Y:S01]  /*59a0*/  IMAD.X R57, RZ, RZ, RZ, P1 ;  /* 0x000000ffff397224 */ /* 0x000fe200008e06ff */
[----:B------:R-:W-:Y:S01]  /*59b0*/  IADD3 R46, P1, PT, R51, R46, RZ ;  /* 0x0000002e332e7210 */ /* 0x000fe20007f3e0ff */
[----:B------:R-:W-:-:S04]  /*59c0*/  IMAD.WIDE.U32 R48, R101, UR32, R48 ;  /* 0x0000002065307c25 */ /* 0x000fc8000f8e0030 */
[----:B------:R-:W-:Y:S02]  /*59d0*/  IMAD.IADD R45, R45, 0x1, R47 ;  /* 0x000000012d2d7824 */ /* 0x000fe400078e022f */
[----:B------:R-:W-:-:S03]  /*59e0*/  IMAD.WIDE.U32 R56, R53, R53, R56 ;  /* 0x0000003535387225 */ /* 0x000fc600078e0038 */
[----:B------:R-:W-:Y:S01]  /*59f0*/  IADD3 R48, P2, PT, R45, R48, RZ ;  /* 0x000000302d307210 */ /* 0x000fe20007f5e0ff */
[----:B------:R-:W-:Y:S01]  /*5a00*/  VIADD R49, R49, UR7 ;  /* 0x0000000731317c36 */ /* 0x000fe20008000000 */
[----:B------:R-:W-:Y:S01]  /*5a10*/  IADD3 R57, PT, PT, R65, R57, RZ ;  /* 0x0000003941397210 */ /* 0x000fe20007ffe0ff */
[----:B------:R-:W-:-:S04]  /*5a20*/  IMAD.WIDE.U32 R54, R95, UR29, R54 ;  /* 0x0000001d5f367c25 */ /* 0x000fc8000f8e0036 */
[----:B------:R-:W-:Y:S01]  /*5a30*/  IMAD.X R47, RZ, RZ, RZ, P1 ;  /* 0x000000ffff2f7224 */ /* 0x000fe200008e06ff */
[----:B------:R-:W-:Y:S01]  /*5a40*/  IADD3 R56, P1, PT, R49, R56, RZ ;  /* 0x0000003831387210 */ /* 0x000fe20007f3e0ff */
[----:B------:R-:W-:Y:S01]  /*5a50*/  IMAD.X R49, RZ, RZ, RZ, P2 ;  /* 0x000000ffff317224 */ /* 0x000fe200010e06ff */
[----:B------:R-:W-:Y:S01]  /*5a60*/  IADD3 R58, P0, PT, R54, R57, RZ ;  /* 0x00000039363a7210 */ /* 0x000fe20007f1e0ff */
[----:B------:R-:W-:-:S04]  /*5a70*/  IMAD.WIDE.U32 R46, R43, UR34, R46 ;  /* 0x000000222b2e7c25 */ /* 0x000fc8000f8e002e */
[----:B------:R-:W-:Y:S01]  /*5a80*/  IMAD.X R57, RZ, RZ, RZ, P1 ;  /* 0x000000ffff397224 */ /* 0x000fe200008e06ff */
[----:B------:R-:W-:Y:S01]  /*5a90*/  IADD3 R45, PT, PT, R47, UR9, RZ ;  /* 0x000000092f2d7c10 */ /* 0x000fe2000fffe0ff */
[----:B------:R-:W-:Y:S01]  /*5aa0*/  IMAD.WIDE.U32 R48, R53, R53, R48 ;  /* 0x0000003535307225 */ /* 0x000fe200078e0030 */
[----:B------:R-:W-:-:S03]  /*5ab0*/  MOV R122, R46 ;  /* 0x0000002e007a7202 */ /* 0x000fc60000000f00 */
[----:B------:R-:W-:Y:S01]  /*5ac0*/  IMAD.X R59, RZ, RZ, RZ, P0 ;  /* 0x000000ffff3b7224 */ /* 0x000fe200000e06ff */
[----:B------:R-:W-:Y:S01]  /*5ad0*/  IADD3 R48, P1, PT, R45, R48, RZ ;  /* 0x000000302d307210 */ /* 0x000fe20007f3e0ff */
[----:B------:R-:W-:-:S04]  /*5ae0*/  IMAD.WIDE.U32 R56, R101, UR31, R56 ;  /* 0x0000001f65387c25 */ /* 0x000fc8000f8e0038 */
[----:B------:R-:W-:Y:S01]  /*5af0*/  IMAD.IADD R49, R65, 0x1, R49 ;  /* 0x0000000141317824 */ /* 0x000fe200078e0231 */
[----:B------:R-:W-:Y:S01]  /*5b00*/  IADD3 R45, PT, PT, R57, UR6, RZ ;  /* 0x00000006392d7c10 */ /* 0x000fe2000fffe0ff */
[----:B------:R-:W-:-:S03]  /*5b10*/  IMAD.WIDE.U32 R58, R53, R53, R58 ;  /* 0x00000035353a7225 */ /* 0x000fc600078e003a */
[----:B------:R-:W-:Y:S01]  /*5b20*/  IADD3 R56, P0, PT, R49, R56, RZ ;  /* 0x0000003831387210 */ /* 0x000fe20007f1e0ff */
[----:B------:R-:W-:Y:S02]  /*5b30*/  IMAD.IADD R59, R65, 0x1, R59 ;  /* 0x00000001413b7824 */ /* 0x000fe400078e023b */
[----:B------:R-:W-:Y:S01]  /*5b40*/  IMAD.X R49, RZ, RZ, RZ, P1 ;  /* 0x000000ffff317224 */ /* 0x000fe200008e06ff */
[----:B------:R-:W-:Y:S01]  /*5b50*/  IADD3 R54, P1, PT, R45, R58, RZ ;  /* 0x0000003a2d367210 */ /* 0x000fe20007f3e0ff */
[----:B------:R-:W-:Y:S01]  /*5b60*/  IMAD.MOV.U32 R124, RZ, RZ, R50 ;  /* 0x000000ffff7c7224 */ /* 0x000fe200078e0032 */
[----:B------:R-:W-:Y:S01]  /*5b70*/  IADD3.X R57, PT, PT, RZ, RZ, RZ, P0, !PT ;  /* 0x000000ffff397210 */ /* 0x000fe200007fe4ff */
[----:B------:R-:W-:Y:S01]  /*5b80*/  IMAD.WIDE.U32 R48, R43, UR33, R48 ;  /* 0x000000212b307c25 */ /* 0x000fe2000f8e0030 */
[----:B------:R-:W-:-:S03]  /*5b90*/  IADD3 R58, P0, PT, R55, R59, RZ ;  /* 0x0000003b373a7210 */ /* 0x000fc60007f1e0ff */
[----:B------:R-:W-:Y:S01]  /*5ba0*/  IMAD.X R55, RZ, RZ, RZ, P1 ;  /* 0x000000ffff377224 */ /* 0x000fe200008e06ff */
[----:B------:R-:W-:Y:S01]  /*5bb0*/  IADD3.X R59, PT, PT, RZ, RZ, RZ, P0, !PT ;  /* 0x000000ffff3b7210 */ /* 0x000fe200007fe4ff */
[----:B------:R-:W-:-:S04]  /*5bc0*/  IMAD.WIDE.U32 R56, R53, R53, R56 ;  /* 0x0000003535387225 */ /* 0x000fc800078e0038 */
[----:B------:R-:W-:Y:S02]  /*5bd0*/  VIADD R45, R49, UR8 ;  /* 0x00000008312d7c36 */ /* 0x000fe40008000000 */
[----:B------:R-:W-:-:S03]  /*5be0*/  IMAD.WIDE.U32 R54, R101, UR30, R54 ;  /* 0x0000001e65367c25 */ /* 0x000fc6000f8e0036 */
[----:B------:R-:W-:Y:S01]  /*5bf0*/  IADD3 R56, P1, PT, R45, R56, RZ ;  /* 0x000000382d387210 */ /* 0x000fe20007f3e0ff */
[----:B------:R-:W-:Y:S02]  /*5c00*/  IMAD.IADD R57, R65, 0x1, R57 ;  /* 0x0000000141397824 */ /* 0x000fe400078e0239 */
[----:B------:R-:W-:Y:S01]  /*5c10*/  IMAD.HI.U32 R64, R53, R53, R58 ;  /* 0x0000003535407227 */ /* 0x000fe200078e003a */
[----:B------:R-:W-:Y:S02]  /*5c20*/  IADD3 R58, PT, PT, R55, UR5, RZ ;  /* 0x00000005373a7c10 */ /* 0x000fe4000fffe0ff */
[----:B------:R-:W-:Y:S01]  /*5c30*/  IADD3 R54, P0, PT, R57, R54, RZ ;  /* 0x0000003639367210 */ /* 0x000fe20007f1e0ff */
[----:B------:R-:W-:Y:S02]  /*5c40*/  IMAD.IADD R59, R65, 0x1, R64 ;  /* 0x00000001413b7824 */ /* 0x000fe400078e0240 */
[----:B------:R-:W-:Y:S02]  /*5c50*/  IMAD.X R57, RZ, RZ, RZ, P1 ;  /* 0x000000ffff397224 */ /* 0x000fe400008e06ff */
[----:B------:R-:W-:Y:S01]  /*5c60*/  IMAD.X R55, RZ, RZ, RZ, P0 ;  /* 0x000000ffff377224 */ /* 0x000fe200000e06ff */
[----:B------:R-:W-:Y:S01]  /*5c70*/  IADD3 R58, P0, PT, R58, R59, RZ ;  /* 0x0000003b3a3a7210 */ /* 0x000fe20007f1e0ff */
[----:B------:R-:W-:-:S03]  /*5c80*/  IMAD.WIDE.U32 R56, R43, UR32, R56 ;  /* 0x000000202b387c25 */ /* 0x000fc6000f8e0038 */
[----:B------:R-:W-:Y:S01]  /*5c90*/  IADD3.X R59, PT, PT, RZ, RZ, RZ, P0, !PT ;  /* 0x000000ffff3b7210 */ /* 0x000fe200007fe4ff */
[----:B------:R-:W-:-:S04]  /*5ca0*/  IMAD.WIDE.U32 R54, R53, R53, R54 ;  /* 0x0000003535367225 */ /* 0x000fc800078e0036 */
[----:B------:R-:W-:Y:S02]  /*5cb0*/  VIADD R45, R57, UR7 ;  /* 0x00000007392d7c36 */ /* 0x000fe40008000000 */
[----:B------:R-:W-:-:S03]  /*5cc0*/  IMAD.WIDE.U32 R58, R101, UR29, R58 ;  /* 0x0000001d653a7c25 */ /* 0x000fc6000f8e003a */
[----:B------:R-:W-:Y:S01]  /*5cd0*/  IADD3 R54, P0, PT, R45, R54, RZ ;  /* 0x000000362d367210 */ /* 0x000fe20007f1e0ff */
[----:B------:R-:W-:Y:S02]  /*5ce0*/  IMAD.IADD R95, R65, 0x1, R55 ;  /* 0x00000001415f7824 */ /* 0x000fe400078e0237 */
[----:B------:R-:W-:Y:S01]  /*5cf0*/  IMAD.MOV.U32 R104, RZ, RZ, R48 ;  /* 0x000000ffff687224 */ /* 0x000fe200078e0030 */
[----:B------:R-:W-:Y:S01]  /*5d00*/  IADD3.X R55, PT, PT, RZ, RZ, RZ, P0, !PT ;  /* 0x000000ffff377210 */ /* 0x000fe200007fe4ff */
[----:B------:R-:W-:Y:S01]  /*5d10*/  IMAD.MOV.U32 R102, RZ, RZ, R56 ;  /* 0x000000ffff667224 */ /* 0x000fe200078e0038 */
[----:B------:R-:W-:Y:S01]  /*5d20*/  IADD3 R94, P0, PT, R58, R95, RZ ;  /* 0x0000005f3a5e7210 */ /* 0x000fe20007f1e0ff */
[----:B------:R-:W-:-:S04]  /*5d30*/  IMAD.WIDE.U32 R54, R43, UR31, R54 ;  /* 0x0000001f2b367c25 */ /* 0x000fc8000f8e0036 */
[----:B------:R-:W-:Y:S01]  /*5d40*/  IMAD.X R95, RZ, RZ, RZ, P0 ;  /* 0x000000ffff5f7224 */ /* 0x000fe200000e06ff */
[----:B------:R-:W-:Y:S01]  /*5d50*/  MOV R100, R54 ;  /* 0x0000003600647202 */ /* 0x000fe20000000f00 */
[----:B------:R-:W-:Y:S02]  /*5d60*/  VIADD R45, R55, UR6 ;  /* 0x00000006372d7c36 */ /* 0x000fe40008000000 */
[----:B------:R-:W-:-:S03]  /*5d70*/  IMAD.WIDE.U32 R94, R53, R53, R94 ;  /* 0x00000035355e7225 */ /* 0x000fc600078e005e */
[----:B------:R-:W-:Y:S02]  /*5d80*/  IADD3 R64, P0, PT, R45, R94, RZ ;  /* 0x0000005e2d407210 */ /* 0x000fe40007f1e0ff */
[----:B------:R-:W-:-:S03]  /*5d90*/  IADD3 R58, PT, PT, R65, R95, RZ ;  /* 0x0000005f413a7210 */ /* 0x000fc60007ffe0ff */
[----:B------:R-:W-:Y:S02]  /*5da0*/  IMAD.X R65, RZ, RZ, RZ, P0 ;  /* 0x000000ffff417224 */ /* 0x000fe400000e06ff */
[----:B------:R-:W-:Y:S02]  /*5db0*/  IMAD.IADD R58, R59, 0x1, R58 ;  /* 0x000000013b3a7824 */ /* 0x000fe400078e023a */
[----:B------:R-:W-:-:S04]  /*5dc0*/  IMAD.WIDE.U32 R64, R43, UR30, R64 ;  /* 0x0000001e2b407c25 */ /* 0x000fc8000f8e0040 */
[----:B------:R-:W-:Y:S01]  /*5dd0*/  IMAD R59, R53, R53, R58 ;  /* 0x00000035353b7224 */ /* 0x000fe200078e023a */
[----:B------:R-:W-:Y:S01]  /*5de0*/  IADD3 R58, PT, PT, R65, UR5, RZ ;  /* 0x00000005413a7c10 */ /* 0x000fe2000fffe0ff */
[----:B------:R-:W-:-:S03]  /*5df0*/  IMAD.MOV.U32 R98, RZ, RZ, R64 ;  /* 0x000000ffff627224 */ /* 0x000fc600078e0040 */
[----:B------:R-:W-:-:S05]  /*5e00*/  IADD3 R58, P0, PT, R58, R59, RZ ;  /* 0x0000003b3a3a7210 */ /* 0x000fca0007f1e0ff */
[----:B------:R-:W-:Y:S02]  /*5e10*/  IMAD.X R59, RZ, RZ, RZ, P0 ;  /* 0x000000ffff3b7224 */ /* 0x000fe400000e06ff */
[----:B------:R-:W-:-:S04]  /*5e20*/  IMAD.WIDE.U32 R58, R43, UR29, R58 ;  /* 0x0000001d2b3a7c25 */ /* 0x000fc8000f8e003a */
[----:B------:R-:W-:Y:S01]  /*5e30*/  IMAD.MOV.U32 R96, RZ, RZ, R58 ;  /* 0x000000ffff607224 */ /* 0x000fe200078e003a */
[----:B------:R-:W-:Y:S02]  /*5e40*/  ISETP.LT.U32.AND P0, PT, R59, UR29, PT ;  /* 0x0000001d3b007c0c */ /* 0x000fe4000bf01070 */
[----:B------:R-:W-:-:S11]  /*5e50*/  MOV R94, R59 ;  /* 0x0000003b005e7202 */ /* 0x000fd60000000f00 */
[----:B------:R-:W-:Y:S05]  /*5e60*/  @P0 BRA `(.L_x_4) ;  /* 0x0000000000e00947 */ /* 0x000fea0003800000 */
[----:B------:R-:W-:Y:S01]  /*5e70*/  ISETP.LE.U32.AND P0, PT, R94, UR29, PT ;  /* 0x0000001d5e007c0c */ /* 0x000fe2000bf03070 */
[----:B------:R-:W-:-:S12]  /*5e80*/  BSSY.RELIABLE B1, `(.L_x_5) ;  /* 0x000001f000017945 */ /* 0x000fd80003800100 */
[----:B------:R-:W-:Y:S05]  /*5e90*/  @!P0 BRA `(.L_x_6) ;  /* 0x0000000000748947 */ /* 0x000fea0003800000 */
[----:B------:R-:W-:-:S13]  /*5ea0*/  ISETP.LT.U32.AND P0, PT, R58, UR30, PT ;  /* 0x0000001e3a007c0c */ /* 0x000fda000bf01070 */
[----:B------:R-:W-:Y:S05]  /*5eb0*/  @P0 BREAK.RELIABLE B1 ;  /* 0x0000000000010942 */ /* 0x000fea0003800100 */
[----:B------:R-:W-:Y:S05]  /*5ec0*/  @P0 BRA `(.L_x_4) ;  /* 0x0000000000c80947 */ /* 0x000fea0003800000 */
[----:B------:R-:W-:-:S13]  /*5ed0*/  ISETP.LE.U32.AND P0, PT, R58, UR30, PT ;  /* 0x0000001e3a007c0c */ /* 0x000fda000bf03070 */
        /* <DEDUP_REMOVED lines=19> */
[----:B------:R-:W-:Y:S02]  /*6010*/  ISETP.LT.U32.AND P0, PT, R124, UR36, PT ;  /* 0x000000247c007c0c */ /* 0x000fe4000bf01070 */
[----:B------:R-:W-:Y:S02]  /*6020*/  ISETP.LE.U32.AND P1, PT, R48, UR34, PT ;  /* 0x0000002230007c0c */ /* 0x000fe4000bf23070 */
[----:B------:R-:W-:-:S04]  /*6030*/  ISETP.LE.U32.AND P0, PT, R46, UR35, P0 ;  /* 0x000000232e007c0c */ /* 0x000fc80008703070 */
[----:B------:R-:W-:-:S13]  /*6040*/  ISETP.LT.U32.OR P0, PT, R46, UR35, P0 ;  /* 0x000000232e007c0c */ /* 0x000fda0008701470 */
[----:B------:R-:W-:Y:S05]  /*6050*/  @P0 BREAK.RELIABLE P1, B1 ;  /* 0x0000000000010942 */ /* 0x000fea0000800100 */
[----:B------:R-:W-:Y:S05]  /*6060*/  @P0 BRA P1, `(.L_x_4) ;  /* 0x0000000000600947 */ /* 0x000fea0000800000 */
.L_x_6:
[----:B------:R-:W-:Y:S05]  /*6070*/  BSYNC.RELIABLE B1 ;  /* 0x0000000000017941 */ /* 0x000fea0003800100 */
.L_x_5:
[----:B------:R-:W-:Y:S01]  /*6080*/  IADD3 R124, P0, PT, R124, -UR36, RZ ;  /* 0x800000247c7c7c10 */ /* 0x000fe2000ff1e0ff */
[----:B------:R-:W-:-:S04]  /*6090*/  IMAD.MOV.U32 R45, RZ, RZ, -0x1 ;  /* 0xffffffffff2d7424 */ /* 0x000fc800078e00ff */
[----:B------:R-:W-:-:S05]  /*60a0*/  IMAD.X R43, RZ, RZ, -0x1, P0 ;  /* 0xffffffffff2b7424 */ /* 0x000fca00000e06ff */
[----:B------:R-:W-:-:S04]  /*60b0*/  LOP3.LUT R43, R43, 0x1, RZ, 0xc0, !PT ;  /* 0x000000012b2b7812 */ /* 0x000fc800078ec0ff */
[----:B------:R-:W-:-:S04]  /*60c0*/  IADD3 R122, P0, P1, R122, -UR35, -R43 ;  /* 0x800000237a7a7c10 */ /* 0x000fc8000f91e82b */
[----:B------:R-:W-:-:S04]  /*60d0*/  IADD3.X R43, PT, PT, RZ, -0x1, R45, P0, P1 ;  /* 0xffffffffff2b7810 */ /* 0x000fc800007e242d */
        /* <DEDUP_REMOVED lines=16> */
[----:B------:R-:W-:-:S07]  /*61e0*/  IADD3 R94, PT, PT, R94, -UR29, -R43 ;  /* 0x8000001d5e5e7c10 */ /* 0x000fce000fffe82b */
.L_x_4:
[----:B------:R-:W-:Y:S05]  /*61f0*/  BSYNC.RECONVERGENT B0 ;  /* 0x0000000000007941 */ /* 0x000fea0003800200 */
.L_x_3:
[----:B------:R-:W-:Y:S05]  /*6200*/  WARPSYNC.ALL ;  /* 0x0000000000007948 */ /* 0x000fea0003800000 */
[----:B------:R-:W-:-:S13]  /*6210*/  ISETP.LT.U32.AND P0, PT, R93, UR29, PT ;  /* 0x0000001d5d007c0c */ /* 0x000fda000bf01070 */
[----:B------:R-:W-:Y:S05]  /*6220*/  @P0 BRA `(.L_x_7) ;  /* 0x0000000400240947 */ /* 0x000fea0003800000 */
[----:B------:R-:W-:Y:S01]  /*6230*/  ISETP.LE.U32.AND P0, PT, R93, UR29, PT ;  /* 0x0000001d5d007c0c */ /* 0x000fe2000bf03070 */
[----:B------:R-:W-:Y:S01]  /*6240*/  IMAD.MOV.U32 R54, RZ, RZ, R38 ;  /* 0x000000ffff367224 */ /* 0x000fe200078e0026 */
[----:B------:R-:W-:Y:S01]  /*6250*/  MOV R55, R42 ;  /* 0x0000002a00377202 */ /* 0x000fe20000000f00 */
[----:B------:R-:W-:Y:S01]  /*6260*/  IMAD.MOV.U32 R51, RZ, RZ, R36 ;  /* 0x000000ffff337224 */ /* 0x000fe200078e0024 */
[----:B------:R-:W-:Y:S01]  /*6270*/  MOV R50, R34 ;  /* 0x0000002200327202 */ /* 0x000fe20000000f00 */
[----:B------:R-:W-:Y:S01]  /*6280*/  IMAD.MOV.U32 R49, RZ, RZ, R32 ;  /* 0x000000ffff317224 */ /* 0x000fe200078e0020 */
[----:B------:R-:W-:Y:S01]  /*6290*/  MOV R47, R25 ;  /* 0x00000019002f7202 */ /* 0x000fe20000000f00 */
[----:B------:R-:W-:Y:S02]  /*62a0*/  IMAD.MOV.U32 R48, RZ, RZ, R29 ;  /* 0x000000ffff307224 */ /* 0x000fe400078e001d */
[----:B------:R-:W-:-:S04]  /*62b0*/  IMAD.MOV.U32 R43, RZ, RZ, R21 ;  /* 0x000000ffff2b7224 */ /* 0x000fc800078e0015 */
[----:B------:R-:W-:Y:S05]  /*62c0*/  @!P0 BRA `(.L_x_8) ;  /* 0x00000004001c8947 */ /* 0x000fea0003800000 */
        /* <DEDUP_REMOVED lines=19> */
[----:B------:R-:W-:Y:S02]  /*6400*/  IMAD.MOV.U32 R50, RZ, RZ, R34 ;  /* 0x000000ffff327224 */ /* 0x000fe400078e0022 */
[----:B------:R-:W-:Y:S02]  /*6410*/  IMAD.MOV.U32 R49, RZ, RZ, R32 ;  /* 0x000000ffff317224 */ /* 0x000fe400078e0020 */
[----:B------:R-:W-:Y:S02]  /*6420*/  IMAD.MOV.U32 R47, RZ, RZ, R25 ;  /* 0x000000ffff2f7224 */ /* 0x000fe400078e0019 */
[----:B------:R-:W-:-:S02]  /*6430*/  IMAD.MOV.U32 R43, RZ, RZ, R21 ;  /* 0x000000ffff2b7224 */ /* 0x000fc400078e0015 */
        /* <DEDUP_REMOVED lines=27> */
[----:B------:R-:W-:Y:S01]  /*65f0*/  ISETP.LT.U32.AND P0, PT, R70, UR36, PT ;  /* 0x0000002446007c0c */ /* 0x000fe2000bf01070 */
[----:B------:R-:W-:Y:S01]  /*6600*/  IMAD.MOV.U32 R55, RZ, RZ, R42 ;  /* 0x000000ffff377224 */ /* 0x000fe200078e002a */
[----:B------:R-:W-:Y:S01]  /*6610*/  MOV R51, R36 ;  /* 0x0000002400337202 */ /* 0x000fe20000000f00 */
[----:B------:R-:W-:Y:S01]  /*6620*/  IMAD.MOV.U32 R54, RZ, RZ, R38 ;  /* 0x000000ffff367224 */ /* 0x000fe200078e0026 */
[C---:B------:R-:W-:Y:S01]  /*6630*/  ISETP.GT.U32.OR P0, PT, R74.reuse, UR35, !P0 ;  /* 0x000000234a007c0c */ /* 0x040fe2000c704470 */
[----:B------:R-:W-:Y:S01]  /*6640*/  IMAD.MOV.U32 R50, RZ, RZ, R34 ;  /* 0x000000ffff327224 */ /* 0x000fe200078e0022 */
[----:B------:R-:W-:Y:S01]  /*6650*/  MOV R48, R29 ;  /* 0x0000001d00307202 */ /* 0x000fe20000000f00 */
[----:B------:R-:W-:Y:S01]  /*6660*/  IMAD.MOV.U32 R49, RZ, RZ, R32 ;  /* 0x000000ffff317224 */ /* 0x000fe200078e0020 */
[----:B------:R-:W-:Y:S01]  /*6670*/  ISETP.GE.U32.AND P0, PT, R74, UR35, P0 ;  /* 0x000000234a007c0c */ /* 0x000fe20008706070 */
[----:B------:R-:W-:Y:S02]  /*6680*/  IMAD.MOV.U32 R47, RZ, RZ, R25 ;  /* 0x000000ffff2f7224 */ /* 0x000fe400078e0019 */
[----:B------:R-:W-:Y:S01]  /*6690*/  IMAD.MOV.U32 R43, RZ, RZ, R21 ;  /* 0x000000ffff2b7224 */ /* 0x000fe200078e0015 */
[----:B------:R-:W-:-:S13]  /*66a0*/  ISETP.GT.U32.OR P0, PT, R78, UR34, P0 ;  /* 0x000000224e007c0c */ /* 0x000fda0008704470 */
[----:B------:R-:W-:Y:S05]  /*66b0*/  @P0 BRA `(.L_x_8) ;  /* 0x0000000000200947 */ /* 0x000fea0003800000 */
.L_x_7:
[----:B------:R-:W-:Y:S01]  /*66c0*/  MOV R55, R93 ;  /* 0x0000005d00377202 */ /* 0x000fe20000000f00 */
[----:B------:R-:W-:Y:S01]  /*66d0*/  IMAD.MOV.U32 R54, RZ, RZ, R92 ;  /* 0x000000ffff367224 */ /* 0x000fe200078e005c */
[----:B------:R-:W-:Y:S01]  /*66e0*/  MOV R50, R86 ;  /* 0x0000005600327202 */ /* 0x000fe20000000f00 */
[----:B------:R-:W-:Y:S01]  /*66f0*/  IMAD.MOV.U32 R51, RZ, RZ, R88 ;  /* 0x000000ffff337224 */ /* 0x000fe200078e0058 */
[----:B------:R-:W-:Y:S01]  /*6700*/  MOV R47, R74 ;  /* 0x0000004a002f7202 */ /* 0x000fe20000000f00 */
[----:B------:R-:W-:Y:S02]  /*6710*/  IMAD.MOV.U32 R49, RZ, RZ, R82 ;  /* 0x000000ffff317224 */ /* 0x000fe400078e0052 */
[----:B------:R-:W-:Y:S02]  /*6720*/  IMAD.MOV.U32 R48, RZ, RZ, R78 ;  /* 0x000000ffff307224 */ /* 0x000fe400078e004e */
[----:B------:R-:W-:-:S07]  /*6730*/  IMAD.MOV.U32 R43, RZ, RZ, R70 ;  /* 0x000000ffff2b7224 */ /* 0x000fce00078e0046 */
.L_x_8:
[----:B------:R-:W-:Y:S01]  /*6740*/  IADD3 R43, P0, PT, R124, -R43, RZ ;  /* 0x8000002b7c2b7210 */ /* 0x000fe20007f1e0ff */
[----:B------:R-:W-:Y:S01]  /*6750*/  IMAD.SHL.U32 R59, R62, 0x4, RZ ;  /* 0x000000043e3b7824 */ /* 0x000fe200078e00ff */
[----:B------:R-:W-:Y:S01]  /*6760*/  MOV R45, 0xffffffff ;  /* 0xffffffff002d7802 */ /* 0x000fe20000000f00 */
[----:B------:R-:W-:Y:S01]  /*6770*/  BSSY.RECONVERGENT B0, `(.L_x_9) ;  /* 0x000006e000007945 */ /* 0x000fe20003800200 */
[----:B------:R-:W-:Y:S01]  /*6780*/  SHF.L.U64.HI R57, R53, 0x2, R52 ;  /* 0x0000000235397819 */ /* 0x000fe20000010234 */
[----:B------:R-:W-:Y:S01]  /*6790*/  IMAD.X R46, RZ, RZ, -0x1, P0 ;  /* 0xffffffffff2e7424 */ /* 0x000fe200000e06ff */
[----:B------:R-:W-:Y:S01]  /*67a0*/  SHF.R.U32.HI R52, RZ, 0x1e, R44 ;  /* 0x0000001eff347819 */ /* 0x000fe2000001162c */
[----:B------:R-:W-:Y:S01]  /*67b0*/  IMAD.SHL.U32 R121, R44, 0x4, RZ ;  /* 0x000000042c797824 */ /* 0x000fe200078e00ff */
[C---:B------:R-:W-:Y:S01]  /*67c0*/  SHF.L.U64.HI R61, R60.reuse, 0x2, R61 ;  /* 0x000000023c3d7819 */ /* 0x040fe2000001023d */
[----:B------:R-:W-:Y:S01]  /*67d0*/  IMAD.SHL.U32 R60, R60, 0x4, RZ ;  /* 0x000000043c3c7824 */ /* 0x000fe200078e00ff */
[----:B------:R-:W-:-:S02]  /*67e0*/  LOP3.LUT R46, R46, 0x1, RZ, 0xc0, !PT ;  /* 0x000000012e2e7812 */ /* 0x000fc400078ec0ff */
[----:B------:R-:W-:Y:S02]  /*67f0*/  LOP3.LUT R99, R59, R52, RZ, 0xfc, !PT ;  /* 0x000000343b637212 */ /* 0x000fe400078efcff */
[----:B------:R-:W-:Y:S02]  /*6800*/  IADD3 R46, P0, P1, R122, -R46, -R47 ;  /* 0x8000002e7a2e7210 */ /* 0x000fe4000791e82f */
[----:B------:R-:W-:Y:S02]  /*6810*/  SHF.L.U64.HI R63, R62, 0x2, R63 ;  /* 0x000000023e3f7819 */ /* 0x000fe4000001023f */
[----:B------:R-:W-:Y:S02]  /*6820*/  IADD3.X R47, PT, PT, RZ, -0x1, R45, P0, P1 ;  /* 0xffffffffff2f7810 */ /* 0x000fe400007e242d */
[----:B------:R-:W-:Y:S02]  /*6830*/  LOP3.LUT R101, R60, R63, RZ, 0xfc, !PT ;  /* 0x0000003f3c657212 */ /* 0x000fe400078efcff */
[----:B------:R-:W-:-:S04]  /*6840*/  LOP3.LUT R47, R47, 0x1, RZ, 0xc0, !PT ;  /* 0x000000012f2f7812 */ /* 0x000fc800078ec0ff */
[----:B------:R-:W-:-:S04]  /*6850*/  IADD3 R47, P0, P1, R104, -R47, -R48 ;  /* 0x8000002f682f7210 */ /* 0x000fc8000791e830 */
[----:B------:R-:W-:-:S04]  /*6860*/  IADD3.X R48, PT, PT, RZ, -0x1, R45, P0, P1 ;  /* 0xffffffffff307810 */ /* 0x000fc800007e242d */
        /* <DEDUP_REMOVED lines=10> */
[----:B------:R-:W-:Y:S02]  /*6910*/  IADD3 R51, P0, P1, R96, -R51, -R54 ;  /* 0x8000003360337210 */ /* 0x000fe4000791e836 */
[----:B------:R-:W-:Y:S02]  /*6920*/  SHF.L.U32 R54, R53, 0x2, RZ ;  /* 0x0000000235367819 */ /* 0x000fe400000006ff */
[----:B------:R-:W-:Y:S02]  /*6930*/  IADD3.X R56, PT, PT, RZ, -0x1, R45, P0, P1 ;  /* 0xffffffffff387810 */ /* 0x000fe400007e242d */
[C---:B------:R-:W-:Y:S01]  /*6940*/  LOP3.LUT R96, R54.reuse, R57, RZ, 0xfc, !PT ;  /* 0x0000003936607212 */ /* 0x040fe200078efcff */
[----:B------:R-:W-:Y:S01]  /*6950*/  IMAD.IADD R53, R54, 0x1, R57 ;  /* 0x0000000136357824 */ /* 0x000fe200078e0239 */
[----:B------:R-:W-:Y:S02]  /*6960*/  LOP3.LUT R52, R56, 0x1, RZ, 0xc0, !PT ;  /* 0x0000000138347812 */ /* 0x000fe400078ec0ff */
[----:B------:R-:W-:Y:S01]  /*6970*/  LOP3.LUT R100, R54, R61, RZ, 0xfc, !PT ;  /* 0x0000003d36647212 */ /* 0x000fe200078efcff */
[----:B------:R-:W-:Y:S01]  /*6980*/  IMAD.MOV.U32 R98, RZ, RZ, R96 ;  /* 0x000000ffff627224 */ /* 0x000fe200078e0060 */
[----:B------:R-:W-:-:S02]  /*6990*/  ISETP.LT.U32.AND P0, PT, R53, UR29, PT ;  /* 0x0000001d35007c0c */ /* 0x000fc4000bf01070 */
[----:B------:R-:W-:Y:S02]  /*69a0*/  IADD3 R52, PT, PT, R94, -R52, -R55 ;  /* 0x800000345e347210 */ /* 0x000fe40007ffe837 */
[----:B------:R-:W-:-:S09]  /*69b0*/  MOV R97, R96 ;  /* 0x0000006000617202 */ /* 0x000fd20000000f00 */
[----:B------:R-:W-:Y:S05]  /*69c0*/  @P0 BRA `(.L_x_10) ;  /* 0x0000000400200947 */ /* 0x000fea0003800000 */
[----:B------:R-:W-:Y:S01]  /*69d0*/  ISETP.LE.U32.AND P0, PT, R53, UR29, PT ;  /* 0x0000001d35007c0c */ /* 0x000fe2000bf03070 */
[----:B------:R-:W-:-:S12]  /*69e0*/  BSSY.RELIABLE B1, `(.L_x_11) ;  /* 0x0000030000017945 */ /* 0x000fd80003800100 */
[----:B------:R-:W-:Y:S05]  /*69f0*/  @!P0 BRA `(.L_x_12) ;  /* 0x0000000000b88947 */ /* 0x000fea0003800000 */
[----:B------:R-:W-:Y:S01]  /*6a00*/  ISETP.LT.U32.AND P0, PT, R96, UR30, PT ;  /* 0x0000001e60007c0c */ /* 0x000fe2000bf01070 */
[----:B------:R-:W-:Y:S01]  /*6a10*/  IMAD.MOV.U32 R97, RZ, RZ, R96 ;  /* 0x000000ffff617224 */ /* 0x000fe200078e0060 */
[----:B------:R-:W-:-:S11]  /*6a20*/  MOV R98, R96 ;  /* 0x0000006000627202 */ /* 0x000fd60000000f00 */
[----:B------:R-:W-:Y:S05]  /*6a30*/  @P0 BREAK.RELIABLE B1 ;  /* 0x0000000000010942 */ /* 0x000fea0003800100 */
[----:B------:R-:W-:Y:S05]  /*6a40*/  @P0 BRA `(.L_x_10) ;  /* 0x0000000400000947 */ /* 0x000fea0003800000 */
[----:B------:R-:W-:-:S13]  /*6a50*/  ISETP.LE.U32.AND P0, PT, R96, UR30, PT ;  /* 0x0000001e60007c0c */ /* 0x000fda000bf03070 */
[----:B------:R-:W-:Y:S05]  /*6a60*/  @!P0 BRA `(.L_x_12) ;  /* 0x00000000009c8947 */ /* 0x000fea0003800000 */
[----:B------:R-:W-:Y:S01]  /*6a70*/  ISETP.LT.U32.AND P0, PT, R96, UR31, PT ;  /* 0x0000001f60007c0c */ /* 0x000fe2000bf01070 */
[--C-:B------:R-:W-:Y:S02]  /*6a80*/  IMAD.MOV.U32 R97, RZ, RZ, R96.reuse ;  /* 0x000000ffff617224 */ /* 0x100fe400078e0060 */
[----:B------:R-:W-:-:S10]  /*6a90*/  IMAD.MOV.U32 R98, RZ, RZ, R96 ;  /* 0x000000ffff627224 */ /* 0x000fd400078e0060 */
[----:B------:R-:W-:Y:S05]  /*6aa0*/  @P0 BREAK.RELIABLE B1 ;  /* 0x0000000000010942 */ /* 0x000fea0003800100 */
[----:B------:R-:W-:Y:S05]  /*6ab0*/  @P0 BRA `(.L_x_10) ;  /* 0x0000000000e40947 */ /* 0x000fea0003800000 */
[----:B------:R-:W-:-:S13]  /*6ac0*/  ISETP.LE.U32.AND P0, PT, R96, UR31, PT ;  /* 0x0000001f60007c0c */ /* 0x000fda000bf03070 */
        /* <DEDUP_REMOVED lines=27> */
[----:B------:R-:W-:Y:S01]  /*6c80*/  ISETP.LE.U32.AND P1, PT, R99, UR35, PT ;  /* 0x0000002363007c0c */ /* 0x000fe2000bf23070 */
[----:B------:R-:W-:Y:S01]  /*6c90*/  IMAD.MOV.U32 R97, RZ, RZ, R96 ;  /* 0x000000ffff617224 */ /* 0x000fe200078e0060 */
[----:B------:R-:W-:Y:S02]  /*6ca0*/  ISETP.GE.U32.AND P0, PT, R121, UR36, PT ;  /* 0x0000002479007c0c */ /* 0x000fe4000bf06070 */
[----:B------:R-:W-:-:S11]  /*6cb0*/  MOV R98, R96 ;  /* 0x0000006000627202 */ /* 0x000fd60000000f00 */
[----:B------:R-:W-:Y:S05]  /*6cc0*/  @!P0 BREAK.RELIABLE P1, B1 ;  /* 0x0000000000018942 */ /* 0x000fea0000800100 */
[----:B------:R-:W-:Y:S05]  /*6cd0*/  @!P0 BRA P1, `(.L_x_10) ;  /* 0x00000000005c8947 */ /* 0x000fea0000800000 */
.L_x_12:
[----:B------:R-:W-:Y:S05]  /*6ce0*/  BSYNC.RELIABLE B1 ;  /* 0x0000000000017941 */ /* 0x000fea0003800100 */
.L_x_11:
[----:B------:R-:W-:-:S05]  /*6cf0*/  IADD3 R121, P0, PT, R121, -UR36, RZ ;  /* 0x8000002479797c10 */ /* 0x000fca000ff1e0ff */
        /* <DEDUP_REMOVED lines=21> */
.L_x_10:
[----:B------:R-:W-:Y:S05]  /*6e50*/  BSYNC.RECONVERGENT B0 ;  /* 0x0000000000007941 */ /* 0x000fea0003800200 */
.L_x_9:
[----:B------:R-:W-:Y:S05]  /*6e60*/  WARPSYNC.ALL ;  /* 0x0000000000007948 */ /* 0x000fea0003800000 */
[----:B------:R-:W-:Y:S02]  /*6e70*/  HFMA2 R65, -RZ, RZ, 0, 0 ;  /* 0x00000000ff417431 */ /* 0x000fe400000001ff */
[----:B------:R-:W-:-:S04]  /*6e80*/  IMAD.WIDE.U32 R54, R9, R121, RZ ;  /* 0x0000007909367225 */ /* 0x000fc800078e00ff */
[----:B------:R-:W-:Y:S01]  /*6e90*/  HFMA2 R63, -RZ, RZ, 0, 0 ;  /* 0x00000000ff3f7431 */ /* 0x000fe200000001ff */
[----:B------:R-:W-:Y:S01]  /*6ea0*/  UMOV UR12, URZ ;  /* 0x000000ff000c7c82 */ /* 0x000fe20008000000 */
[----:B------:R-:W-:Y:S01]  /*6eb0*/  UMOV UR13, URZ ;  /* 0x000000ff000d7c82 */ /* 0x000fe20008000000 */
[----:B------:R-:W-:Y:S01]  /*6ec0*/  IMAD.MOV.U32 R64, RZ, RZ, R55 ;  /* 0x000000ffff407224 */ /* 0x000fe200078e0037 */
[----:B------:R-:W-:Y:S01]  /*6ed0*/  MOV R55, RZ ;  /* 0x000000ff00377202 */ /* 0x000fe20000000f00 */
[----:B------:R-:W-:Y:S01]  /*6ee0*/  IMAD.MOV.U32 R61, RZ, RZ, RZ ;  /* 0x000000ffff3d7224 */ /* 0x000fe200078e00ff */
[----:B------:R-:W-:Y:S01]  /*6ef0*/  UMOV UR14, URZ ;  /* 0x000000ff000e7c82 */ /* 0x000fe20008000000 */
[----:B------:R-:W-:Y:S01]  /*6f00*/  IMAD.MOV.U32 R95, RZ, RZ, RZ ;  /* 0x000000ffff5f7224 */ /* 0x000fe200078e00ff */
[----:B------:R-:W-:Y:S01]  /*6f10*/  BSSY.RECONVERGENT B0, `(.L_x_13) ;  /* 0x0000219000007945 */ /* 0x000fe20003800200 */
[----:B------:R-:W-:-:S04]  /*6f20*/  IMAD.HI.U32 R64, R7, R121, R64 ;  /* 0x0000007907407227 */ /* 0x000fc800078e0040 */
[----:B------:R-:W-:Y:S02]  /*6f30*/  IMAD.MOV.U32 R59, RZ, RZ, RZ ;  /* 0x000000ffff3b7224 */ /* 0x000fe400078e00ff */
[----:B------:R-:W-:-:S04]  /*6f40*/  IMAD.WIDE.U32 R64, R6, R121, R64 ;  /* 0x0000007906407225 */ /* 0x000fc800078e0040 */
[----:B------:R-:W-:Y:S02]  /*6f50*/  IMAD.MOV.U32 R60, RZ, RZ, R65 ;  /* 0x000000ffff3c7224 */ /* 0x000fe400078e0041 */
[----:B------:R-:W-:Y:S02]  /*6f60*/  IMAD R103, R54, UR28, RZ ;  /* 0x0000001c36677c24 */ /* 0x000fe4000f8e02ff */
[----:B------:R-:W-:-:S04]  /*6f70*/  IMAD.WIDE.U32 R60, R8, R121, R60 ;  /* 0x00000079083c7225 */ /* 0x000fc800078e003c */
[----:B------:R-:W-:Y:S01]  /*6f80*/  IMAD.HI.U32 R55, R103, UR36, R54 ;  /* 0x0000002467377c27 */ /* 0x000fe2000f8e0036 */
[----:B------:R-:W-:-:S03]  /*6f90*/  MOV R94, R61 ;  /* 0x0000003d005e7202 */ /* 0x000fc60000000f00 */
[----:B------:R-:W-:Y:S01]  /*6fa0*/  IMAD.MOV.U32 R57, RZ, RZ, RZ ;  /* 0x000000ffff397224 */ /* 0x000fe200078e00ff */
[----:B------:R-:W-:Y:S01]  /*6fb0*/  IADD3 R55, PT, PT, R55, UR11, RZ ;  /* 0x0000000b37377c10 */ /* 0x000fe2000fffe0ff */
[----:B------:R-:W-:-:S04]  /*6fc0*/  IMAD.WIDE.U32 R94, R10, R121, R94 ;  /* 0x000000790a5e7225 */ /* 0x000fc800078e005e */
[----:B------:R-:W-:-:S04]  /*6fd0*/  IMAD.MOV.U32 R62, RZ, RZ, R95 ;  /* 0x000000ffff3e7224 */ /* 0x000fc800078e005f */
[----:B------:R-:W-:-:S04]  /*6fe0*/  IMAD.WIDE.U32 R62, R11, R121, R62 ;  /* 0x000000790b3e7225 */ /* 0x000fc800078e003e */
[----:B------:R-:W-:-:S04]  /*6ff0*/  IMAD.MOV.U32 R58, RZ, RZ, R63 ;  /* 0x000000ffff3a7224 */ /* 0x000fc800078e003f */
[----:B------:R-:W-:-:S04]  /*7000*/  IMAD.WIDE.U32 R58, R12, R121, R58 ;  /* 0x000000790c3a7225 */ /* 0x000fc800078e003a */
[----:B------:R-:W-:-:S04]  /*7010*/  IMAD.MOV.U32 R56, RZ, RZ, R59 ;  /* 0x000000ffff387224 */ /* 0x000fc800078e003b */
[----:B------:R-:W-:-:S05]  /*7020*/  IMAD.WIDE.U32 R56, R13, R121, R56 ;  /* 0x000000790d387225 */ /* 0x000fca00078e0038 */
        /* <DEDUP_REMOVED lines=8> */
[----:B------:R-:W-:Y:S02]  /*70b0*/  VIADD R55, R55, UR12 ;  /* 0x0000000c37377c36 */ /* 0x000fe40008000000 */
[----:B------:R-:W-:-:S05]  /*70c0*/  IMAD.WIDE.U32 R64, R103, UR34, R64 ;  /* 0x0000002267407c25 */ /* 0x000fca000f8e0040 */
[----:B------:R-:W-:Y:S02]  /*70d0*/  IADD3 R61, PT, PT, R65, UR9, RZ ;  /* 0x00000009413d7c10 */ /* 0x000fe4000fffe0ff */
[----:B------:R-:W-:Y:S02]  /*70e0*/  IADD3 R64, P1, PT, R55, R64, RZ ;  /* 0x0000004037407210 */ /* 0x000fe40007f3e0ff */
[----:B------:R-:W-:-:S03]  /*70f0*/  IADD3 R60, P0, PT, R60, R61, RZ ;  /* 0x0000003d3c3c7210 */ /* 0x000fc60007f1e0ff */
[----:B------:R-:W-:Y:S02]  /*7100*/  IMAD.X R65, RZ, RZ, RZ, P1 ;  /* 0x000000ffff417224 */ /* 0x000fe400008e06ff */
[----:B------:R-:W-:Y:S02]  /*7110*/  IMAD.X R61, RZ, RZ, RZ, P0 ;  /* 0x000000ffff3d7224 */ /* 0x000fe400000e06ff */
[----:B------:R-:W-:-:S04]  /*7120*/  IMAD.WIDE.U32 R64, R7, R99, R64 ;  /* 0x0000006307407225 */ /* 0x000fc800078e0040 */
[----:B------:R-:W-:Y:S01]  /*7130*/  IMAD.WIDE.U32 R60, R103, UR33, R60 ;  /* 0x00000021673c7c25 */ /* 0x000fe2000f8e003c */
[----:B------:R-:W-:-:S03]  /*7140*/  IADD3 R55, PT, PT, R65, UR12, RZ ;  /* 0x0000000c41377c10 */ /* 0x000fc6000fffe0ff */
[----:B------:R-:W-:Y:S01]  /*7150*/  VIADD R95, R61, UR8 ;  /* 0x000000083d5f7c36 */ /* 0x000fe20008000000 */
[----:B------:R-:W-:-:S04]  /*7160*/  IADD3 R60, P1, PT, R55, R60, RZ ;  /* 0x0000003c373c7210 */ /* 0x000fc80007f3e0ff */
[----:B------:R-:W-:Y:S01]  /*7170*/  IADD3 R94, P0, PT, R94, R95, RZ ;  /* 0x0000005f5e5e7210 */ /* 0x000fe20007f1e0ff */
[----:B------:R-:W-:-:S03]  /*7180*/  IMAD.X R61, RZ, RZ, RZ, P1 ;  /* 0x000000ffff3d7224 */ /* 0x000fc600008e06ff */
[----:B------:R-:W-:Y:S01]  /*7190*/  IADD3.X R95, PT, PT, RZ, RZ, RZ, P0, !PT ;  /* 0x000000ffff5f7210 */ /* 0x000fe200007fe4ff */
[----:B------:R-:W-:-:S04]  /*71a0*/  IMAD.HI.U32 R61, R6, R99, R60 ;  /* 0x00000063063d7227 */ /* 0x000fc800078e003c */
[----:B------:R-:W-:-:S04]  /*71b0*/  IMAD.WIDE.U32 R94, R103, UR32, R94 ;  /* 0x00000020675e7c25 */ /* 0x000fc8000f8e005e */
[----:B------:R-:W-:Y:S02]  /*71c0*/  VIADD R61, R61, UR12 ;  /* 0x0000000c3d3d7c36 */ /* 0x000fe40008000000 */
[----:B------:R-:W-:-:S03]  /*71d0*/  VIADD R95, R95, UR7 ;  /* 0x000000075f5f7c36 */ /* 0x000fc60008000000 */
[----:B------:R-:W-:Y:S02]  /*71e0*/  IADD3 R60, P1, PT, R61, R94, RZ ;  /* 0x0000005e3d3c7210 */ /* 0x000fe40007f3e0ff */
[----:B------:R-:W-:Y:S02]  /*71f0*/  IADD3 R94, P0, PT, R62, R95, RZ ;  /* 0x0000005f3e5e7210 */ /* 0x000fe40007f1e0ff */
[----:B------:R-:W-:-:S03]  /*7200*/  IADD3.X R61, PT, PT, RZ, RZ, RZ, P1, !PT ;  /* 0x000000ffff3d7210 */ /* 0x000fc60000ffe4ff */
[----:B------:R-:W-:Y:S02]  /*7210*/  IMAD.X R95, RZ, RZ, RZ, P0 ;  /* 0x000000ffff5f7224 */ /* 0x000fe400000e06ff */
[----:B------:R-:W-:-:S04]  /*7220*/  IMAD.WIDE.U32 R62, R8, R99, R60 ;  /* 0x00000063083e7225 */ /* 0x000fc800078e003c */
[----:B------:R-:W-:-:S04]  /*7230*/  IMAD.WIDE.U32 R94, R103, UR31, R94 ;  /* 0x0000001f675e7c25 */ /* 0x000fc8000f8e005e */
[----:B------:R-:W-:Y:S01]  /*7240*/  VIADD R61, R63, UR12 ;  /* 0x0000000c3f3d7c36 */ /* 0x000fe20008000000 */
[----:B------:R-:W-:-:S04]  /*7250*/  IADD3 R59, PT, PT, R95, UR6, RZ ;  /* 0x000000065f3b7c10 */ /* 0x000fc8000fffe0ff */
        /* <DEDUP_REMOVED lines=8> */
[----:B------:R-:W-:Y:S01]  /*72e0*/  IADD3 R58, P1, PT, R55, R58, RZ ;  /* 0x0000003a373a7210 */ /* 0x000fe20007f3e0ff */
[----:B------:R-:W-:-:S03]  /*72f0*/  HFMA2 R55, -RZ, RZ, 0, 0 ;  /* 0x00000000ff377431 */ /* 0x000fc600000001ff */
[----:B------:R-:W-:Y:S01]  /*7300*/  IADD3 R94, P0, PT, R56, R95, RZ ;  /* 0x0000005f385e7210 */ /* 0x000fe20007f1e0ff */
[----:B------:R-:W-:-:S03]  /*7310*/  IMAD.X R59, RZ, RZ, RZ, P1 ;  /* 0x000000ffff3b7224 */ /* 0x000fc600008e06ff */
[----:B------:R-:W-:Y:S01]  /*7320*/  IADD3.X R95, PT, PT, RZ, RZ, RZ, P0, !PT ;  /* 0x000000ffff5f7210 */ /* 0x000fe200007fe4ff */
[----:B------:R-:W-:-:S04]  /*7330*/  IMAD.WIDE.U32 R58, R11, R99, R58 ;  /* 0x000000630b3a7225 */ /* 0x000fc800078e003a */
[----:B------:R-:W-:-:S04]  /*7340*/  IMAD.WIDE.U32 R94, R103, UR29, R94 ;  /* 0x0000001d675e7c25 */ /* 0x000fc8000f8e005e */
[----:B------:R-:W-:Y:S02]  /*7350*/  VIADD R57, R59, UR12 ;  /* 0x0000000c3b397c36 */ /* 0x000fe40008000000 */
[----:B------:R-:W-:-:S03]  /*7360*/  IMAD R103, R54, UR28, RZ ;  /* 0x0000001c36677c24 */ /* 0x000fc6000f8e02ff */
[----:B------:R-:W-:Y:S01]  /*7370*/  IADD3 R56, P0, PT, R94, R57, RZ ;  /* 0x000000395e387210 */ /* 0x000fe20007f1e0ff */
[----:B------:R-:W-:-:S04]  /*7380*/  IMAD.HI.U32 R55, R103, UR36, R54 ;  /* 0x0000002467377c27 */ /* 0x000fc8000f8e0036 */
[----:B------:R-:W-:Y:S02]  /*7390*/  IMAD.X R57, RZ, RZ, RZ, P0 ;  /* 0x000000ffff397224 */ /* 0x000fe400000e06ff */
[----:B------:R-:W-:Y:S02]  /*73a0*/  VIADD R55, R55, UR11 ;  /* 0x0000000b37377c36 */ /* 0x000fe40008000000 */
[----:B------:R-:W-:-:S03]  /*73b0*/  IMAD.WIDE.U32 R56, R12, R99, R56 ;  /* 0x000000630c387225 */ /* 0x000fc600078e0038 */
[----:B------:R-:W-:Y:S01]  /*73c0*/  IADD3 R54, P1, PT, R55, R64, RZ ;  /* 0x0000004037367210 */ /* 0x000fe20007f3e0ff */
[----:B------:R-:W-:-:S03]  /*73d0*/  VIADD R94, R57, UR12 ;  /* 0x0000000c395e7c36 */ /* 0x000fc60008000000 */
[----:B------:R-:W-:Y:S02]  /*73e0*/  IADD3.X R55, PT, PT, RZ, RZ, RZ, P1, !PT ;  /* 0x000000ffff377210 */ /* 0x000fe40000ffe4ff */
[----:B------:R-:W-:Y:S01]  /*73f0*/  IADD3 R94, P0, PT, R95, R94, RZ ;  /* 0x0000005e5f5e7210 */ /* 0x000fe20007f1e0ff */
[----:B------:R-:W-:-:S04]  /*7400*/  IMAD.WIDE.U32 R54, R103, UR35, R54 ;  /* 0x0000002367367c25 */ /* 0x000fc8000f8e0036 */
[----:B------:R-:W-:Y:S02]  /*7410*/  IMAD.X R95, RZ, RZ, RZ, P0 ;  /* 0x000000ffff5f7224 */ /* 0x000fe400000e06ff */
[----:B------:R-:W-:Y:S02]  /*7420*/  VIADD R64, R55, UR10 ;  /* 0x0000000a37407c36 */ /* 0x000fe40008000000 */
[----:B------:R-:W-:-:S04]  /*7430*/  IMAD.WIDE.U32 R94, R13, R99, R94 ;  /* 0x000000630d5e7225 */ /* 0x000fc800078e005e */
[----:B------:R-:W-:Y:S01]  /*7440*/  IMAD.MOV.U32 R55, RZ, RZ, RZ ;  /* 0x000000ffff377224 */ /* 0x000fe200078e00ff */
[----:B------:R-:W-:Y:S01]  /*7450*/  IADD3 R65, PT, PT, R95, UR12, RZ ;  /* 0x0000000c5f417c10 */ /* 0x000fe2000fffe0ff */
[----:B------:R-:W-:-:S03]  /*7460*/  IMAD.WIDE.U32 R54, R9, R101, R54 ;  /* 0x0000006509367225 */ /* 0x000fc600078e0036 */
[----:B------:R-:W-:Y:S01]  /*7470*/  IADD3 R64, P0, PT, R64, R65, RZ ;  /* 0x0000004140407210 */ /* 0x000fe20007f1e0ff */
[----:B------:R-:W-:Y:S01]  /*7480*/  IMAD R99, R54, UR28, RZ ;  /* 0x0000001c36637c24 */ /* 0x000fe2000f8e02ff */
[----:B------:R-:W-:-:S03]  /*7490*/  IADD3 R55, PT, PT, R55, UR12, RZ ;  /* 0x0000000c37377c10 */ /* 0x000fc6000fffe0ff */
[----:B------:R-:W-:Y:S02]  /*74a0*/  IMAD.X R65, RZ, RZ, RZ, P0 ;  /* 0x000000ffff417224 */ /* 0x000fe400000e06ff */
[----:B------:R-:W-:-:S04]  /*74b0*/  IMAD.WIDE.U32 R64, R103, UR34, R64 ;  /* 0x0000002267407c25 */ /* 0x000fc8000f8e0040 */
[----:B------:R-:W-:Y:S01]  /*74c0*/  VIADD R63, R65, UR9 ;  /* 0x00000009413f7c36 */ /* 0x000fe20008000000 */
[----:B------:R-:W-:-:S04]  /*74d0*/  IADD3 R64, P1, PT, R55, R64, RZ ;  /* 0x0000004037407210 */ /* 0x000fc80007f3e0ff */
[----:B------:R-:W-:Y:S01]  /*74e0*/  IADD3 R62, P0, PT, R63, R62, RZ ;  /* 0x0000003e3f3e7210 */ /* 0x000fe20007f1e0ff */
[----:B------:R-:W-:-:S03]  /*74f0*/  IMAD.X R65, RZ, RZ, RZ, P1 ;  /* 0x000000ffff417224 */ /* 0x000fc600008e06ff */
[----:B------:R-:W-:Y:S01]  /*7500*/  IADD3.X R63, PT, PT, RZ, RZ, RZ, P0, !PT ;  /* 0x000000ffff3f7210 */ /* 0x000fe200007fe4ff */
[----:B------:R-:W-:-:S04]  /*7510*/  IMAD.WIDE.U32 R64, R7, R101, R64 ;  /* 0x0000006507407225 */ /* 0x000fc800078e0040 */
        /* <DEDUP_REMOVED lines=15> */
[----:B------:R-:W-:-:S04]  /*7610*/  IMAD.HI.U32 R55, R8, R101, R60 ;  /* 0x0000006508377227 */ /* 0x000fc800078e003c */
[----:B------:R-:W-:Y:S01]  /*7620*/  IMAD.WIDE.U32 R58, R103, UR31, R58 ;  /* 0x0000001f673a7c25 */ /* 0x000fe2000f8e003a */
[----:B------:R-:W-:-:S03]  /*7630*/  IADD3 R55, PT, PT, R55, UR12, RZ ;  /* 0x0000000c37377c10 */ /* 0x000fc6000fffe0ff */
        /* <DEDUP_REMOVED lines=19> */
[----:B------:R-:W-:Y:S02]  /*7770*/  VIADD R61, R57, UR12 ;  /* 0x0000000c393d7c36 */ /* 0x000fe40008000000 */
        /* <DEDUP_REMOVED lines=8> */
[----:B------:R-:W-:Y:S01]  /*7800*/  VIADD R94, R61, UR12 ;  /* 0x0000000c3d5e7c36 */ /* 0x000fe20008000000 */
[----:B------:R-:W-:Y:S01]  /*7810*/  IADD3.X R63, PT, PT, RZ, RZ, RZ, P1, !PT ;  /* 0x000000ffff3f7210 */ /* 0x000fe20000ffe4ff */
[----:B------:R-:W-:-:S03]  /*7820*/  IMAD.WIDE.U32 R54, R9, R100, R54 ;  /* 0x0000006409367225 */ /* 0x000fc600078e0036 */
[----:B------:R-:W-:Y:S01]  /*7830*/  IADD3 R94, P0, PT, R95, R94, RZ ;  /* 0x0000005e5f5e7210 */ /* 0x000fe20007f1e0ff */
[----:B------:R-:W-:Y:S01]  /*7840*/  IMAD.WIDE.U32 R62, R99, UR34, R62 ;  /* 0x00000022633e7c25 */ /* 0x000fe2000f8e003e */
[----:B------:R-:W-:-:S03]  /*7850*/  IADD3 R65, PT, PT, R55, UR13, RZ ;  /* 0x0000000d37417c10 */ /* 0x000fc6000fffe0ff */
[----:B------:R-:W-:Y:S01]  /*7860*/  IMAD.X R95, RZ, RZ, RZ, P0 ;  /* 0x000000ffff5f7224 */ /* 0x000fe200000e06ff */
[----:B------:R-:W-:Y:S01]  /*7870*/  IADD3 R64, P1, PT, R65, R62, RZ ;  /* 0x0000003e41407210 */ /* 0x000fe20007f3e0ff */
[----:B------:R-:W-:Y:S02]  /*7880*/  VIADD R63, R63, UR9 ;  /* 0x000000093f3f7c36 */ /* 0x000fe40008000000 */
[----:B------:R-:W-:Y:S01]  /*7890*/  IMAD.WIDE.U32 R94, R13, R101, R94 ;  /* 0x000000650d5e7225 */ /* 0x000fe200078e005e */
[----:B------:R-:W-:-:S03]  /*78a0*/  IADD3.X R65, PT, PT, RZ, RZ, RZ, P1, !PT ;  /* 0x000000ffff417210 */ /* 0x000fc60000ffe4ff */
[----:B------:R-:W-:Y:S02]  /*78b0*/  VIADD R102, R95, UR12 ;  /* 0x0000000c5f667c36 */ /* 0x000fe40008000000 */
[----:B------:R-:W-:-:S03]  /*78c0*/  IMAD.WIDE.U32 R64, R7, R100, R64 ;  /* 0x0000006407407225 */ /* 0x000fc600078e0040 */
[----:B------:R-:W-:Y:S01]  /*78d0*/  IADD3 R62, P0, PT, R63, R102, RZ ;  /* 0x000000663f3e7210 */ /* 0x000fe20007f1e0ff */
[----:B------:R-:W-:Y:S02]  /*78e0*/  VIADD R55, R65, UR13 ;  /* 0x0000000d41377c36 */ /* 0x000fe40008000000 */
[----:B------:R-:W-:Y:S02]  /*78f0*/  IMAD R101, R54, UR28, RZ ;  /* 0x0000001c36657c24 */ /* 0x000fe4000f8e02ff */
[----:B------:R-:W-:Y:S02]  /*7900*/  IMAD.X R63, RZ, RZ, RZ, P0 ;  /* 0x000000ffff3f7224 */ /* 0x000fe400000e06ff */
        /* <DEDUP_REMOVED lines=11> */
[----:B------:R-:W-:-:S03]  /*79c0*/  IMAD.MOV.U32 R55, RZ, RZ, RZ ;  /* 0x000000ffff377224 */ /* 0x000fc600078e00ff */
[----:B------:R-:W-:Y:S01]  /*79d0*/  IADD3 R56, P0, PT, R57, R56, RZ ;  /* 0x0000003839387210 */ /* 0x000fe20007f1e0ff */
[----:B------:R-:W-:Y:S02]  /*79e0*/  IMAD.X R59, RZ, RZ, RZ, P1 ;  /* 0x000000ffff3b7224 */ /* 0x000fe400008e06ff */
[----:B------:R-:W-:Y:S01]  /*79f0*/  IMAD.HI.U32 R54, R101, UR36, R54 ;  /* 0x0000002465367c27 */ /* 0x000fe2000f8e0036 */
[----:B------:R-:W-:-:S03]  /*7a00*/  IADD3.X R57, PT, PT, RZ, RZ, RZ, P0, !PT ;  /* 0x000000ffff397210 */ /* 0x000fc600007fe4ff */
[----:B------:R-:W-:-:S04]  /*7a10*/  IMAD.WIDE.U32 R58, R8, R100, R58 ;  /* 0x00000064083a7225 */ /* 0x000fc800078e003a */
[----:B------:R-:W-:-:S04]  /*7a20*/  IMAD.WIDE.U32 R56, R99, UR31, R56 ;  /* 0x0000001f63387c25 */ /* 0x000fc8000f8e0038 */
[----:B------:R-:W-:Y:S01]  /*7a30*/  VIADD R59, R59, UR13 ;  /* 0x0000000d3b3b7c36 */ /* 0x000fe20008000000 */
[----:B------:R-:W-:Y:S01]  /*7a40*/  IADD3 R61, PT, PT, R57, UR6, RZ ;  /* 0x00000006393d7c10 */ /* 0x000fe2000fffe0ff */
[----:B------:R-:W-:-:S03]  /*7a50*/  VIADD R65, R54, UR11 ;  /* 0x0000000b36417c36 */ /* 0x000fc60008000000 */
[----:B------:R-:W-:Y:S02]  /*7a60*/  IADD3 R56, P1, PT, R59, R56, RZ ;  /* 0x000000383b387210 */ /* 0x000fe40007f3e0ff */
[----:B------:R-:W-:-:S03]  /*7a70*/  IADD3 R60, P0, PT, R61, R60, RZ ;  /* 0x0000003c3d3c7210 */ /* 0x000fc60007f1e0ff */
[----:B------:R-:W-:Y:S01]  /*7a80*/  IMAD.X R57, RZ, RZ, RZ, P1 ;  /* 0x000000ffff397224 */ /* 0x000fe200008e06ff */
[----:B------:R-:W-:Y:S02]  /*7a90*/  IADD3.X R61, PT, PT, RZ, RZ, RZ, P0, !PT ;  /* 0x000000ffff3d7210 */ /* 0x000fe400007fe4ff */
[----:B------:R-:W-:Y:S01]  /*7aa0*/  IADD3 R64, P0, PT, R65, R64, RZ ;  /* 0x0000004041407210 */ /* 0x000fe20007f1e0ff */
[----:B------:R-:W-:-:S04]  /*7ab0*/  IMAD.HI.U32 R55, R10, R100, R56 ;  /* 0x000000640a377227 */ /* 0x000fc800078e0038 */
[----:B------:R-:W-:-:S04]  /*7ac0*/  IMAD.WIDE.U32 R60, R99, UR30, R60 ;  /* 0x0000001e633c7c25 */ /* 0x000fc8000f8e003c */
[----:B------:R-:W-:Y:S01]  /*7ad0*/  VIADD R55, R55, UR13 ;  /* 0x0000000d37377c36 */ /* 0x000fe20008000000 */
[----:B------:R-:W-:Y:S01]  /*7ae0*/  IADD3 R95, PT, PT, R61, UR5, RZ ;  /* 0x000000053d5f7c10 */ /* 0x000fe2000fffe0ff */
[----:B------:R-:W-:Y:S02]  /*7af0*/  IMAD.X R65, RZ, RZ, RZ, P0 ;  /* 0x000000ffff417224 */ /* 0x000fe400000e06ff */
[----:B------:R-:W-:Y:S01]  /*7b00*/  IMAD.MOV.U32 R57, RZ, RZ, RZ ;  /* 0x000000ffff397224 */ /* 0x000fe200078e00ff */
[----:B------:R-:W-:Y:S01]  /*7b10*/  IADD3 R54, P1, PT, R55, R60, RZ ;  /* 0x0000003c37367210 */ /* 0x000fe20007f3e0ff */
[----:B------:R-:W-:Y:S01]  /*7b20*/  IMAD.WIDE.U32 R64, R101, UR35, R64 ;  /* 0x0000002365407c25 */ /* 0x000fe2000f8e0040 */
[----:B------:R-:W-:-:S03]  /*7b30*/  IADD3 R94, P0, PT, R95, R94, RZ ;  /* 0x0000005e5f5e7210 */ /* 0x000fc60007f1e0ff */
[----:B------:R-:W-:Y:S01]  /*7b40*/  IMAD.X R55, RZ, RZ, RZ, P1 ;  /* 0x000000ffff377224 */ /* 0x000fe200008e06ff */
[----:B------:R-:W-:Y:S01]  /*7b50*/  IADD3.X R95, PT, PT, RZ, RZ, RZ, P0, !PT ;  /* 0x000000ffff5f7210 */ /* 0x000fe200007fe4ff */
[----:B------:R-:W-:Y:S01]  /*7b60*/  VIADD R63, R65, UR10 ;  /* 0x0000000a413f7c36 */ /* 0x000fe20008000000 */
[----:B------:R-:W-:Y:S01]  /*7b70*/  MOV R56, R64 ;  /* 0x0000004000387202 */ /* 0x000fe20000000f00 */
[----:B------:R-:W-:-:S03]  /*7b80*/  IMAD.WIDE.U32 R54, R11, R100, R54 ;  /* 0x000000640b367225 */ /* 0x000fc600078e0036 */
[----:B------:R-:W-:Y:S01]  /*7b90*/  IADD3 R62, P0, PT, R63, R62, RZ ;  /* 0x0000003e3f3e7210 */ /* 0x000fe20007f1e0ff */
[----:B------:R-:W-:-:S04]  /*7ba0*/  IMAD.WIDE.U32 R94, R99, UR29, R94 ;  /* 0x0000001d635e7c25 */ /* 0x000fc8000f8e005e */
[----:B------:R-:W-:Y:S02]  /*7bb0*/  VIADD R61, R55, UR13 ;  /* 0x0000000d373d7c36 */ /* 0x000fe40008000000 */
[----:B------:R-:W-:Y:S02]  /*7bc0*/  IMAD.X R63, RZ, RZ, RZ, P0 ;  /* 0x000000ffff3f7224 */ /* 0x000fe400000e06ff */
[----:B------:R-:W-:Y:S01]  /*7bd0*/  IMAD.WIDE.U32 R56, R9, R98, R56 ;  /* 0x0000006209387225 */ /* 0x000fe200078e0038 */
[----:B------:R-:W-:-:S03]  /*7be0*/  IADD3 R60, P0, PT, R94, R61, RZ ;  /* 0x0000003d5e3c7210 */ /* 0x000fc60007f1e0ff */
[----:B------:R-:W-:Y:S01]  /*7bf0*/  IMAD.WIDE.U32 R62, R101, UR34, R62 ;  /* 0x00000022653e7c25 */ /* 0x000fe2000f8e003e */
[----:B------:R-:W-:-:S03]  /*7c00*/  IADD3 R55, PT, PT, R57, UR12, RZ ;  /* 0x0000000c39377c10 */ /* 0x000fc6000fffe0ff */
[----:B------:R-:W-:Y:S02]  /*7c10*/  HFMA2 R57, -RZ, RZ, 0, 0 ;  /* 0x00000000ff397431 */ /* 0x000fe400000001ff */
[----:B------:R-:W-:Y:S01]  /*7c20*/  IMAD.X R61, RZ, RZ, RZ, P0 ;  /* 0x000000ffff3d7224 */ /* 0x000fe200000e06ff */
[----:B------:R-:W-:Y:S01]  /*7c30*/  IADD3 R62, P0, PT, R55, R62, RZ ;  /* 0x0000003e373e7210 */ /* 0x000fe20007f1e0ff */
[----:B------:R-:W-:Y:S02]  /*7c40*/  VIADD R59, R63, UR9 ;  /* 0x000000093f3b7c36 */ /* 0x000fe40008000000 */
[----:B------:R-:W-:Y:S01]  /*7c50*/  IMAD.WIDE.U32 R60, R12, R100, R60 ;  /* 0x000000640c3c7225 */ /* 0x000fe200078e003c */
[----:B------:R-:W-:Y:S02]  /*7c60*/  IADD3.X R63, PT, PT, RZ, RZ, RZ, P0, !PT ;  /* 0x000000ffff3f7210 */ /* 0x000fe400007fe4ff */
[----:B------:R-:W-:Y:S01]  /*7c70*/  IADD3 R58, P1, PT, R59, R58, RZ ;  /* 0x0000003a3b3a7210 */ /* 0x000fe20007f3e0ff */
[----:B------:R-:W-:-:S02]  /*7c80*/  VIADD R94, R61, UR13 ;  /* 0x0000000d3d5e7c36 */ /* 0x000fc40008000000 */
[----:B------:R-:W-:-:S03]  /*7c90*/  IMAD.WIDE.U32 R62, R7, R98, R62 ;  /* 0x00000062073e7225 */ /* 0x000fc600078e003e */
[----:B------:R-:W-:Y:S01]  /*7ca0*/  IADD3 R94, P0, PT, R95, R94, RZ ;  /* 0x0000005e5f5e7210 */ /* 0x000fe20007f1e0ff */
[----:B------:R-:W-:Y:S01]  /*7cb0*/  IMAD.X R59, RZ, RZ, RZ, P1 ;  /* 0x000000ffff3b7224 */ /* 0x000fe200008e06ff */
[----:B------:R-:W-:Y:S01]  /*7cc0*/  IADD3 R55, PT, PT, R63, UR12, RZ ;  /* 0x0000000c3f377c10 */ /* 0x000fe2000fffe0ff */
[----:B------:R-:W-:Y:S02]  /*7cd0*/  IMAD R65, R56, UR28, RZ ;  /* 0x0000001c38417c24 */ /* 0x000fe4000f8e02ff */
[----:B------:R-:W-:Y:S02]  /*7ce0*/  IMAD.X R95, RZ, RZ, RZ, P0 ;  /* 0x000000ffff5f7224 */ /* 0x000fe400000e06ff */
[----:B------:R-:W-:-:S04]  /*7cf0*/  IMAD.WIDE.U32 R58, R101, UR33, R58 ;  /* 0x00000021653a7c25 */ /* 0x000fc8000f8e003a */
[----:B------:R-:W-:Y:S01]  /*7d00*/  IMAD.WIDE.U32 R94, R13, R100, R94 ;  /* 0x000000640d5e7225 */ /* 0x000fe200078e005e */
[----:B------:R-:W-:-:S03]  /*7d10*/  IADD3 R58, P1, PT, R55, R58, RZ ;  /* 0x0000003a373a7210 */ /* 0x000fc60007f3e0ff */
[----:B------:R-:W-:Y:S02]  /*7d20*/  VIADD R59, R59, UR8 ;  /* 0x000000083b3b7c36 */ /* 0x000fe40008000000 */
[----:B------:R-:W-:Y:S02]  /*7d30*/  VIADD R64, R95, UR13 ;  /* 0x0000000d5f407c36 */ /* 0x000fe40008000000 */
[----:B------:R-:W-:-:S03]  /*7d40*/  IMAD.HI.U32 R57, R65, UR36, R56 ;  /* 0x0000002441397c27 */ /* 0x000fc6000f8e0038 */
[----:B------:R-:W-:Y:S01]  /*7d50*/  IADD3 R56, P0, PT, R59, R64, RZ ;  /* 0x000000403b387210 */ /* 0x000fe20007f1e0ff */
[----:B------:R-:W-:Y:S02]  /*7d60*/  IMAD.X R59, RZ, RZ, RZ, P1 ;  /* 0x000000ffff3b7224 */ /* 0x000fe400008e06ff */
[----:B------:R-:W-:Y:S01]  /*7d70*/  VIADD R63, R57, UR11 ;  /* 0x0000000b393f7c36 */ /* 0x000fe20008000000 */
[----:B------:R-:W-:Y:S01]  /*7d80*/  IADD3.X R57, PT, PT, RZ, RZ, RZ, P0, !PT ;  /* 0x000000ffff397210 */ /* 0x000fe200007fe4ff */
[----:B------:R-:W-:-:S03]  /*7d90*/  IMAD.WIDE.U32 R58, R6, R98, R58 ;  /* 0x00000062063a7225 */ /* 0x000fc600078e003a */
[----:B------:R-:W-:Y:S01]  /*7da0*/  IADD3 R62, P0, PT, R63, R62, RZ ;  /* 0x0000003e3f3e7210 */ /* 0x000fe20007f1e0ff */
[----:B------:R-:W-:-:S04]  /*7db0*/  IMAD.WIDE.U32 R56, R101, UR32, R56 ;  /* 0x0000002065387c25 */ /* 0x000fc8000f8e0038 */
[----:B------:R-:W-:Y:S01]  /*7dc0*/  VIADD R55, R59, UR12 ;  /* 0x0000000c3b377c36 */ /* 0x000fe20008000000 */
[----:B------:R-:W-:Y:S01]  /*7dd0*/  IADD3 R57, PT, PT, R57, UR7, RZ ;  /* 0x0000000739397c10 */ /* 0x000fe2000fffe0ff */
[----:B------:R-:W-:-:S03]  /*7de0*/  IMAD.X R63, RZ, RZ, RZ, P0 ;  /* 0x000000ffff3f7224 */ /* 0x000fc600000e06ff */
        /* <DEDUP_REMOVED lines=10> */
[----:B------:R-:W-:Y:S02]  /*7e90*/  VIADD R57, R57, UR12 ;  /* 0x0000000c39397c36 */ /* 0x000fe40008000000 */
[----:B------:R-:W-:Y:S02]  /*7ea0*/  VIADD R61, R55, UR6 ;  /* 0x00000006373d7c36 */ /* 0x000fe40008000000 */
[----:B------:R-:W-:Y:S01]  /*7eb0*/  IMAD.WIDE.U32 R62, R9, R97, R62 ;  /* 0x00000061093e7225 */ /* 0x000fe200078e003e */
[----:B------:R-:W-:Y:S02]  /*7ec0*/  IADD3 R54, P1, PT, R57, R54, RZ ;  /* 0x0000003639367210 */ /* 0x000fe40007f3e0ff */
[----:B------:R-:W-:Y:S01]  /*7ed0*/  IADD3 R60, P0, PT, R61, R60, RZ ;  /* 0x0000003c3d3c7210 */ /* 0x000fe20007f1e0ff */
[----:B------:R-:W-:Y:S01]  /*7ee0*/  IMAD.X R59, RZ, RZ, RZ, P2 ;  /* 0x000000ffff3b7224 */ /* 0x000fe200010e06ff */
[----:B------:R-:W-:Y:S01]  /*7ef0*/  IADD3 R57, PT, PT, R63, UR13, RZ ;  /* 0x0000000d3f397c10 */ /* 0x000fe2000fffe0ff */
[----:B------:R-:W-:-:S02]  /*7f00*/  IMAD.X R55, RZ, RZ, RZ, P1 ;  /* 0x000000ffff377224 */ /* 0x000fc400008e06ff */
[----:B------:R-:W-:Y:S02]  /*7f10*/  IMAD.X R61, RZ, RZ, RZ, P0 ;  /* 0x000000ffff3d7224 */ /* 0x000fe400000e06ff */
[----:B------:R-:W-:-:S04]  /*7f20*/  IMAD.WIDE.U32 R54, R10, R98, R54 ;  /* 0x000000620a367225 */ /* 0x000fc800078e0036 */
[----:B------:R-:W-:-:S04]  /*7f30*/  IMAD.WIDE.U32 R60, R101, UR30, R60 ;  /* 0x0000001e653c7c25 */ /* 0x000fc8000f8e003c */
[----:B------:R-:W-:Y:S01]  /*7f40*/  VIADD R55, R55, UR12 ;  /* 0x0000000c37377c36 */ /* 0x000fe20008000000 */
[----:B------:R-:W-:Y:S01]  /*7f50*/  IADD3 R95, PT, PT, R61, UR5, RZ ;  /* 0x000000053d5f7c10 */ /* 0x000fe2000fffe0ff */
[----:B------:R-:W-:-:S03]  /*7f60*/  IMAD.WIDE.U32 R58, R65, UR34, R58 ;  /* 0x00000022413a7c25 */ /* 0x000fc6000f8e003a */
[----:B------:R-:W-:Y:S01]  /*7f70*/  IADD3 R60, P1, PT, R55, R60, RZ ;  /* 0x0000003c373c7210 */ /* 0x000fe20007f3e0ff */
[----:B------:R-:W-:Y:S01]  /*7f80*/  IMAD R99, R62, UR28, RZ ;  /* 0x0000001c3e637c24 */ /* 0x000fe2000f8e02ff */
[----:B------:R-:W-:Y:S01]  /*7f90*/  IADD3 R94, P0, PT, R95, R94, RZ ;  /* 0x0000005e5f5e7210 */ /* 0x000fe20007f1e0ff */
[----:B------:R-:W-:Y:S01]  /*7fa0*/  IMAD.MOV.U32 R63, RZ, RZ, RZ ;  /* 0x000000ffff3f7224 */ /* 0x000fe200078e00ff */
[----:B------:R-:W-:Y:S02]  /*7fb0*/  IADD3.X R61, PT, PT, RZ, RZ, RZ, P1, !PT ;  /* 0x000000ffff3d7210 */ /* 0x000fe40000ffe4ff */
[----:B------:R-:W-:Y:S01]  /*7fc0*/  IADD3 R58, P2, PT, R57, R58, RZ ;  /* 0x0000003a393a7210 */ /* 0x000fe20007f5e0ff */
[----:B------:R-:W-:Y:S02]  /*7fd0*/  VIADD R57, R59, UR9 ;  /* 0x000000093b397c36 */ /* 0x000fe40008000000 */
[----:B------:R-:W-:Y:S02]  /*7fe0*/  IMAD.X R95, RZ, RZ, RZ, P0 ;  /* 0x000000ffff5f7224 */ /* 0x000fe400000e06ff */
[----:B------:R-:W-:Y:S01]  /*7ff0*/  IMAD.HI.U32 R60, R11, R98, R60 ;  /* 0x000000620b3c7227 */ /* 0x000fe200078e003c */
[----:B------:R-:W-:-:S03]  /*8000*/  IADD3 R56, P0, PT, R57, R56, RZ ;  /* 0x0000003839387210 */ /* 0x000fc60007f1e0ff */
[----:B------:R-:W-:Y:S01]  /*8010*/  IMAD.HI.U32 R55, R99, UR36, R62 ;  /* 0x0000002463377c27 */ /* 0x000fe2000f8e003e */
[----:B------:R-:W-:-:S03]  /*8020*/  IADD3.X R57, PT, PT, RZ, RZ, RZ, P0, !PT ;  /* 0x000000ffff397210 */ /* 0x000fc600007fe4ff */
[----:B------:R-:W-:Y:S02]  /*8030*/  IMAD.X R59, RZ, RZ, RZ, P2 ;  /* 0x000000ffff3b7224 */ /* 0x000fe400010e06ff */
[----:B------:R-:W-:-:S04]  /*8040*/  IMAD.WIDE.U32 R94, R101, UR29, R94 ;  /* 0x0000001d655e7c25 */ /* 0x000fc8000f8e005e */
[----:B------:R-:W-:Y:S02]  /*8050*/  VIADD R63, R60, UR12 ;  /* 0x0000000c3c3f7c36 */ /* 0x000fe40008000000 */
[----:B------:R-:W-:-:S03]  /*8060*/  IMAD.WIDE.U32 R58, R7, R97, R58 ;  /* 0x00000061073a7225 */ /* 0x000fc600078e003a */
[----:B------:R-:W-:Y:S01]  /*8070*/  IADD3 R62, P0, PT, R94, R63, RZ ;  /* 0x0000003f5e3e7210 */ /* 0x000fe20007f1e0ff */
[----:B------:R-:W-:Y:S01]  /*8080*/  VIADD R55, R55, UR11 ;  /* 0x0000000b37377c36 */ /* 0x000fe20008000000 */
[----:B------:R-:W-:Y:S01]  /*8090*/  IADD3 R61, PT, PT, R59, UR13, RZ ;  /* 0x0000000d3b3d7c10 */ /* 0x000fe2000fffe0ff */
[----:B------:R-:W-:-:S03]  /*80a0*/  IMAD.WIDE.U32 R56, R65, UR33, R56 ;  /* 0x0000002141387c25 */ /* 0x000fc6000f8e0038 */
[----:B------:R-:W-:Y:S01]  /*80b0*/  IADD3 R58, P2, PT, R55, R58, RZ ;  /* 0x0000003a373a7210 */ /* 0x000fe20007f5e0ff */
[----:B------:R-:W-:Y:S01]  /*80c0*/  IMAD.X R63, RZ, RZ, RZ, P0 ;  /* 0x000000ffff3f7224 */ /* 0x000fe200000e06ff */
[----:B------:R-:W-:Y:S01]  /*80d0*/  IADD3 R60, P1, PT, R61, R56, RZ ;  /* 0x000000383d3c7210 */ /* 0x000fe20007f3e0ff */
[----:B------:R-:W-:Y:S01]  /*80e0*/  VIADD R55, R57, UR8 ;  /* 0x0000000839377c36 */ /* 0x000fe20008000000 */
[----:B------:R-:W-:Y:S01]  /*80f0*/  IADD3.X R59, PT, PT, RZ, RZ, RZ, P2, !PT ;  /* 0x000000ffff3b7210 */ /* 0x000fe200017fe4ff */
[----:B------:R-:W-:-:S03]  /*8100*/  IMAD.WIDE.U32 R56, R12, R98, R62 ;  /* 0x000000620c387225 */ /* 0x000fc600078e003e */
[----:B------:R-:W-:Y:S01]  /*8110*/  IADD3 R54, P0, PT, R55, R54, RZ ;  /* 0x0000003637367210 */ /* 0x000fe20007f1e0ff */
[----:B------:R-:W-:Y:S02]  /*8120*/  VIADD R94, R57, UR12 ;  /* 0x0000000c395e7c36 */ /* 0x000fe40008000000 */
[----:B------:R-:W-:Y:S01]  /*8130*/  IMAD.X R61, RZ, RZ, RZ, P1 ;  /* 0x000000ffff3d7224 */ /* 0x000fe200008e06ff */
[----:B------:R-:W-:Y:S01]  /*8140*/  IADD3.X R55, PT, PT, RZ, RZ, RZ, P0, !PT ;  /* 0x000000ffff377210 */ /* 0x000fe200007fe4ff */
[----:B------:R-:W-:Y:S01]  /*8150*/  IMAD.WIDE.U32 R58, R99, UR35, R58 ;  /* 0x00000023633a7c25 */ /* 0x000fe2000f8e003a */
[----:B------:R-:W-:-:S03]  /*8160*/  IADD3 R94, P0, PT, R95, R94, RZ ;  /* 0x0000005e5f5e7210 */ /* 0x000fc60007f1e0ff */
[----:B------:R-:W-:Y:S01]  /*8170*/  IMAD.WIDE.U32 R60, R6, R97, R60 ;  /* 0x00000061063c7225 */ /* 0x000fe200078e003c */
[----:B------:R-:W-:-:S03]  /*8180*/  IADD3.X R95, PT, PT, RZ, RZ, RZ, P0, !PT ;  /* 0x000000ffff5f7210 */ /* 0x000fc600007fe4ff */
[----:B------:R-:W-:Y:S02]  /*8190*/  VIADD R57, R59, UR10 ;  /* 0x0000000a3b397c36 */ /* 0x000fe40008000000 */
[----:B------:R-:W-:Y:S02]  /*81a0*/  HFMA2 R59, -RZ, RZ, 0, 0 ;  /* 0x00000000ff3b7431 */ /* 0x000fe400000001ff */
[----:B------:R-:W-:Y:S01]  /*81b0*/  IMAD.WIDE.U32 R62, R65, UR32, R54 ;  /* 0x00000020413e7c25 */ /* 0x000fe2000f8e0036 */
[----:B------:R-:W-:-:S03]  /*81c0*/  IADD3 R54, P1, PT, R57, R60, RZ ;  /* 0x0000003c39367210 */ /* 0x000fc60007f3e0ff */
[----:B------:R-:W-:Y:S02]  /*81d0*/  VIADD R61, R61, UR13 ;  /* 0x0000000d3d3d7c36 */ /* 0x000fe40008000000 */
[----:B------:R-:W-:-:S03]  /*81e0*/  IMAD.WIDE.U32 R94, R13, R98, R94 ;  /* 0x000000620d5e7225 */ /* 0x000fc600078e005e */
[----:B------:R-:W-:Y:S01]  /*81f0*/  IADD3 R60, P0, PT, R61, R62, RZ ;  /* 0x0000003e3d3c7210 */ /* 0x000fe20007f1e0ff */
[----:B------:R-:W-:Y:S02]  /*8200*/  VIADD R62, R63, UR7 ;  /* 0x000000073f3e7c36 */ /* 0x000fe40008000000 */
[----:B------:R-:W-:Y:S02]  /*8210*/  VIADD R63, R95, UR12 ;  /* 0x0000000c5f3f7c36 */ /* 0x000fe40008000000 */
[----:B------:R-:W-:Y:S02]  /*8220*/  IMAD.X R55, RZ, RZ, RZ, P1 ;  /* 0x000000ffff377224 */ /* 0x000fe400008e06ff */
[----:B------:R-:W-:-:S04]  /*8230*/  IMAD.WIDE.U32 R58, R9, R96, R58 ;  /* 0x00000060093a7225 */ /* 0x000fc800078e003a */
[----:B------:R-:W-:Y:S01]  /*8240*/  IMAD.X R61, RZ, RZ, RZ, P0 ;  /* 0x000000ffff3d7224 */ /* 0x000fe200000e06ff */
[----:B------:R-:W-:Y:S01]  /*8250*/  IADD3 R62, P0, PT, R62, R63, RZ ;  /* 0x0000003f3e3e7210 */ /* 0x000fe20007f1e0ff */
[----:B------:R-:W-:Y:S01]  /*8260*/  IMAD.WIDE.U32 R54, R99, UR34, R54 ;  /* 0x0000002263367c25 */ /* 0x000fe2000f8e0036 */
[----:B------:R-:W-:-:S03]  /*8270*/  IADD3 R57, PT, PT, R59, UR14, RZ ;  /* 0x0000000e3b397c10 */ /* 0x000fc6000fffe0ff */
[----:B------:R-:W-:Y:S01]  /*8280*/  IMAD.WIDE.U32 R60, R8, R97, R60 ;  /* 0x00000061083c7225 */ /* 0x000fe200078e003c */
[----:B------:R-:W-:-:S03]  /*8290*/  IADD3 R54, P1, PT, R57, R54, RZ ;  /* 0x0000003639367210 */ /* 0x000fc60007f3e0ff */
[----:B------:R-:W-:Y:S01]  /*82a0*/  IMAD.X R63, RZ, RZ, RZ, P0 ;  /* 0x000000ffff3f7224 */ /* 0x000fe200000e06ff */
[----:B------:R-:W-:Y:S01]  /*82b0*/  IADD3 R61, PT, PT, R61, UR13, RZ ;  /* 0x0000000d3d3d7c10 */ /* 0x000fe2000fffe0ff */
[----:B------:R-:W-:Y:S02]  /*82c0*/  VIADD R55, R55, UR9 ;  /* 0x0000000937377c36 */ /* 0x000fe40008000000 */
[----:B------:R-:W-:Y:S02]  /*82d0*/  IMAD R121, R58, UR28, RZ ;  /* 0x0000001c3a797c24 */ /* 0x000fe4000f8e02ff */
[----:B------:R-:W-:Y:S01]  /*82e0*/  IMAD.WIDE.U32 R62, R65, UR31, R62 ;  /* 0x0000001f413e7c25 */ /* 0x000fe2000f8e003e */
[----:B------:R-:W-:-:S03]  /*82f0*/  IADD3 R60, P0, PT, R55, R60, RZ ;  /* 0x0000003c373c7210 */ /* 0x000fc60007f1e0ff */
[----:B------:R-:W-:Y:S01]  /*8300*/  IMAD.MOV.U32 R59, RZ, RZ, RZ ;  /* 0x000000ffff3b7224 */ /* 0x000fe200078e00ff */
[----:B------:R-:W-:Y:S01]  /*8310*/  IADD3 R57, PT, PT, R63, UR6, RZ ;  /* 0x000000063f397c10 */ /* 0x000fe2000fffe0ff */
[----:B------:R-:W-:Y:S02]  /*8320*/  IMAD.X R55, RZ, RZ, RZ, P1 ;  /* 0x000000ffff377224 */ /* 0x000fe400008e06ff */
[----:B------:R-:W-:Y:S01]  /*8330*/  IMAD.HI.U32 R59, R121, UR36, R58 ;  /* 0x00000024793b7c27 */ /* 0x000fe2000f8e003a */
[----:B------:R-:W-:-:S03]  /*8340*/  IADD3 R58, P1, PT, R61, R62, RZ ;  /* 0x0000003e3d3a7210 */ /* 0x000fc60007f3e0ff */
[----:B------:R-:W-:Y:S01]  /*8350*/  IMAD.X R61, RZ, RZ, RZ, P0 ;  /* 0x000000ffff3d7224 */ /* 0x000fe200000e06ff */
[----:B------:R-:W-:Y:S01]  /*8360*/  IADD3 R56, P0, PT, R57, R56, RZ ;  /* 0x0000003839387210 */ /* 0x000fe20007f1e0ff */
[----:B------:R-:W-:Y:S02]  /*8370*/  VIADD R63, R59, UR11 ;  /* 0x0000000b3b3f7c36 */ /* 0x000fe40008000000 */
[----:B------:R-:W-:Y:S02]  /*8380*/  IMAD.X R59, RZ, RZ, RZ, P1 ;  /* 0x000000ffff3b7224 */ /* 0x000fe400008e06ff */
[----:B------:R-:W-:-:S04]  /*8390*/  IMAD.WIDE.U32 R54, R7, R96, R54 ;  /* 0x0000006007367225 */ /* 0x000fc800078e0036 */
[----:B------:R-:W-:Y:S01]  /*83a0*/  IMAD.X R57, RZ, RZ, RZ, P0 ;  /* 0x000000ffff397224 */ /* 0x000fe200000e06ff */
[----:B------:R-:W-:Y:S01]  /*83b0*/  IADD3 R62, P1, PT, R63, R54, RZ ;  /* 0x000000363f3e7210 */ /* 0x000fe20007f3e0ff */
[----:B------:R-:W-:Y:S01]  /*83c0*/  IMAD.WIDE.U32 R58, R10, R97, R58 ;  /* 0x000000610a3a7225 */ /* 0x000fe200078e003a */
[----:B------:R-:W-:-:S03]  /*83d0*/  IADD3 R55, PT, PT, R55, UR14, RZ ;  /* 0x0000000e37377c10 */ /* 0x000fc6000fffe0ff */
[----:B------:R-:W-:-:S04]  /*83e0*/  IMAD.WIDE.U32 R60, R99, UR33, R60 ;  /* 0x00000021633c7c25 */ /* 0x000fc8000f8e003c */
[----:B------:R-:W-:Y:S01]  /*83f0*/  IMAD.WIDE.U32 R56, R65, UR30, R56 ;  /* 0x0000001e41387c25 */ /* 0x000fe2000f8e0038 */
[----:B------:R-:W-:Y:S02]  /*8400*/  IADD3 R60, P0, PT, R55, R60, RZ ;  /* 0x0000003c373c7210 */ /* 0x000fe40007f1e0ff */
[----:B------:R-:W-:Y:S01]  /*8410*/  IADD3 R55, PT, PT, R61, UR8, RZ ;  /* 0x000000083d377c10 */ /* 0x000fe2000fffe0ff */
[----:B------:R-:W-:Y:S01]  /*8420*/  VIADD R59, R59, UR13 ;  /* 0x0000000d3b3b7c36 */ /* 0x000fe20008000000 */
[----:B------:R-:W-:Y:S01]  /*8430*/  IADD3.X R61, PT, PT, RZ, RZ, RZ, P0, !PT ;  /* 0x000000ffff3d7210 */ /* 0x000fe200007fe4ff */
[----:B------:R-:W-:Y:S01]  /*8440*/  IMAD.X R63, RZ, RZ, RZ, P1 ;  /* 0x000000ffff3f7224 */ /* 0x000fe200008e06ff */
[----:B------:R-:W-:Y:S01]  /*8450*/  IADD3 R54, P2, PT, R55, R58, RZ ;  /* 0x0000003a37367210 */ /* 0x000fe20007f5e0ff */
[----:B------:R-:W-:Y:S01]  /*8460*/  VIADD R95, R57, UR5 ;  /* 0x00000005395f7c36 */ /* 0x000fe20008000000 */
[----:B------:R-:W-:Y:S01]  /*8470*/  IADD3 R56, P1, PT, R59, R56, RZ ;  /* 0x000000383b387210 */ /* 0x000fe20007f3e0ff */
[----:B------:R-:W-:Y:S01]  /*8480*/  IMAD.WIDE.U32 R58, R121, UR35, R62 ;  /* 0x00000023793a7c25 */ /* 0x000fe2000f8e003e */
[----:B------:R-:W-:-:S02]  /*8490*/  IADD3.X R55, PT, PT, RZ, RZ, RZ, P2, !PT ;  /* 0x000000ffff377210 */ /* 0x000fc400017fe4ff */
[----:B------:R-:W-:Y:S01]  /*84a0*/  IADD3 R94, P0, PT, R95, R94, RZ ;  /* 0x0000005e5f5e7210 */ /* 0x000fe20007f1e0ff */
[----:B------:R-:W-:Y:S01]  /*84b0*/  IMAD.X R57, RZ, RZ, RZ, P1 ;  /* 0x000000ffff397224 */ /* 0x000fe200008e06ff */
[----:B------:R-:W-:Y:S01]  /*84c0*/  IADD3 R63, PT, PT, R59, UR10, RZ ;  /* 0x0000000a3b3f7c10 */ /* 0x000fe2000fffe0ff */
[----:B------:R-:W-:Y:S02]  /*84d0*/  IMAD.MOV.U32 R59, RZ, RZ, RZ ;  /* 0x000000ffff3b7224 */ /* 0x000fe400078e00ff */
[----:B------:R-:W-:Y:S02]  /*84e0*/  IMAD.X R95, RZ, RZ, RZ, P0 ;  /* 0x000000ffff5f7224 */ /* 0x000fe400000e06ff */
[----:B------:R-:W-:-:S04]  /*84f0*/  IMAD.WIDE.U32 R56, R11, R97, R56 ;  /* 0x000000610b387225 */ /* 0x000fc800078e0038 */
[----:B------:R-:W-:-:S04]  /*8500*/  IMAD.WIDE.U32 R64, R65, UR29, R94 ;  /* 0x0000001d41407c25 */ /* 0x000fc8000f8e005e */
[----:B------:R-:W-:Y:S02]  /*8510*/  VIADD R57, R57, UR13 ;  /* 0x0000000d39397c36 */ /* 0x000fe40008000000 */
[----:B------:R-:W-:-:S03]  /*8520*/  IMAD.WIDE.U32 R60, R6, R96, R60 ;  /* 0x00000060063c7225 */ /* 0x000fc600078e003c */
[----:B------:R-:W-:Y:S01]  /*8530*/  IADD3 R62, P0, PT, R64, R57, RZ ;  /* 0x00000039403e7210 */ /* 0x000fe20007f1e0ff */
[----:B------:R-:W-:Y:S01]  /*8540*/  IMAD.WIDE.U32 R58, R9, R53, R58 ;  /* 0x00000035093a7225 */ /* 0x000fe200078e003a */
[----:B------:R-:W-:-:S03]  /*8550*/  IADD3 R60, P2, PT, R63, R60, RZ ;  /* 0x0000003c3f3c7210 */ /* 0x000fc60007f5e0ff */
[----:B------:R-:W-:Y:S01]  /*8560*/  IMAD.WIDE.U32 R94, R99, UR32, R54 ;  /* 0x00000020635e7c25 */ /* 0x000fe2000f8e0036 */
[----:B------:R-:W-:-:S03]  /*8570*/  MOV R54, R58 ;  /* 0x0000003a00367202 */ /* 0x000fc60000000f00 */
[----:B------:R-:W-:Y:S01]  /*8580*/  IMAD.X R63, RZ, RZ, RZ, P0 ;  /* 0x000000ffff3f7224 */ /* 0x000fe200000e06ff */
[----:B------:R-:W-:Y:S01]  /*8590*/  IADD3 R57, PT, PT, R95, UR7, RZ ;  /* 0x000000075f397c10 */ /* 0x000fe2000fffe0ff */
[----:B------:R-:W-:Y:S02]  /*85a0*/  IMAD R123, R58, UR28, RZ ;  /* 0x0000001c3a7b7c24 */ /* 0x000fe4000f8e02ff */
[----:B------:R-:W-:Y:S01]  /*85b0*/  VIADD R61, R61, UR14 ;  /* 0x0000000e3d3d7c36 */ /* 0x000fe20008000000 */
[----:B------:R-:W-:Y:S01]  /*85c0*/  IADD3 R56, P0, PT, R57, R56, RZ ;  /* 0x0000003839387210 */ /* 0x000fe20007f1e0ff */
[----:B------:R-:W-:Y:S02]  /*85d0*/  IMAD.MOV.U32 R55, RZ, RZ, RZ ;  /* 0x000000ffff377224 */ /* 0x000fe400078e00ff */
[----:B------:R-:W-:-:S04]  /*85e0*/  IMAD.HI.U32 R62, R12, R97, R62 ;  /* 0x000000610c3e7227 */ /* 0x000fc800078e003e */
[----:B------:R-:W-:Y:S01]  /*85f0*/  IMAD.HI.U32 R103, R123, UR36, R54 ;  /* 0x000000247b677c27 */ /* 0x000fe2000f8e0036 */
[----:B------:R-:W-:Y:S02]  /*8600*/  IADD3 R54, P1, PT, R61, R94, RZ ;  /* 0x0000005e3d367210 */ /* 0x000fe40007f3e0ff */
[----:B------:R-:W-:Y:S01]  /*8610*/  IADD3 R64, PT, PT, R62, UR13, RZ ;  /* 0x0000000d3e407c10 */ /* 0x000fe2000fffe0ff */
[----:B------:R-:W-:Y:S02]  /*8620*/  IMAD.X R61, RZ, RZ, RZ, P2 ;  /* 0x000000ffff3d7224 */ /* 0x000fe400010e06ff */
[----:B------:R-:W-:Y:S02]  /*8630*/  IMAD.X R55, RZ, RZ, RZ, P1 ;  /* 0x000000ffff377224 */ /* 0x000fe400008e06ff */
[----:B------:R-:W-:Y:S01]  /*8640*/  IMAD.X R57, RZ, RZ, RZ, P0 ;  /* 0x000000ffff397224 */ /* 0x000fe200000e06ff */
[----:B------:R-:W-:Y:S01]  /*8650*/  IADD3 R64, P0, PT, R65, R64, RZ ;  /* 0x0000004041407210 */ /* 0x000fe20007f1e0ff */
[----:B------:R-:W-:-:S04]  /*8660*/  IMAD.WIDE.U32 R60, R121, UR34, R60 ;  /* 0x00000022793c7c25 */ /* 0x000fc8000f8e003c */
[----:B------:R-:W-:Y:S01]  /*8670*/  IMAD.WIDE.U32 R54, R8, R96, R54 ;  /* 0x0000006008367225 */ /* 0x000fe200078e0036 */
[----:B------:R-:W-:-:S03]  /*8680*/  IADD3 R58, P2, PT, R59, R60, RZ ;  /* 0x0000003c3b3a7210 */ /* 0x000fc60007f5e0ff */
[----:B------:R-:W-:Y:S01]  /*8690*/  VIADD R61, R61, UR9 ;  /* 0x000000093d3d7c36 */ /* 0x000fe20008000000 */
[----:B------:R-:W-:Y:S01]  /*86a0*/  IADD3 R55, PT, PT, R55, UR14, RZ ;  /* 0x0000000e37377c10 */ /* 0x000fe2000fffe0ff */
[----:B------:R-:W-:Y:S01]  /*86b0*/  IMAD.X R65, RZ, RZ, RZ, P0 ;  /* 0x000000ffff417224 */ /* 0x000fe200000e06ff */
[----:B------:R-:W-:Y:S01]  /*86c0*/  IADD3.X R59, PT, PT, RZ, RZ, RZ, P2, !PT ;  /* 0x000000ffff3b7210 */ /* 0x000fe200017fe4ff */
[----:B------:R-:W-:Y:S01]  /*86d0*/  IMAD.WIDE.U32 R56, R99, UR31, R56 ;  /* 0x0000001f63387c25 */ /* 0x000fe2000f8e0038 */
[----:B------:R-:W-:-:S03]  /*86e0*/  IADD3 R54, P1, PT, R61, R54, RZ ;  /* 0x000000363d367210 */ /* 0x000fc60007f3e0ff */
[----:B------:R-:W-:Y:S01]  /*86f0*/  IMAD.WIDE.U32 R64, R13, R97, R64 ;  /* 0x000000610d407225 */ /* 0x000fe200078e0040 */
[----:B------:R-:W-:-:S03]  /*8700*/  IADD3 R56, P0, PT, R55, R56, RZ ;  /* 0x0000003837387210 */ /* 0x000fc60007f1e0ff */
[----:B------:R-:W-:Y:S01]  /*8710*/  VIADD R60, R57, UR6 ;  /* 0x00000006393c7c36 */ /* 0x000fe20008000000 */
[----:B------:R-:W-:Y:S01]  /*8720*/  IADD3 R61, PT, PT, R65, UR13, RZ ;  /* 0x0000000d413d7c10 */ /* 0x000fe2000fffe0ff */
[----:B------:R-:W-:Y:S02]  /*8730*/  IMAD.X R55, RZ, RZ, RZ, P1 ;  /* 0x000000ffff377224 */ /* 0x000fe400008e06ff */
[----:B------:R-:W-:Y:S02]  /*8740*/  VIADD R103, R103, UR11 ;  /* 0x0000000b67677c36 */ /* 0x000fe40008000000 */
[----:B------:R-:W-:-:S04]  /*8750*/  IMAD.WIDE.U32 R58, R7, R53, R58 ;  /* 0x00000035073a7225 */ /* 0x000fc800078e003a */
[----:B------:R-:W-:Y:S01]  /*8760*/  IMAD.X R57, RZ, RZ, RZ, P0 ;  /* 0x000000ffff397224 */ /* 0x000fe200000e06ff */
[----:B------:R-:W-:Y:S01]  /*8770*/  IADD3 R60, P0, PT, R60, R61, RZ ;  /* 0x0000003d3c3c7210 */ /* 0x000fe20007f1e0ff */
[----:B------:R-:W-:Y:S01]  /*8780*/  IMAD.WIDE.U32 R54, R121, UR33, R54 ;  /* 0x0000002179367c25 */ /* 0x000fe2000f8e0036 */
[----:B------:R-:W-:Y:S02]  /*8790*/  IADD3 R102, P2, PT, R58, R103, RZ ;  /* 0x000000673a667210 */ /* 0x000fe40007f5e0ff */
[----:B------:R-:W-:Y:S01]  /*87a0*/  IADD3.X R61, PT, PT, RZ, RZ, RZ, P0, !PT ;  /* 0x000000ffff3d7210 */ /* 0x000fe200007fe4ff */
[----:B------:R-:W-:Y:S01]  /*87b0*/  IMAD.WIDE.U32 R56, R10, R96, R56 ;  /* 0x000000600a387225 */ /* 0x000fe200078e0038 */
[----:B------:R-:W-:-:S03]  /*87c0*/  IADD3 R54, P1, PT, R59, R54, RZ ;  /* 0x000000363b367210 */ /* 0x000fc60007f3e0ff */
[----:B------:R-:W-:Y:S02]  /*87d0*/  VIADD R55, R55, UR8 ;  /* 0x0000000837377c36 */ /* 0x000fe40008000000 */
[----:B------:R-:W-:Y:S02]  /*87e0*/  IMAD.X R103, RZ, RZ, RZ, P2 ;  /* 0x000000ffff677224 */ /* 0x000fe400010e06ff */
[----:B------:R-:W-:Y:S01]  /*87f0*/  VIADD R59, R57, UR14 ;  /* 0x0000000e393b7c36 */ /* 0x000fe20008000000 */
[----:B------:R-:W-:Y:S01]  /*8800*/  IADD3 R56, P0, PT, R55, R56, RZ ;  /* 0x0000003837387210 */ /* 0x000fe20007f1e0ff */
[----:B------:R-:W-:Y:S01]  /*8810*/  IMAD.WIDE.U32 R60, R99, UR30, R60 ;  /* 0x0000001e633c7c25 */ /* 0x000fe2000f8e003c */
[----:B------:R-:W-:-:S03]  /*8820*/  IADD3.X R55, PT, PT, RZ, RZ, RZ, P1, !PT ;  /* 0x000000ffff377210 */ /* 0x000fc60000ffe4ff */
[----:B------:R-:W-:Y:S01]  /*8830*/  IMAD.WIDE.U32 R102, R123, UR35, R102 ;  /* 0x000000237b667c25 */ /* 0x000fe2000f8e0066 */
[----:B------:R-:W-:-:S03]  /*8840*/  IADD3 R58, P1, PT, R59, R60, RZ ;  /* 0x0000003c3b3a7210 */ /* 0x000fc60007f3e0ff */
[----:B------:R-:W-:Y:S01]  /*8850*/  VIADD R61, R61, UR5 ;  /* 0x000000053d3d7c36 */ /* 0x000fe20008000000 */
[----:B------:R-:W-:Y:S01]  /*8860*/  IADD3 R101, PT, PT, R103, UR10, RZ ;  /* 0x0000000a67657c10 */ /* 0x000fe2000fffe0ff */
[----:B------:R-:W-:Y:S02]  /*8870*/  IMAD.X R57, RZ, RZ, RZ, P0 ;  /* 0x000000ffff397224 */ /* 0x000fe400000e06ff */
[----:B------:R-:W-:Y:S01]  /*8880*/  IMAD.WIDE.U32 R54, R6, R53, R54 ;  /* 0x0000003506367225 */ /* 0x000fe200078e0036 */
[----:B------:R-:W-:-:S03]  /*8890*/  IADD3 R64, P0, PT, R61, R64, RZ ;  /* 0x000000403d407210 */ /* 0x000fc60007f1e0ff */
[----:B------:R-:W-:Y:S01]  /*88a0*/  IMAD.WIDE.U32 R56, R121, UR32, R56 ;  /* 0x0000002079387c25 */ /* 0x000fe2000f8e0038 */
[----:B------:R-:W-:-:S03]  /*88b0*/  IADD3 R100, P2, PT, R54, R101, RZ ;  /* 0x0000006536647210 */ /* 0x000fc60007f5e0ff */
[----:B------:R-:W-:Y:S01]  /*88c0*/  IMAD.X R59, RZ, RZ, RZ, P1 ;  /* 0x000000ffff3b7224 */ /* 0x000fe200008e06ff */
[----:B------:R-:W-:Y:S01]  /*88d0*/  IADD3 R54, P1, PT, R55, R56, RZ ;  /* 0x0000003837367210 */ /* 0x000fe20007f3e0ff */
[----:B------:R-:W-:Y:S01]  /*88e0*/  IMAD.X R65, RZ, RZ, RZ, P0 ;  /* 0x000000ffff417224 */ /* 0x000fe200000e06ff */
[----:B------:R-:W-:Y:S01]  /*88f0*/  IADD3 R57, PT, PT, R57, UR7, RZ ;  /* 0x0000000739397c10 */ /* 0x000fe2000fffe0ff */
[----:B------:R-:W-:-:S04]  /*8900*/  IMAD.WIDE.U32 R58, R11, R96, R58 ;  /* 0x000000600b3a7225 */ /* 0x000fc800078e003a */
[----:B------:R-:W-:Y:S01]  /*8910*/  IMAD.X R101, RZ, RZ, RZ, P2 ;  /* 0x000000ffff657224 */ /* 0x000fe200010e06ff */
[----:B------:R-:W-:Y:S01]  /*8920*/  IADD3 R59, PT, PT, R59, UR14, RZ ;  /* 0x0000000e3b3b7c10 */ /* 0x000fe2000fffe0ff */
[----:B------:R-:W-:-:S04]  /*8930*/  IMAD.WIDE.U32 R64, R99, UR29, R64 ;  /* 0x0000001d63407c25 */ /* 0x000fc8000f8e0040 */
[----:B------:R-:W-:Y:S01]  /*8940*/  IMAD.X R55, RZ, RZ, RZ, P1 ;  /* 0x000000ffff377224 */ /* 0x000fe200008e06ff */
[----:B------:R-:W-:Y:S01]  /*8950*/  IADD3 R56, P1, PT, R57, R58, RZ ;  /* 0x0000003a39387210 */ /* 0x000fe20007f3e0ff */
        /* <DEDUP_REMOVED lines=8> */
[----:B------:R-:W-:Y:S01]  /*89e0*/  IMAD.WIDE.U32 R58, R12, R96, R58 ;  /* 0x000000600c3a7225 */ /* 0x000fe200078e003a */
[----:B------:R-:W-:-:S03]  /*89f0*/  IADD3 R54, P0, PT, R55, R56, RZ ;  /* 0x0000003837367210 */ /* 0x000fc60007f1e0ff */
[----:B------:R-:W-:Y:S01]  /*8a00*/  VIADD R57, R57, UR6 ;  /* 0x0000000639397c36 */ /* 0x000fe20008000000 */
[----:B------:R-:W-:Y:S01]  /*8a10*/  IADD3 R64, PT, PT, R59, UR14, RZ ;  /* 0x0000000e3b407c10 */ /* 0x000fe2000fffe0ff */
[----:B------:R-:W-:Y:S02]  /*8a20*/  IMAD.X R99, RZ, RZ, RZ, P1 ;  /* 0x000000ffff637224 */ /* 0x000fe400008e06ff */
        /* <DEDUP_REMOVED lines=10> */
[----:B------:R-:W-:Y:S01]  /*8ad0*/  IMAD.HI.U32 R57, R13, R96, R64 ;  /* 0x000000600d397227 */ /* 0x000fe200078e0040 */
[----:B------:R-:W-:Y:S02]  /*8ae0*/  IADD3 R58, P0, PT, R55, R58, RZ ;  /* 0x0000003a373a7210 */ /* 0x000fe40007f1e0ff */
[----:B------:R-:W-:Y:S01]  /*8af0*/  IADD3 R56, PT, PT, R59, UR5, RZ ;  /* 0x000000053b387c10 */ /* 0x000fe2000fffe0ff */
[----:B------:R-:W-:Y:S02]  /*8b00*/  IMAD.X R55, RZ, RZ, RZ, P1 ;  /* 0x000000ffff377224 */ /* 0x000fe400008e06ff */
[----:B------:R-:W-:Y:S02]  /*8b10*/  VIADD R57, R57, UR14 ;  /* 0x0000000e39397c36 */ /* 0x000fe40008000000 */
[----:B------:R-:W-:Y:S02]  /*8b20*/  IMAD.X R59, RZ, RZ, RZ, P0 ;  /* 0x000000ffff3b7224 */ /* 0x000fe400000e06ff */
[----:B------:R-:W-:Y:S01]  /*8b30*/  IMAD.WIDE.U32 R96, R123, UR32, R54 ;  /* 0x000000207b607c25 */ /* 0x000fe2000f8e0036 */
[----:B------:R-:W-:-:S03]  /*8b40*/  IADD3 R56, P0, PT, R56, R57, RZ ;  /* 0x0000003938387210 */ /* 0x000fc60007f1e0ff */
[----:B------:R-:W-:Y:S01]  /*8b50*/  IMAD.WIDE.U32 R54, R11, R53, R58 ;  /* 0x000000350b367225 */ /* 0x000fe200078e003a */
[----:B------:R-:W-:-:S03]  /*8b60*/  IADD3.X R57, PT, PT, RZ, RZ, RZ, P0, !PT ;  /* 0x000000ffff397210 */ /* 0x000fc600007fe4ff */
[----:B------:R-:W-:Y:S02]  /*8b70*/  VIADD R95, R97, UR7 ;  /* 0x00000007615f7c36 */ /* 0x000fe40008000000 */
[----:B------:R-:W-:-:S03]  /*8b80*/  IMAD.WIDE.U32 R56, R121, UR29, R56 ;  /* 0x0000001d79387c25 */ /* 0x000fc6000f8e0038 */
[----:B------:R-:W-:-:S05]  /*8b90*/  IADD3 R94, P0, PT, R54, R95, RZ ;  /* 0x0000005f365e7210 */ /* 0x000fca0007f1e0ff */
[----:B------:R-:W-:Y:S01]  /*8ba0*/  IMAD.X R95, RZ, RZ, RZ, P0 ;  /* 0x000000ffff5f7224 */ /* 0x000fe200000e06ff */
[----:B------:R-:W-:Y:S01]  /*8bb0*/  IADD3 R54, P0, PT, R56, R55, RZ ;  /* 0x0000003738367210 */ /* 0x000fe20007f1e0ff */
[----:B------:R-:W-:Y:S02]  /*8bc0*/  IMAD.MOV.U32 R56, RZ, RZ, R98 ;  /* 0x000000ffff387224 */ /* 0x000fe400078e0062 */
[----:B------:R-:W-:Y:S01]  /*8bd0*/  IMAD.WIDE.U32 R94, R123, UR31, R94 ;  /* 0x0000001f7b5e7c25 */ /* 0x000fe2000f8e005e */
[----:B------:R-:W-:-:S03]  /*8be0*/  IADD3.X R55, PT, PT, RZ, RZ, RZ, P0, !PT ;  /* 0x000000ffff377210 */ /* 0x000fc600007fe4ff */
[----:B------:R-:W-:Y:S02]  /*8bf0*/  VIADD R65, R95, UR6 ;  /* 0x000000065f417c36 */ /* 0x000fe40008000000 */
[----:B------:R-:W-:-:S04]  /*8c00*/  IMAD.WIDE.U32 R54, R12, R53, R54 ;  /* 0x000000350c367225 */ /* 0x000fc800078e0036 */
[----:B------:R-:W-:Y:S01]  /*8c10*/  IMAD.MOV.U32 R58, RZ, RZ, R94 ;  /* 0x000000ffff3a7224 */ /* 0x000fe200078e005e */
[----:B------:R-:W-:Y:S02]  /*8c20*/  IADD3 R64, P0, PT, R54, R65, RZ ;  /* 0x0000004136407210 */ /* 0x000fe40007f1e0ff */
[----:B------:R-:W-:Y:S02]  /*8c30*/  IADD3 R54, PT, PT, R57, R55, RZ ;  /* 0x0000003739367210 */ /* 0x000fe40007ffe0ff */
[----:B------:R-:W-:Y:S01]  /*8c40*/  MOV R55, R96 ;  /* 0x0000006000377202 */ /* 0x000fe20000000f00 */
[----:B------:R-:W-:Y:S02]  /*8c50*/  IMAD.X R65, RZ, RZ, RZ, P0 ;  /* 0x000000ffff417224 */ /* 0x000fe400000e06ff */
[----:B------:R-:W-:Y:S01]  /*8c60*/  IMAD R53, R13, R53, R54 ;  /* 0x000000350d357224 */ /* 0x000fe200078e0236 */
[----:B------:R-:W-:Y:S01]  /*8c70*/  MOV R54, R102 ;  /* 0x0000006600367202 */ /* 0x000fe20000000f00 */
[----:B------:R-:W-:-:S04]  /*8c80*/  IMAD.WIDE.U32 R64, R123, UR30, R64 ;  /* 0x0000001e7b407c25 */ /* 0x000fc8000f8e0040 */
[----:B------:R-:W-:Y:S02]  /*8c90*/  VIADD R62, R65, UR5 ;  /* 0x00000005413e7c36 */ /* 0x000fe40008000000 */
[----:B------:R-:W-:-:S03]  /*8ca0*/  IMAD.MOV.U32 R57, RZ, RZ, R64 ;  /* 0x000000ffff397224 */ /* 0x000fc600078e0040 */
[----:B------:R-:W-:Y:S01]  /*8cb0*/  IADD3 R62, P0, PT, R53, R62, RZ ;  /* 0x0000003e353e7210 */ /* 0x000fe20007f1e0ff */
[----:B------:R-:W-:-:S04]  /*8cc0*/  IMAD.MOV.U32 R53, RZ, RZ, R100 ;  /* 0x000000ffff357224 */ /* 0x000fc800078e0064 */
        /* <DEDUP_REMOVED lines=38> */
.L_x_16:
[----:B------:R-:W-:Y:S05]  /*8f30*/  BSYNC.RELIABLE B1 ;  /* 0x0000000000017941 */ /* 0x000fea0003800100 */
.L_x_15:
        /* <DEDUP_REMOVED lines=22> */
.L_x_14:
[----:B------:R-:W-:Y:S05]  /*90a0*/  BSYNC.RECONVERGENT B0 ;  /* 0x0000000000007941 */ /* 0x000fea0003800200 */
.L_x_13:
[----:B------:R-:W-:Y:S05]  /*90b0*/  WARPSYNC.ALL ;  /* 0x0000000000007948 */ /* 0x000fea0003800000 */
[----:B------:R-:W-:Y:S01]  /*90c0*/  IADD3 R124, P0, PT, R54, -R43, RZ ;  /* 0x8000002b367c7210 */ /* 0x000fe20007f1e0ff */
[----:B------:R-:W-:Y:S01]  /*90d0*/  UMOV UR12, URZ ;  /* 0x000000ff000c7c82 */ /* 0x000fe20008000000 */
[----:B------:R-:W-:Y:S01]  /*90e0*/  IMAD.MOV.U32 R63, RZ, RZ, RZ ;  /* 0x000000ffff3f7224 */ /* 0x000fe200078e00ff */
[----:B------:R-:W-:Y:S01]  /*90f0*/  UMOV UR13, URZ ;  /* 0x000000ff000d7c82 */ /* 0x000fe20008000000 */
[----:B------:R-:W-:Y:S01]  /*9100*/  IADD3.X R129, PT, PT, RZ, -0x1, RZ, P0, !PT ;  /* 0xffffffffff817810 */ /* 0x000fe200007fe4ff */
[----:B------:R-:W-:Y:S01]  /*9110*/  IMAD.WIDE.U32 R94, R124, R124, RZ ;  /* 0x0000007c7c5e7225 */ /* 0x000fe200078e00ff */
[----:B------:R-:W-:Y:S01]  /*9120*/  UMOV UR14, URZ ;  /* 0x000000ff000e7c82 */ /* 0x000fe20008000000 */
[----:B------:R-:W-:Y:S01]  /*9130*/  UMOV UR15, URZ ;  /* 0x000000ff000f7c82 */ /* 0x000fe20008000000 */
[----:B------:R-:W-:Y:S01]  /*9140*/  LOP3.LUT R129, R129, 0x1, RZ, 0xc0, !PT ;  /* 0x0000000181817812 */ /* 0x000fe200078ec0ff */
[----:B------:R-:W-:-:S02]  /*9150*/  VIADD R62, R95, UR12 ;  /* 0x0000000c5f3e7c36 */ /* 0x000fc40008000000 */
[----:B------:R-:W-:Y:S02]  /*9160*/  HFMA2 R101, -RZ, RZ, 0, 0 ;  /* 0x00000000ff657431 */ /* 0x000fe400000001ff */
[----:B------:R-:W-:Y:S01]  /*9170*/  IMAD.MOV.U32 R99, RZ, RZ, RZ ;  /* 0x000000ffff637224 */ /* 0x000fe200078e00ff */
[----:B------:R-:W-:Y:S01]  /*9180*/  IADD3 R129, P0, P1, R53, -R129, -R46 ;  /* 0x8000008135817210 */ /* 0x000fe2000791e82e */
[----:B------:R-:W-:Y:S01]  /*9190*/  IMAD.MOV.U32 R127, RZ, RZ, RZ ;  /* 0x000000ffff7f7224 */ /* 0x000fe200078e00ff */
[----:B------:R-:W-:Y:S01]  /*91a0*/  UMOV UR16, URZ ;  /* 0x000000ff00107c82 */ /* 0x000fe20008000000 */
[----:B------:R-:W-:Y:S01]  /*91b0*/  UMOV UR17, URZ ;  /* 0x000000ff00117c82 */ /* 0x000fe20008000000 */
[----:B------:R-:W-:Y:S01]  /*91c0*/  IADD3.X R122, PT, PT, RZ, -0x1, R45, P0, P1 ;  /* 0xffffffffff7a7810 */ /* 0x000fe200007e242d */
[----:B------:R-:W-:Y:S01]  /*91d0*/  IMAD.HI.U32 R62, R129, R124, R62 ;  /* 0x0000007c813e7227 */ /* 0x000fe200078e003e */
[----:B------:R-:W-:Y:S01]  /*91e0*/  UMOV UR44, URZ ;  /* 0x000000ff002c7c82 */ /* 0x000fe20008000000 */
[----:B------:R-:W-:Y:S01]  /*91f0*/  BSSY.RECONVERGENT B0, `(.L_x_17) ;  /* 0x0000231000007945 */ /* 0x000fe20003800200 */
[----:B------:R-:W-:Y:S01]  /*9200*/  LOP3.LUT R122, R122, 0x1, RZ, 0xc0, !PT ;  /* 0x000000017a7a7812 */ /* 0x000fe200078ec0ff */
[----:B------:R-:W-:Y:S01]  /*9210*/  IMAD.MOV.U32 R65, RZ, RZ, RZ ;  /* 0x000000ffff417224 */ /* 0x000fe200078e00ff */
[----:B------:R-:W-:Y:S01]  /*9220*/  IADD3 R62, PT, PT, R62, UR13, RZ ;  /* 0x0000000d3e3e7c10 */ /* 0x000fe2000fffe0ff */
[----:B------:R-:W-:Y:S01]  /*9230*/  IMAD R61, R94, UR28, RZ ;  /* 0x0000001c5e3d7c24 */ /* 0x000fe2000f8e02ff */
[----:B------:R-:W-:Y:S01]  /*9240*/  IADD3 R122, P0, P1, R56, -R122, -R47 ;  /* 0x8000007a387a7210 */ /* 0x000fe2000791e82f */
[----:B------:R-:W-:-:S02]  /*9250*/  IMAD.MOV.U32 R95, RZ, RZ, RZ ;  /* 0x000000ffff5f7224 */ /* 0x000fc400078e00ff */
[----:B------:R-:W-:Y:S01]  /*9260*/  IMAD.MOV.U32 R97, RZ, RZ, RZ ;  /* 0x000000ffff617224 */ /* 0x000fe200078e00ff */
[----:B------:R-:W-:Y:S01]  /*9270*/  IADD3.X R125, PT, PT, RZ, -0x1, R45, P0, P1 ;  /* 0xffffffffff7d7810 */ /* 0x000fe200007e242d */
[----:B------:R-:W-:-:S03]  /*9280*/  IMAD.WIDE.U32 R62, R122, R124, R62 ;  /* 0x0000007c7a3e7225 */ /* 0x000fc600078e003e */
[----:B------:R-:W-:Y:S01]  /*9290*/  LOP3.LUT R125, R125, 0x1, RZ, 0xc0, !PT ;  /* 0x000000017d7d7812 */ /* 0x000fe200078ec0ff */
[----:B------:R-:W-:Y:S02]  /*92a0*/  VIADD R98, R63, UR14 ;  /* 0x0000000e3f627c36 */ /* 0x000fe40008000000 */
[----:B------:R-:W-:Y:S01]  /*92b0*/  IMAD.HI.U32 R63, R61, UR36, R94 ;  /* 0x000000243d3f7c27 */ /* 0x000fe2000f8e005e */
[----:B------:R-:W-:-:S04]  /*92c0*/  IADD3 R125, P0, P1, R55, -R125, -R48 ;  /* 0x8000007d377d7210 */ /* 0x000fc8000791e830 */
[----:B------:R-:W-:Y:S01]  /*92d0*/  IADD3.X R104, PT, PT, RZ, -0x1, R45, P0, P1 ;  /* 0xffffffffff687810 */ /* 0x000fe200007e242d */
[----:B------:R-:W-:-:S03]  /*92e0*/  IMAD.WIDE.U32 R98, R125, R124, R98 ;  /* 0x0000007c7d627225 */ /* 0x000fc600078e0062 */
[----:B------:R-:W-:Y:S02]  /*92f0*/  LOP3.LUT R104, R104, 0x1, RZ, 0xc0, !PT ;  /* 0x0000000168687812 */ /* 0x000fe400078ec0ff */
[----:B------:R-:W-:Y:S02]  /*9300*/  IADD3 R126, PT, PT, R99, UR15, RZ ;  /* 0x0000000f637e7c10 */ /* 0x000fe4000fffe0ff */
[----:B------:R-:W-:-:S04]  /*9310*/  IADD3 R104, P0, P1, R58, -R104, -R49 ;  /* 0x800000683a687210 */ /* 0x000fc8000791e831 */
[----:B------:R-:W-:Y:S01]  /*9320*/  IADD3.X R102, PT, PT, RZ, -0x1, R45, P0, P1 ;  /* 0xffffffffff667810 */ /* 0x000fe200007e242d */
[----:B------:R-:W-:-:S03]  /*9330*/  IMAD.WIDE.U32 R126, R104, R124, R126 ;  /* 0x0000007c687e7225 */ /* 0x000fc600078e007e */
[----:B------:R-:W-:Y:S01]  /*9340*/  LOP3.LUT R102, R102, 0x1, RZ, 0xc0, !PT ;  /* 0x0000000166667812 */ /* 0x000fe200078ec0ff */
[----:B------:R-:W-:-:S03]  /*9350*/  VIADD R100, R127, UR16 ;  /* 0x000000107f647c36 */ /* 0x000fc60008000000 */
        /* <DEDUP_REMOVED lines=8> */
[----:B------:R-:W-:Y:S02]  /*93e0*/  LOP3.LUT R103, R103, 0x1, RZ, 0xc0, !PT ;  /* 0x0000000167677812 */ /* 0x000fe400078ec0ff */
[----:B------:R-:W-:Y:S02]  /*93f0*/  IADD3 R96, PT, PT, R65, UR44, RZ ;  /* 0x0000002c41607c10 */ /* 0x000fe4000fffe0ff */
[----:B------:R-:W-:-:S05]  /*9400*/  IADD3 R103, PT, PT, R59, -R103, -R52 ;  /* 0x800000673b677210 */ /* 0x000fca0007ffe834 */
[----:B------:R-:W-:Y:S01]  /*9410*/  IMAD.WIDE.U32 R94, R103, R124, R96 ;  /* 0x0000007c675e7225 */ /* 0x000fe200078e0060 */
[----:B------:R-:W-:-:S03]  /*9420*/  IADD3 R96, PT, PT, R63, UR11, RZ ;  /* 0x0000000b3f607c10 */ /* 0x000fc6000fffe0ff */
[----:B------:R-:W-:-:S05]  /*9430*/  VIADD R97, R95, UR12 ;  /* 0x0000000c5f617c36 */ /* 0x000fca0008000000 */
[----:B------:R-:W-:-:S05]  /*9440*/  IADD3 R96, P0, PT, R96, R97, RZ ;  /* 0x0000006160607210 */ /* 0x000fca0007f1e0ff */
[----:B------:R-:W-:Y:S02]  /*9450*/  IMAD.X R97, RZ, RZ, RZ, P0 ;  /* 0x000000ffff617224 */ /* 0x000fe400000e06ff */
[----:B------:R-:W-:-:S05]  /*9460*/  IMAD.WIDE.U32 R96, R61, UR35, R96 ;  /* 0x000000233d607c25 */ /* 0x000fca000f8e0060 */
[----:B------:R-:W-:Y:S01]  /*9470*/  IADD3 R63, PT, PT, R97, UR10, RZ ;  /* 0x0000000a613f7c10 */ /* 0x000fe2000fffe0ff */
[----:B------:R-:W-:-:S03]  /*9480*/  IMAD.MOV.U32 R97, RZ, RZ, RZ ;  /* 0x000000ffff617224 */ /* 0x000fc600078e00ff */
[----:B------:R-:W-:Y:S01]  /*9490*/  IADD3 R62, P0, PT, R63, R62, RZ ;  /* 0x0000003e3f3e7210 */ /* 0x000fe20007f1e0ff */
[----:B------:R-:W-:-:S04]  /*94a0*/  IMAD.WIDE.U32 R96, R129, R124, R96 ;  /* 0x0000007c81607225 */ /* 0x000fc800078e0060 */
[----:B------:R-:W-:Y:S01]  /*94b0*/  IMAD.X R63, RZ, RZ, RZ, P0 ;  /* 0x000000ffff3f7224 */ /* 0x000fe200000e06ff */
[----:B------:R-:W-:Y:S01]  /*94c0*/  IADD3 R65, PT, PT, R97, UR13, RZ ;  /* 0x0000000d61417c10 */ /* 0x000fe2000fffe0ff */
[----:B------:R-:W-:Y:S02]  /*94d0*/  IMAD R123, R96, UR28, RZ ;  /* 0x0000001c607b7c24 */ /* 0x000fe4000f8e02ff */
[----:B------:R-:W-:-:S04]  /*94e0*/  IMAD.WIDE.U32 R62, R61, UR34, R62 ;  /* 0x000000223d3e7c25 */ /* 0x000fc8000f8e003e */
        /* <DEDUP_REMOVED lines=9> */
[----:B------:R-:W-:Y:S02]  /*9580*/  VIADD R63, R63, UR13 ;  /* 0x0000000d3f3f7c36 */ /* 0x000fe40008000000 */
[----:B------:R-:W-:Y:S02]  /*9590*/  VIADD R127, R99, UR8 ;  /* 0x00000008637f7c36 */ /* 0x000fe40008000000 */
[----:B------:R-:W-:Y:S01]  /*95a0*/  VIADD R97, R97, UR11 ;  /* 0x0000000b61617c36 */ /* 0x000fe20008000000 */
[----:B------:R-:W-:Y:S02]  /*95b0*/  IADD3 R98, P1, PT, R63, R98, RZ ;  /* 0x000000623f627210 */ /* 0x000fe40007f3e0ff */
[----:B------:R-:W-:Y:S02]  /*95c0*/  IADD3 R126, P0, PT, R127, R126, RZ ;  /* 0x0000007e7f7e7210 */ /* 0x000fe40007f1e0ff */
[----:B------:R-:W-:-:S03]  /*95d0*/  IADD3.X R99, PT, PT, RZ, RZ, RZ, P1, !PT ;  /* 0x000000ffff637210 */ /* 0x000fc60000ffe4ff */
[----:B------:R-:W-:Y:S02]  /*95e0*/  IMAD.X R127, RZ, RZ, RZ, P0 ;  /* 0x000000ffff7f7224 */ /* 0x000fe400000e06ff */
[----:B------:R-:W-:-:S04]  /*95f0*/  IMAD.HI.U32 R99, R122, R129, R98 ;  /* 0x000000817a637227 */ /* 0x000fc800078e0062 */
        /* <DEDUP_REMOVED lines=21> */
[----:B------:R-:W-:Y:S02]  /*9750*/  IADD3.X R127, PT, PT, RZ, RZ, RZ, P1, !PT ;  /* 0x000000ffff7f7210 */ /* 0x000fe40000ffe4ff */
[----:B------:R-:W-:Y:S01]  /*9760*/  IADD3 R96, P1, PT, R97, R62, RZ ;  /* 0x0000003e61607210 */ /* 0x000fe20007f3e0ff */
[----:B------:R-:W-:Y:S02]  /*9770*/  IMAD.X R95, RZ, RZ, RZ, P0 ;  /* 0x000000ffff5f7224 */ /* 0x000fe400000e06ff */
[----:B------:R-:W-:-:S04]  /*9780*/  IMAD.WIDE.U32 R126, R102, R129, R126 ;  /* 0x00000081667e7225 */ /* 0x000fc800078e007e */
[----:B------:R-:W-:-:S04]  /*9790*/  IMAD.WIDE.U32 R94, R61, UR29, R94 ;  /* 0x0000001d3d5e7c25 */ /* 0x000fc8000f8e005e */
[----:B------:R-:W-:Y:S02]  /*97a0*/  VIADD R101, R127, UR17 ;  /* 0x000000117f657c36 */ /* 0x000fe40008000000 */
[----:B------:R-:W-:-:S03]  /*97b0*/  IMAD.X R97, RZ, RZ, RZ, P1 ;  /* 0x000000ffff617224 */ /* 0x000fc600008e06ff */
[----:B------:R-:W-:Y:S01]  /*97c0*/  IADD3 R100, P0, PT, R94, R101, RZ ;  /* 0x000000655e647210 */ /* 0x000fe20007f1e0ff */
[----:B------:R-:W-:-:S03]  /*97d0*/  IMAD.WIDE.U32 R96, R123, UR35, R96 ;  /* 0x000000237b607c25 */ /* 0x000fc6000f8e0060 */
[----:B------:R-:W-:Y:S02]  /*97e0*/  IADD3.X R101, PT, PT, RZ, RZ, RZ, P0, !PT ;  /* 0x000000ffff657210 */ /* 0x000fe400007fe4ff */
[----:B------:R-:W-:Y:S01]  /*97f0*/  IADD3 R62, PT, PT, R97, UR10, RZ ;  /* 0x0000000a613e7c10 */ /* 0x000fe2000fffe0ff */
[----:B------:R-:W-:Y:S02]  /*9800*/  HFMA2 R97, -RZ, RZ, 0, 0 ;  /* 0x00000000ff617431 */ /* 0x000fe400000001ff */
[----:B------:R-:W-:-:S05]  /*9810*/  IMAD.WIDE.U32 R100, R121, R129, R100 ;  /* 0x0000008179647225 */ /* 0x000fca00078e0064 */
[----:B------:R-:W-:Y:S01]  /*9820*/  IADD3 R94, PT, PT, R101, UR44, RZ ;  /* 0x0000002c655e7c10 */ /* 0x000fe2000fffe0ff */
[----:B------:R-:W-:-:S03]  /*9830*/  IMAD.WIDE.U32 R96, R122, R124, R96 ;  /* 0x0000007c7a607225 */ /* 0x000fc600078e0060 */
[----:B------:R-:W-:Y:S01]  /*9840*/  IADD3 R94, P0, PT, R95, R94, RZ ;  /* 0x0000005e5f5e7210 */ /* 0x000fe20007f1e0ff */
[----:B------:R-:W-:-:S04]  /*9850*/  VIADD R61, R97, UR14 ;  /* 0x0000000e613d7c36 */ /* 0x000fc80008000000 */
[----:B------:R-:W-:Y:S02]  /*9860*/  IMAD.X R95, RZ, RZ, RZ, P0 ;  /* 0x000000ffff5f7224 */ /* 0x000fe400000e06ff */
[----:B------:R-:W-:Y:S02]  /*9870*/  IMAD.MOV.U32 R97, RZ, RZ, RZ ;  /* 0x000000ffff617224 */ /* 0x000fe400078e00ff */
[----:B------:R-:W-:-:S04]  /*9880*/  IMAD.WIDE.U32 R94, R103, R129, R94 ;  /* 0x00000081675e7225 */ /* 0x000fc800078e005e */
[----:B------:R-:W-:-:S05]  /*9890*/  VIADD R63, R95, UR13 ;  /* 0x0000000d5f3f7c36 */ /* 0x000fca0008000000 */
[----:B------:R-:W-:-:S05]  /*98a0*/  IADD3 R62, P0, PT, R62, R63, RZ ;  /* 0x0000003f3e3e7210 */ /* 0x000fca0007f1e0ff */
[----:B------:R-:W-:Y:S02]  /*98b0*/  IMAD.X R63, RZ, RZ, RZ, P0 ;  /* 0x000000ffff3f7224 */ /* 0x000fe400000e06ff */
[----:B------:R-:W-:-:S04]  /*98c0*/  IMAD.WIDE.U32 R62, R123, UR34, R62 ;  /* 0x000000227b3e7c25 */ /* 0x000fc8000f8e003e */
[----:B------:R-:W-:Y:S01]  /*98d0*/  VIADD R99, R63, UR9 ;  /* 0x000000093f637c36 */ /* 0x000fe20008000000 */
[----:B------:R-:W-:-:S04]  /*98e0*/  IADD3 R62, P1, PT, R61, R62, RZ ;  /* 0x0000003e3d3e7210 */ /* 0x000fc80007f3e0ff */
        /* <DEDUP_REMOVED lines=31> */
[----:B------:R-:W-:Y:S01]  /*9ae0*/  IADD3 R100, P1, PT, R61, R100, RZ ;  /* 0x000000643d647210 */ /* 0x000fe20007f3e0ff */
[----:B------:R-:W-:Y:S01]  /*9af0*/  IMAD R61, R96, UR28, RZ ;  /* 0x0000001c603d7c24 */ /* 0x000fe2000f8e02ff */
[----:B------:R-:W-:-:S03]  /*9b00*/  IADD3 R94, P0, PT, R95, R94, RZ ;  /* 0x0000005e5f5e7210 */ /* 0x000fc60007f1e0ff */
[----:B------:R-:W-:Y:S01]  /*9b10*/  IMAD.X R101, RZ, RZ, RZ, P1 ;  /* 0x000000ffff657224 */ /* 0x000fe200008e06ff */
[----:B------:R-:W-:Y:S01]  /*9b20*/  IADD3.X R95, PT, PT, RZ, RZ, RZ, P0, !PT ;  /* 0x000000ffff5f7210 */ /* 0x000fe200007fe4ff */
[----:B------:R-:W-:-:S04]  /*9b30*/  IMAD.HI.U32 R63, R61, UR36, R96 ;  /* 0x000000243d3f7c27 */ /* 0x000fc8000f8e0060 */
[----:B------:R-:W-:-:S04]  /*9b40*/  IMAD.WIDE.U32 R100, R102, R122, R100 ;  /* 0x0000007a66647225 */ /* 0x000fc800078e0064 */
[----:B------:R-:W-:Y:S02]  /*9b50*/  VIADD R63, R63, UR11 ;  /* 0x0000000b3f3f7c36 */ /* 0x000fe40008000000 */
[----:B------:R-:W-:-:S03]  /*9b60*/  IMAD.WIDE.U32 R94, R123, UR29, R94 ;  /* 0x0000001d7b5e7c25 */ /* 0x000fc6000f8e005e */
[----:B------:R-:W-:Y:S01]  /*9b70*/  IADD3 R62, P1, PT, R63, R62, RZ ;  /* 0x0000003e3f3e7210 */ /* 0x000fe20007f3e0ff */
[----:B------:R-:W-:-:S03]  /*9b80*/  VIADD R127, R101, UR17 ;  /* 0x00000011657f7c36 */ /* 0x000fc60008000000 */
[----:B------:R-:W-:Y:S02]  /*9b90*/  IADD3.X R63, PT, PT, RZ, RZ, RZ, P1, !PT ;  /* 0x000000ffff3f7210 */ /* 0x000fe40000ffe4ff */
[----:B------:R-:W-:Y:S01]  /*9ba0*/  IADD3 R126, P0, PT, R94, R127, RZ ;  /* 0x0000007f5e7e7210 */ /* 0x000fe20007f1e0ff */
[----:B------:R-:W-:-:S04]  /*9bb0*/  IMAD.WIDE.U32 R62, R61, UR35, R62 ;  /* 0x000000233d3e7c25 */ /* 0x000fc8000f8e003e */
[----:B------:R-:W-:Y:S01]  /*9bc0*/  IMAD.X R127, RZ, RZ, RZ, P0 ;  /* 0x000000ffff7f7224 */ /* 0x000fe200000e06ff */
[----:B------:R-:W-:Y:S01]  /*9bd0*/  MOV R96, R62 ;  /* 0x0000003e00607202 */ /* 0x000fe20000000f00 */
[----:B------:R-:W-:Y:S02]  /*9be0*/  VIADD R99, R63, UR10 ;  /* 0x0000000a3f637c36 */ /* 0x000fe40008000000 */
[----:B------:R-:W-:-:S03]  /*9bf0*/  IMAD.WIDE.U32 R126, R121, R122, R126 ;  /* 0x0000007a797e7225 */ /* 0x000fc600078e007e */
[----:B------:R-:W-:Y:S01]  /*9c00*/  IADD3 R98, P1, PT, R99, R98, RZ ;  /* 0x0000006263627210 */ /* 0x000fe20007f3e0ff */
[----:B------:R-:W-:Y:S01]  /*9c10*/  IMAD.WIDE.U32 R96, R125, R124, R96 ;  /* 0x0000007c7d607225 */ /* 0x000fe200078e0060 */
[----:B------:R-:W-:-:S03]  /*9c20*/  IADD3 R94, PT, PT, R127, UR44, RZ ;  /* 0x0000002c7f5e7c10 */ /* 0x000fc6000fffe0ff */
[----:B------:R-:W-:Y:S01]  /*9c30*/  IMAD.X R99, RZ, RZ, RZ, P1 ;  /* 0x000000ffff637224 */ /* 0x000fe200008e06ff */
[----:B------:R-:W-:Y:S01]  /*9c40*/  IADD3 R94, P0, PT, R95, R94, RZ ;  /* 0x0000005e5f5e7210 */ /* 0x000fe20007f1e0ff */
[----:B------:R-:W-:Y:S02]  /*9c50*/  VIADD R63, R97, UR15 ;  /* 0x0000000f613f7c36 */ /* 0x000fe40008000000 */
[----:B------:R-:W-:-:S04]  /*9c60*/  IMAD.WIDE.U32 R98, R61, UR34, R98 ;  /* 0x000000223d627c25 */ /* 0x000fc8000f8e0062 */
[----:B------:R-:W-:Y:S01]  /*9c70*/  IMAD.X R95, RZ, RZ, RZ, P0 ;  /* 0x000000ffff5f7224 */ /* 0x000fe200000e06ff */
[----:B------:R-:W-:Y:S01]  /*9c80*/  IADD3 R98, P1, PT, R63, R98, RZ ;  /* 0x000000623f627210 */ /* 0x000fe20007f3e0ff */
[----:B------:R-:W-:Y:S02]  /*9c90*/  VIADD R62, R99, UR9 ;  /* 0x00000009633e7c36 */ /* 0x000fe40008000000 */
[----:B------:R-:W-:-:S04]  /*9ca0*/  IMAD.WIDE.U32 R94, R103, R122, R94 ;  /* 0x0000007a675e7225 */ /* 0x000fc800078e005e */
[----:B------:R-:W-:Y:S01]  /*9cb0*/  IMAD.X R99, RZ, RZ, RZ, P1 ;  /* 0x000000ffff637224 */ /* 0x000fe200008e06ff */
[----:B------:R-:W-:Y:S01]  /*9cc0*/  IADD3 R65, PT, PT, R95, UR14, RZ ;  /* 0x0000000e5f417c10 */ /* 0x000fe2000fffe0ff */
[----:B------:R-:W-:Y:S02]  /*9cd0*/  IMAD R123, R96, UR28, RZ ;  /* 0x0000001c607b7c24 */ /* 0x000fe4000f8e02ff */
[----:B------:R-:W-:Y:S01]  /*9ce0*/  IMAD.WIDE.U32 R98, R125, R129, R98 ;  /* 0x000000817d627225 */ /* 0x000fe200078e0062 */
[----:B------:R-:W-:-:S03]  /*9cf0*/  IADD3 R62, P0, PT, R62, R65, RZ ;  /* 0x000000413e3e7210 */ /* 0x000fc60007f1e0ff */
[----:B------:R-:W-:Y:S01]  /*9d00*/  IMAD.MOV.U32 R97, RZ, RZ, RZ ;  /* 0x000000ffff617224 */ /* 0x000fe200078e00ff */
[----:B------:R-:W-:Y:S01]  /*9d10*/  IADD3 R65, PT, PT, R99, UR15, RZ ;  /* 0x0000000f63417c10 */ /* 0x000fe2000fffe0ff */
[----:B------:R-:W-:Y:S02]  /*9d20*/  IMAD.X R63, RZ, RZ, RZ, P0 ;  /* 0x000000ffff3f7224 */ /* 0x000fe400000e06ff */
[----:B------:R-:W-:-:S04]  /*9d30*/  IMAD.HI.U32 R97, R123, UR36, R96 ;  /* 0x000000247b617c27 */ /* 0x000fc8000f8e0060 */
[----:B------:R-:W-:-:S04]  /*9d40*/  IMAD.WIDE.U32 R62, R61, UR33, R62 ;  /* 0x000000213d3e7c25 */ /* 0x000fc8000f8e003e */
[----:B------:R-:W-:Y:S01]  /*9d50*/  VIADD R63, R63, UR8 ;  /* 0x000000083f3f7c36 */ /* 0x000fe20008000000 */
[----:B------:R-:W-:Y:S01]  /*9d60*/  IADD3 R62, P1, PT, R65, R62, RZ ;  /* 0x0000003e413e7210 */ /* 0x000fe20007f3e0ff */
[----:B------:R-:W-:-:S03]  /*9d70*/  VIADD R97, R97, UR11 ;  /* 0x0000000b61617c36 */ /* 0x000fc60008000000 */
        /* <DEDUP_REMOVED lines=12> */
[----:B------:R-:W-:Y:S01]  /*9e40*/  IMAD.WIDE.U32 R100, R61, UR31, R100 ;  /* 0x0000001f3d647c25 */ /* 0x000fe2000f8e0064 */
[----:B------:R-:W-:-:S03]  /*9e50*/  IADD3 R63, PT, PT, R65, UR15, RZ ;  /* 0x0000000f413f7c10 */ /* 0x000fc6000fffe0ff */
[----:B------:R-:W-:Y:S01]  /*9e60*/  VIADD R127, R101, UR6 ;  /* 0x00000006657f7c36 */ /* 0x000fe20008000000 */
[----:B------:R-:W-:-:S04]  /*9e70*/  IADD3 R100, P1, PT, R63, R100, RZ ;  /* 0x000000643f647210 */ /* 0x000fc80007f3e0ff */
[----:B------:R-:W-:Y:S02]  /*9e80*/  IADD3 R126, P0, PT, R127, R126, RZ ;  /* 0x0000007e7f7e7210 */ /* 0x000fe40007f1e0ff */
[----:B------:R-:W-:-:S03]  /*9e90*/  IADD3.X R101, PT, PT, RZ, RZ, RZ, P1, !PT ;  /* 0x000000ffff657210 */ /* 0x000fc60000ffe4ff */
[----:B------:R-:W-:Y:S01]  /*9ea0*/  IMAD.X R127, RZ, RZ, RZ, P0 ;  /* 0x000000ffff7f7224 */ /* 0x000fe200000e06ff */
[----:B------:R-:W-:Y:S01]  /*9eb0*/  IADD3 R96, P0, PT, R97, R98, RZ ;  /* 0x0000006261607210 */ /* 0x000fe20007f1e0ff */
[----:B------:R-:W-:-:S04]  /*9ec0*/  IMAD.HI.U32 R99, R104, R125, R100 ;  /* 0x0000007d68637227 */ /* 0x000fc800078e0064 */
[----:B------:R-:W-:Y:S01]  /*9ed0*/  IMAD.WIDE.U32 R126, R61, UR30, R126 ;  /* 0x0000001e3d7e7c25 */ /* 0x000fe2000f8e007e */
[----:B------:R-:W-:-:S03]  /*9ee0*/  IADD3 R99, PT, PT, R99, UR16, RZ ;  /* 0x0000001063637c10 */ /* 0x000fc6000fffe0ff */
[----:B------:R-:W-:Y:S01]  /*9ef0*/  VIADD R101, R127, UR5 ;  /* 0x000000057f657c36 */ /* 0x000fe20008000000 */
[----:B------:R-:W-:Y:S01]  /*9f00*/  IADD3 R98, P1, PT, R99, R126, RZ ;  /* 0x0000007e63627210 */ /* 0x000fe20007f3e0ff */
[----:B------:R-:W-:-:S03]  /*9f10*/  IMAD.X R97, RZ, RZ, RZ, P0 ;  /* 0x000000ffff617224 */ /* 0x000fc600000e06ff */
[----:B------:R-:W-:Y:S01]  /*9f20*/  IADD3 R100, P0, PT, R101, R94, RZ ;  /* 0x0000005e65647210 */ /* 0x000fe20007f1e0ff */
[----:B------:R-:W-:-:S04]  /*9f30*/  IMAD.WIDE.U32 R96, R123, UR35, R96 ;  /* 0x000000237b607c25 */ /* 0x000fc8000f8e0060 */
[----:B------:R-:W-:Y:S01]  /*9f40*/  IMAD.X R99, RZ, RZ, RZ, P1 ;  /* 0x000000ffff637224 */ /* 0x000fe200008e06ff */
[----:B------:R-:W-:Y:S01]  /*9f50*/  IADD3 R63, PT, PT, R97, UR10, RZ ;  /* 0x0000000a613f7c10 */ /* 0x000fe2000fffe0ff */
[----:B------:R-:W-:Y:S02]  /*9f60*/  IMAD.X R101, RZ, RZ, RZ, P0 ;  /* 0x000000ffff657224 */ /* 0x000fe400000e06ff */
[----:B------:R-:W-:Y:S01]  /*9f70*/  IMAD.WIDE.U32 R94, R102, R125, R98 ;  /* 0x0000007d665e7225 */ /* 0x000fe200078e0062 */
[----:B------:R-:W-:-:S03]  /*9f80*/  IADD3 R62, P0, PT, R63, R62, RZ ;  /* 0x0000003e3f3e7210 */ /* 0x000fc60007f1e0ff */
[----:B------:R-:W-:Y:S01]  /*9f90*/  IMAD.WIDE.U32 R100, R61, UR29, R100 ;  /* 0x0000001d3d647c25 */ /* 0x000fe2000f8e0064 */
[----:B------:R-:W-:-:S03]  /*9fa0*/  IADD3.X R63, PT, PT, RZ, RZ, RZ, P0, !PT ;  /* 0x000000ffff3f7210 */ /* 0x000fc600007fe4ff */
[----:B------:R-:W-:Y:S02]  /*9fb0*/  VIADD R97, R95, UR17 ;  /* 0x000000115f617c36 */ /* 0x000fe40008000000 */
[----:B------:R-:W-:Y:S02]  /*9fc0*/  IMAD.MOV.U32 R98, RZ, RZ, R96 ;  /* 0x000000ffff627224 */ /* 0x000fe400078e0060 */
[----:B------:R-:W-:Y:S01]  /*9fd0*/  IMAD.MOV.U32 R99, RZ, RZ, RZ ;  /* 0x000000ffff637224 */ /* 0x000fe200078e00ff */
[----:B------:R-:W-:Y:S01]  /*9fe0*/  IADD3 R96, P0, PT, R100, R97, RZ ;  /* 0x0000006164607210 */ /* 0x000fe20007f1e0ff */
[----:B------:R-:W-:-:S03]  /*9ff0*/  IMAD.WIDE.U32 R62, R123, UR34, R62 ;  /* 0x000000227b3e7c25 */ /* 0x000fc6000f8e003e */
[----:B------:R-:W-:Y:S01]  /*a000*/  IADD3.X R97, PT, PT, RZ, RZ, RZ, P0, !PT ;  /* 0x000000ffff617210 */ /* 0x000fe200007fe4ff */
[----:B------:R-:W-:-:S04]  /*a010*/  IMAD.WIDE.U32 R98, R104, R124, R98 ;  /* 0x0000007c68627225 */ /* 0x000fc800078e0062 */
[----:B------:R-:W-:Y:S02]  /*a020*/  VIADD R61, R99, UR16 ;  /* 0x00000010633d7c36 */ /* 0x000fe40008000000 */
[----:B------:R-:W-:-:S03]  /*a030*/  IMAD.WIDE.U32 R96, R121, R125, R96 ;  /* 0x0000007d79607225 */ /* 0x000fc600078e0060 */
[----:B------:R-:W-:Y:S01]  /*a040*/  IADD3 R62, P0, PT, R61, R62, RZ ;  /* 0x0000003e3d3e7210 */ /* 0x000fe20007f1e0ff */
[----:B------:R-:W-:Y:S01]  /*a050*/  VIADD R65, R63, UR9 ;  /* 0x000000093f417c36 */ /* 0x000fe20008000000 */
[----:B------:R-:W-:Y:S01]  /*a060*/  IADD3 R100, PT, PT, R97, UR44, RZ ;  /* 0x0000002c61647c10 */ /* 0x000fe2000fffe0ff */
[----:B------:R-:W-:Y:S02]  /*a070*/  IMAD R61, R98, UR28, RZ ;  /* 0x0000001c623d7c24 */ /* 0x000fe4000f8e02ff */
[----:B------:R-:W-:Y:S01]  /*a080*/  IMAD.X R63, RZ, RZ, RZ, P0 ;  /* 0x000000ffff3f7224 */ /* 0x000fe200000e06ff */
[----:B------:R-:W-:Y:S01]  /*a090*/  IADD3 R64, P1, PT, R65, R64, RZ ;  /* 0x0000004041407210 */ /* 0x000fe20007f3e0ff */
[----:B------:R-:W-:Y:S01]  /*a0a0*/  IMAD.MOV.U32 R99, RZ, RZ, RZ ;  /* 0x000000ffff637224 */ /* 0x000fe200078e00ff */
[----:B------:R-:W-:Y:S01]  /*a0b0*/  IADD3 R100, P0, PT, R101, R100, RZ ;  /* 0x0000006465647210 */ /* 0x000fe20007f1e0ff */
[----:B------:R-:W-:-:S03]  /*a0c0*/  IMAD.WIDE.U32 R62, R104, R129, R62 ;  /* 0x00000081683e7225 */ /* 0x000fc600078e003e */
[----:B------:R-:W-:Y:S01]  /*a0d0*/  IADD3.X R101, PT, PT, RZ, RZ, RZ, P0, !PT ;  /* 0x000000ffff657210 */ /* 0x000fe200007fe4ff */
[----:B------:R-:W-:Y:S02]  /*a0e0*/  IMAD.X R65, RZ, RZ, RZ, P1 ;  /* 0x000000ffff417224 */ /* 0x000fe400008e06ff */
[----:B------:R-:W-:Y:S02]  /*a0f0*/  VIADD R63, R63, UR16 ;  /* 0x000000103f3f7c36 */ /* 0x000fe40008000000 */
[----:B------:R-:W-:-:S04]  /*a100*/  IMAD.WIDE.U32 R64, R123, UR33, R64 ;  /* 0x000000217b407c25 */ /* 0x000fc8000f8e0040 */
[----:B------:R-:W-:Y:S01]  /*a110*/  IMAD.WIDE.U32 R100, R103, R125, R100 ;  /* 0x0000007d67647225 */ /* 0x000fe200078e0064 */
[----:B------:R-:W-:-:S03]  /*a120*/  IADD3 R64, P1, PT, R63, R64, RZ ;  /* 0x000000403f407210 */ /* 0x000fc60007f3e0ff */
[----:B------:R-:W-:Y:S01]  /*a130*/  VIADD R65, R65, UR8 ;  /* 0x0000000841417c36 */ /* 0x000fe20008000000 */
[----:B------:R-:W-:Y:S01]  /*a140*/  IADD3 R126, PT, PT, R101, UR15, RZ ;  /* 0x0000000f657e7c10 */ /* 0x000fe2000fffe0ff */
[----:B------:R-:W-:-:S03]  /*a150*/  IMAD.HI.U32 R63, R61, UR36, R98 ;  /* 0x000000243d3f7c27 */ /* 0x000fc6000f8e0062 */
[----:B------:R-:W-:Y:S01]  /*a160*/  IADD3 R98, P0, PT, R65, R126, RZ ;  /* 0x0000007e41627210 */ /* 0x000fe20007f1e0ff */
[----:B------:R-:W-:Y:S01]  /*a170*/  IMAD.X R65, RZ, RZ, RZ, P1 ;  /* 0x000000ffff417224 */ /* 0x000fe200008e06ff */
[----:B------:R-:W-:-:S03]  /*a180*/  IADD3 R63, PT, PT, R63, UR11, RZ ;  /* 0x0000000b3f3f7c10 */ /* 0x000fc6000fffe0ff */
[----:B------:R-:W-:Y:S01]  /*a190*/  IMAD.X R99, RZ, RZ, RZ, P0 ;  /* 0x000000ffff637224 */ /* 0x000fe200000e06ff */
[----:B------:R-:W-:Y:S01]  /*a1a0*/  IADD3 R62, P0, PT, R63, R62, RZ ;  /* 0x0000003e3f3e7210 */ /* 0x000fe20007f1e0ff */
[----:B------:R-:W-:-:S03]  /*a1b0*/  IMAD.WIDE.U32 R64, R104, R122, R64 ;  /* 0x0000007a68407225 */ /* 0x000fc600078e0040 */
[----:B------:R-:W-:Y:S01]  /*a1c0*/  IADD3.X R63, PT, PT, RZ, RZ, RZ, P0, !PT ;  /* 0x000000ffff3f7210 */ /* 0x000fe200007fe4ff */
[----:B------:R-:W-:-:S04]  /*a1d0*/  IMAD.WIDE.U32 R98, R123, UR32, R98 ;  /* 0x000000207b627c25 */ /* 0x000fc8000f8e0062 */
[----:B------:R-:W-:Y:S02]  /*a1e0*/  VIADD R65, R65, UR16 ;  /* 0x0000001041417c36 */ /* 0x000fe40008000000 */
[----:B------:R-:W-:Y:S02]  /*a1f0*/  VIADD R95, R99, UR7 ;  /* 0x00000007635f7c36 */ /* 0x000fe40008000000 */
[----:B------:R-:W-:Y:S01]  /*a200*/  IMAD.WIDE.U32 R62, R61, UR35, R62 ;  /* 0x000000233d3e7c25 */ /* 0x000fe2000f8e003e */
[----:B------:R-:W-:Y:S02]  /*a210*/  IADD3 R98, P1, PT, R65, R98, RZ ;  /* 0x0000006241627210 */ /* 0x000fe40007f3e0ff */
[----:B------:R-:W-:Y:S01]  /*a220*/  IADD3 R94, P0, PT, R95, R94, RZ ;  /* 0x0000005e5f5e7210 */ /* 0x000fe20007f1e0ff */
[----:B------:R-:W-:Y:S02]  /*a230*/  VIADD R65, R63, UR10 ;  /* 0x0000000a3f417c36 */ /* 0x000fe40008000000 */
[----:B------:R-:W-:Y:S01]  /*a240*/  IMAD.X R99, RZ, RZ, RZ, P1 ;  /* 0x000000ffff637224 */ /* 0x000fe200008e06ff */
[----:B------:R-:W-:-:S02]  /*a250*/  IADD3.X R95, PT, PT, RZ, RZ, RZ, P0, !PT ;  /* 0x000000ffff5f7210 */ /* 0x000fc400007fe4ff */
[----:B------:R-:W-:Y:S01]  /*a260*/  IADD3 R64, P2, PT, R65, R64, RZ ;  /* 0x0000004041407210 */ /* 0x000fe20007f5e0ff */
[----:B------:R-:W-:-:S03]  /*a270*/  IMAD.WIDE.U32 R98, R104, R125, R98 ;  /* 0x0000007d68627225 */ /* 0x000fc600078e0062 */
[----:B------:R-:W-:Y:S01]  /*a280*/  IADD3.X R65, PT, PT, RZ, RZ, RZ, P2, !PT ;  /* 0x000000ffff417210 */ /* 0x000fe200017fe4ff */
[----:B------:R-:W-:-:S04]  /*a290*/  IMAD.WIDE.U32 R94, R123, UR31, R94 ;  /* 0x0000001f7b5e7c25 */ /* 0x000fc8000f8e005e */
[----:B------:R-:W-:Y:S01]  /*a2a0*/  VIADD R63, R99, UR16 ;  /* 0x00000010633f7c36 */ /* 0x000fe20008000000 */
[----:B------:R-:W-:Y:S01]  /*a2b0*/  IADD3 R97, PT, PT, R95, UR6, RZ ;  /* 0x000000065f617c10 */ /* 0x000fe2000fffe0ff */
[----:B------:R-:W-:-:S03]  /*a2c0*/  IMAD.WIDE.U32 R64, R61, UR34, R64 ;  /* 0x000000223d407c25 */ /* 0x000fc6000f8e0040 */
[----:B------:R-:W-:Y:S01]  /*a2d0*/  IADD3 R94, P1, PT, R63, R94, RZ ;  /* 0x0000005e3f5e7210 */ /* 0x000fe20007f3e0ff */
[----:B------:R-:W-:Y:S01]  /*a2e0*/  IMAD.MOV.U32 R63, RZ, RZ, RZ ;  /* 0x000000ffff3f7224 */ /* 0x000fe200078e00ff */
[----:B------:R-:W-:Y:S01]  /*a2f0*/  IADD3 R96, P0, PT, R97, R96, RZ ;  /* 0x0000006061607210 */ /* 0x000fe20007f1e0ff */
[----:B------:R-:W-:Y:S02]  /*a300*/  VIADD R99, R65, UR9 ;  /* 0x0000000941637c36 */ /* 0x000fe40008000000 */
[----:B------:R-:W-:Y:S02]  /*a310*/  IMAD.X R95, RZ, RZ, RZ, P1 ;  /* 0x000000ffff5f7224 */ /* 0x000fe400008e06ff */
[----:B------:R-:W-:-:S04]  /*a320*/  IMAD.WIDE.U32 R62, R102, R124, R62 ;  /* 0x0000007c663e7225 */ /* 0x000fc800078e003e */
[----:B------:R-:W-:Y:S02]  /*a330*/  IMAD.X R97, RZ, RZ, RZ, P0 ;  /* 0x000000ffff617224 */ /* 0x000fe400000e06ff */
[----:B------:R-:W-:-:S04]  /*a340*/  IMAD.WIDE.U32 R94, R104, R104, R94 ;  /* 0x00000068685e7225 */ /* 0x000fc800078e005e */
[----:B------:R-:W-:Y:S01]  /*a350*/  VIADD R63, R63, UR17 ;  /* 0x000000113f3f7c36 */ /* 0x000fe20008000000 */
[----:B------:R-:W-:Y:S01]  /*a360*/  IADD3 R95, PT, PT, R95, UR16, RZ ;  /* 0x000000105f5f7c10 */ /* 0x000fe2000fffe0ff */
[----:B------:R-:W-:-:S03]  /*a370*/  IMAD.WIDE.U32 R96, R123, UR30, R96 ;  /* 0x0000001e7b607c25 */ /* 0x000fc6000f8e0060 */
[----:B------:R-:W-:Y:S01]  /*a380*/  IADD3 R64, P1, PT, R63, R64, RZ ;  /* 0x000000403f407210 */ /* 0x000fe20007f3e0ff */
[----:B------:R-:W-:Y:S01]  /*a390*/  HFMA2 R63, -RZ, RZ, 0, 0 ;  /* 0x00000000ff3f7431 */ /* 0x000fe200000001ff */
[----:B------:R-:W-:Y:S01]  /*a3a0*/  IADD3 R96, P0, PT, R95, R96, RZ ;  /* 0x000000605f607210 */ /* 0x000fe20007f1e0ff */
[----:B------:R-:W-:Y:S02]  /*a3b0*/  VIADD R101, R97, UR5 ;  /* 0x0000000561657c36 */ /* 0x000fe40008000000 */
[----:B------:R-:W-:Y:S01]  /*a3c0*/  IMAD.X R65, RZ, RZ, RZ, P1 ;  /* 0x000000ffff417224 */ /* 0x000fe200008e06ff */
[----:B------:R-:W-:Y:S01]  /*a3d0*/  IADD3 R98, P1, PT, R99, R98, RZ ;  /* 0x0000006263627210 */ /* 0x000fe20007f3e0ff */
[----:B------:R-:W-:Y:S02]  /*a3e0*/  IMAD R127, R62, UR28, RZ ;  /* 0x0000001c3e7f7c24 */ /* 0x000fe4000f8e02ff */
[----:B------:R-:W-:Y:S01]  /*a3f0*/  IMAD.X R97, RZ, RZ, RZ, P0 ;  /* 0x000000ffff617224 */ /* 0x000fe200000e06ff */
[----:B------:R-:W-:Y:S01]  /*a400*/  IADD3 R100, P0, PT, R101, R100, RZ ;  /* 0x0000006465647210 */ /* 0x000fe20007f1e0ff */
[----:B------:R-:W-:-:S03]  /*a410*/  IMAD.HI.U32 R63, R127, UR36, R62 ;  /* 0x000000247f3f7c27 */ /* 0x000fc6000f8e003e */
[----:B------:R-:W-:Y:S01]  /*a420*/  IADD3.X R101, PT, PT, RZ, RZ, RZ, P0, !PT ;  /* 0x000000ffff657210 */ /* 0x000fe200007fe4ff */
[----:B------:R-:W-:Y:S02]  /*a430*/  IMAD.X R99, RZ, RZ, RZ, P1 ;  /* 0x000000ffff637224 */ /* 0x000fe400008e06ff */
[----:B------:R-:W-:-:S04]  /*a440*/  IMAD.WIDE.U32 R64, R102, R129, R64 ;  /* 0x0000008166407225 */ /* 0x000fc800078e0040 */
[----:B------:R-:W-:Y:S01]  /*a450*/  IMAD.HI.U32 R95, R102, R104, R96 ;  /* 0x00000068665f7227 */ /* 0x000fe200078e0060 */
[----:B------:R-:W-:-:S03]  /*a460*/  IADD3 R65, PT, PT, R65, UR17, RZ ;  /* 0x0000001141417c10 */ /* 0x000fc6000fffe0ff */
[----:B------:R-:W-:Y:S02]  /*a470*/  VIADD R63, R63, UR11 ;  /* 0x0000000b3f3f7c36 */ /* 0x000fe40008000000 */
[----:B------:R-:W-:-:S03]  /*a480*/  IMAD.WIDE.U32 R98, R61, UR33, R98 ;  /* 0x000000213d627c25 */ /* 0x000fc6000f8e0062 */
[----:B------:R-:W-:Y:S01]  /*a490*/  IADD3 R64, P2, PT, R63, R64, RZ ;  /* 0x000000403f407210 */ /* 0x000fe20007f5e0ff */
[----:B------:R-:W-:Y:S01]  /*a4a0*/  IMAD.WIDE.U32 R100, R123, UR29, R100 ;  /* 0x0000001d7b647c25 */ /* 0x000fe2000f8e0064 */
[----:B------:R-:W-:Y:S02]  /*a4b0*/  IADD3 R62, P1, PT, R65, R98, RZ ;  /* 0x00000062413e7210 */ /* 0x000fe40007f3e0ff */
[----:B------:R-:W-:Y:S01]  /*a4c0*/  IADD3.X R65, PT, PT, RZ, RZ, RZ, P2, !PT ;  /* 0x000000ffff417210 */ /* 0x000fe200017fe4ff */
[----:B------:R-:W-:Y:S02]  /*a4d0*/  VIADD R95, R95, UR17 ;  /* 0x000000115f5f7c36 */ /* 0x000fe40008000000 */
[----:B------:R-:W-:Y:S02]  /*a4e0*/  IMAD.X R63, RZ, RZ, RZ, P1 ;  /* 0x000000ffff3f7224 */ /* 0x000fe400008e06ff */
[----:B------:R-:W-:Y:S01]  /*a4f0*/  IMAD.WIDE.U32 R64, R127, UR35, R64 ;  /* 0x000000237f407c25 */ /* 0x000fe2000f8e0040 */
[----:B------:R-:W-:-:S03]  /*a500*/  IADD3 R98, P0, PT, R100, R95, RZ ;  /* 0x0000005f64627210 */ /* 0x000fc60007f1e0ff */
[----:B------:R-:W-:Y:S01]  /*a510*/  VIADD R95, R99, UR8 ;  /* 0x00000008635f7c36 */ /* 0x000fe20008000000 */
[----:B------:R-:W-:Y:S01]  /*a520*/  IADD3 R65, PT, PT, R65, UR10, RZ ;  /* 0x0000000a41417c10 */ /* 0x000fe2000fffe0ff */
[----:B------:R-:W-:Y:S02]  /*a530*/  IMAD.X R99, RZ, RZ, RZ, P0 ;  /* 0x000000ffff637224 */ /* 0x000fe400000e06ff */
[----:B------:R-:W-:Y:S01]  /*a540*/  IMAD.WIDE.U32 R62, R102, R122, R62 ;  /* 0x0000007a663e7225 */ /* 0x000fe200078e003e */
[----:B------:R-:W-:-:S03]  /*a550*/  IADD3 R94, P0, PT, R95, R94, RZ ;  /* 0x0000005e5f5e7210 */ /* 0x000fc60007f1e0ff */
[----:B------:R-:W-:Y:S01]  /*a560*/  IMAD.WIDE.U32 R98, R121, R104, R98 ;  /* 0x0000006879627225 */ /* 0x000fe200078e0062 */
[----:B------:R-:W-:Y:S02]  /*a570*/  IADD3 R62, P1, PT, R65, R62, RZ ;  /* 0x0000003e413e7210 */ /* 0x000fe40007f3e0ff */
[----:B------:R-:W-:Y:S01]  /*a580*/  IADD3 R97, PT, PT, R63, UR17, RZ ;  /* 0x000000113f617c10 */ /* 0x000fe2000fffe0ff */
[----:B------:R-:W-:Y:S02]  /*a590*/  VIADD R100, R99, UR44 ;  /* 0x0000002c63647c36 */ /* 0x000fe40008000000 */
[----:B------:R-:W-:Y:S02]  /*a5a0*/  IMAD.X R95, RZ, RZ, RZ, P0 ;  /* 0x000000ffff5f7224 */ /* 0x000fe400000e06ff */
[----:B------:R-:W-:Y:S01]  /*a5b0*/  IMAD.MOV.U32 R65, RZ, RZ, RZ ;  /* 0x000000ffff417224 */ /* 0x000fe200078e00ff */
[----:B------:R-:W-:Y:S01]  /*a5c0*/  IADD3 R100, P0, PT, R101, R100, RZ ;  /* 0x0000006465647210 */ /* 0x000fe20007f1e0ff */
[----:B------:R-:W-:-:S03]  /*a5d0*/  IMAD.WIDE.U32 R94, R61, UR32, R94 ;  /* 0x000000203d5e7c25 */ /* 0x000fc6000f8e005e */
[----:B------:R-:W-:Y:S01]  /*a5e0*/  IADD3.X R101, PT, PT, RZ, RZ, RZ, P0, !PT ;  /* 0x000000ffff657210 */ /* 0x000fe200007fe4ff */
[----:B------:R-:W-:Y:S01]  /*a5f0*/  IMAD.WIDE.U32 R64, R121, R124, R64 ;  /* 0x0000007c79407225 */ /* 0x000fe200078e0040 */
[----:B------:R-:W-:Y:S02]  /*a600*/  IADD3 R96, P0, PT, R97, R94, RZ ;  /* 0x0000005e61607210 */ /* 0x000fe40007f1e0ff */
[----:B------:R-:W-:Y:S01]  /*a610*/  IADD3 R94, PT, PT, R95, UR7, RZ ;  /* 0x000000075f5e7c10 */ /* 0x000fe2000fffe0ff */
[----:B------:R-:W-:Y:S02]  /*a620*/  IMAD.X R63, RZ, RZ, RZ, P1 ;  /* 0x000000ffff3f7224 */ /* 0x000fe400008e06ff */
[----:B------:R-:W-:Y:S02]  /*a630*/  VIADD R65, R65, UR44 ;  /* 0x0000002c41417c36 */ /* 0x000fe40008000000 */
[----:B------:R-:W-:-:S04]  /*a640*/  IMAD.WIDE.U32 R62, R127, UR34, R62 ;  /* 0x000000227f3e7c25 */ /* 0x000fc8000f8e003e */
[----:B------:R-:W-:Y:S01]  /*a650*/  IMAD.WIDE.U32 R100, R103, R104, R100 ;  /* 0x0000006867647225 */ /* 0x000fe200078e0064 */
[----:B------:R-:W-:-:S03]  /*a660*/  IADD3 R62, P1, PT, R65, R62, RZ ;  /* 0x0000003e413e7210 */ /* 0x000fc60007f3e0ff */
[----:B------:R-:W-:Y:S02]  /*a670*/  IMAD.X R97, RZ, RZ, RZ, P0 ;  /* 0x000000ffff617224 */ /* 0x000fe400000e06ff */
[----:B------:R-:W-:Y:S02]  /*a680*/  VIADD R65, R101, UR16 ;  /* 0x0000001065417c36 */ /* 0x000fe40008000000 */
[----:B------:R-:W-:Y:S02]  /*a690*/  VIADD R95, R63, UR9 ;  /* 0x000000093f5f7c36 */ /* 0x000fe40008000000 */
[----:B------:R-:W-:Y:S01]  /*a6a0*/  IMAD.WIDE.U32 R96, R102, R125, R96 ;  /* 0x0000007d66607225 */ /* 0x000fe200078e0060 */
[----:B------:R-:W-:Y:S02]  /*a6b0*/  IADD3 R94, P0, PT, R94, R65, RZ ;  /* 0x000000415e5e7210 */ /* 0x000fe40007f1e0ff */
[----:B------:R-:W-:Y:S01]  /*a6c0*/  MOV R65, RZ ;  /* 0x000000ff00417202 */ /* 0x000fe20000000f00 */
[----:B------:R-:W-:Y:S01]  /*a6d0*/  IMAD.X R63, RZ, RZ, RZ, P1 ;  /* 0x000000ffff3f7224 */ /* 0x000fe200008e06ff */
[----:B------:R-:W-:Y:S01]  /*a6e0*/  IADD3 R96, P1, PT, R95, R96, RZ ;  /* 0x000000605f607210 */ /* 0x000fe20007f3e0ff */
[----:B------:R-:W-:Y:S01]  /*a6f0*/  IMAD.X R95, RZ, RZ, RZ, P0 ;  /* 0x000000ffff5f7224 */ /* 0x000fe200000e06ff */
[----:B------:R-:W-:Y:S01]  /*a700*/  IADD3 R99, PT, PT, R97, UR17, RZ ;  /* 0x0000001161637c10 */ /* 0x000fe2000fffe0ff */
[----:B------:R-:W-:-:S02]  /*a710*/  IMAD R123, R64, UR28, RZ ;  /* 0x0000001c407b7c24 */ /* 0x000fc4000f8e02ff */
[----:B------:R-:W-:-:S04]  /*a720*/  IMAD.WIDE.U32 R94, R61, UR31, R94 ;  /* 0x0000001f3d5e7c25 */ /* 0x000fc8000f8e005e */
[----:B------:R-:W-:Y:S01]  /*a730*/  IMAD.HI.U32 R65, R123, UR36, R64 ;  /* 0x000000247b417c27 */ /* 0x000fe2000f8e0040 */
[----:B------:R-:W-:-:S03]  /*a740*/  IADD3 R95, PT, PT, R95, UR6, RZ ;  /* 0x000000065f5f7c10 */ /* 0x000fc6000fffe0ff */
[----:B------:R-:W-:Y:S01]  /*a750*/  IMAD.X R97, RZ, RZ, RZ, P1 ;  /* 0x000000ffff617224 */ /* 0x000fe200008e06ff */
[----:B------:R-:W-:Y:S01]  /*a760*/  IADD3 R94, P1, PT, R99, R94, RZ ;  /* 0x0000005e635e7210 */ /* 0x000fe20007f3e0ff */
[----:B------:R-:W-:Y:S01]  /*a770*/  IMAD.WIDE.U32 R62, R121, R129, R62 ;  /* 0x00000081793e7225 */ /* 0x000fe200078e003e */
[----:B------:R-:W-:Y:S02]  /*a780*/  IADD3 R98, P0, PT, R95, R98, RZ ;  /* 0x000000625f627210 */ /* 0x000fe40007f1e0ff */
[----:B------:R-:W-:Y:S01]  /*a790*/  IADD3.X R95, PT, PT, RZ, RZ, RZ, P1, !PT ;  /* 0x000000ffff5f7210 */ /* 0x000fe20000ffe4ff */
[----:B------:R-:W-:Y:S02]  /*a7a0*/  VIADD R65, R65, UR11 ;  /* 0x0000000b41417c36 */ /* 0x000fe40008000000 */
[----:B------:R-:W-:-:S03]  /*a7b0*/  IMAD.WIDE.U32 R96, R127, UR33, R96 ;  /* 0x000000217f607c25 */ /* 0x000fc6000f8e0060 */
[----:B------:R-:W-:Y:S01]  /*a7c0*/  IADD3 R62, P2, PT, R65, R62, RZ ;  /* 0x0000003e413e7210 */ /* 0x000fe20007f5e0ff */
[----:B------:R-:W-:Y:S02]  /*a7d0*/  VIADD R65, R63, UR44 ;  /* 0x0000002c3f417c36 */ /* 0x000fe40008000000 */
[----:B------:R-:W-:Y:S02]  /*a7e0*/  IMAD.X R99, RZ, RZ, RZ, P0 ;  /* 0x000000ffff637224 */ /* 0x000fe400000e06ff */
[----:B------:R-:W-:-:S04]  /*a7f0*/  IMAD.WIDE.U32 R94, R102, R104, R94 ;  /* 0x00000068665e7225 */ /* 0x000fc800078e005e */
[----:B------:R-:W-:Y:S01]  /*a800*/  IMAD.X R63, RZ, RZ, RZ, P2 ;  /* 0x000000ffff3f7224 */ /* 0x000fe200010e06ff */
[----:B------:R-:W-:Y:S01]  /*a810*/  IADD3 R64, P2, PT, R65, R96, RZ ;  /* 0x0000006041407210 */ /* 0x000fe20007f5e0ff */
[----:B------:R-:W-:Y:S01]  /*a820*/  IMAD.WIDE.U32 R98, R61, UR30, R98 ;  /* 0x0000001e3d627c25 */ /* 0x000fe2000f8e0062 */
[----:B------:R-:W-:Y:S02]  /*a830*/  IADD3 R101, PT, PT, R95, UR17, RZ ;  /* 0x000000115f657c10 */ /* 0x000fe4000fffe0ff */
[----:B------:R-:W-:Y:S01]  /*a840*/  IADD3 R95, PT, PT, R97, UR8, RZ ;  /* 0x00000008615f7c10 */ /* 0x000fe2000fffe0ff */
[----:B------:R-:W-:Y:S01]  /*a850*/  IMAD.X R65, RZ, RZ, RZ, P2 ;  /* 0x000000ffff417224 */ /* 0x000fe200010e06ff */
[----:B------:R-:W-:Y:S01]  /*a860*/  IADD3 R98, P1, PT, R101, R98, RZ ;  /* 0x0000006265627210 */ /* 0x000fe20007f3e0ff */
[----:B------:R-:W-:-:S04]  /*a870*/  IMAD.WIDE.U32 R62, R123, UR35, R62 ;  /* 0x000000237b3e7c25 */ /* 0x000fc8000f8e003e */
[----:B------:R-:W-:Y:S02]  /*a880*/  VIADD R99, R99, UR5 ;  /* 0x0000000563637c36 */ /* 0x000fe40008000000 */
[----:B------:R-:W-:-:S03]  /*a890*/  IMAD.WIDE.U32 R64, R121, R122, R64 ;  /* 0x0000007a79407225 */ /* 0x000fc600078e0040 */
[----:B------:R-:W-:Y:S01]  /*a8a0*/  IADD3 R100, P0, PT, R99, R100, RZ ;  /* 0x0000006463647210 */ /* 0x000fe20007f1e0ff */
[----:B------:R-:W-:Y:S02]  /*a8b0*/  VIADD R63, R63, UR10 ;  /* 0x0000000a3f3f7c36 */ /* 0x000fe40008000000 */
[----:B------:R-:W-:Y:S02]  /*a8c0*/  IMAD.X R99, RZ, RZ, RZ, P1 ;  /* 0x000000ffff637224 */ /* 0x000fe400008e06ff */
[----:B------:R-:W-:Y:S01]  /*a8d0*/  IMAD.X R101, RZ, RZ, RZ, P0 ;  /* 0x000000ffff657224 */ /* 0x000fe200000e06ff */
[----:B------:R-:W-:Y:S01]  /*a8e0*/  IADD3 R64, P2, PT, R63, R64, RZ ;  /* 0x000000403f407210 */ /* 0x000fe20007f5e0ff */
[----:B------:R-:W-:Y:S02]  /*a8f0*/  HFMA2 R63, -RZ, RZ, 0, 0 ;  /* 0x00000000ff3f7431 */ /* 0x000fe400000001ff */
[----:B------:R-:W-:Y:S01]  /*a900*/  IMAD.WIDE.U32 R98, R102, R102, R98 ;  /* 0x0000006666627225 */ /* 0x000fe200078e0062 */
[----:B------:R-:W-:-:S03]  /*a910*/  IADD3 R94, P0, PT, R95, R94, RZ ;  /* 0x0000005e5f5e7210 */ /* 0x000fc60007f1e0ff */
[----:B------:R-:W-:Y:S01]  /*a920*/  IMAD.WIDE.U32 R100, R61, UR29, R100 ;  /* 0x0000001d3d647c25 */ /* 0x000fe2000f8e0064 */
[----:B------:R-:W-:-:S03]  /*a930*/  IADD3.X R95, PT, PT, RZ, RZ, RZ, P0, !PT ;  /* 0x000000ffff5f7210 */ /* 0x000fc600007fe4ff */
[----:B------:R-:W-:Y:S02]  /*a940*/  VIADD R97, R99, UR17 ;  /* 0x0000001163617c36 */ /* 0x000fe40008000000 */
[----:B------:R-:W-:-:S03]  /*a950*/  IMAD.WIDE.U32 R62, R103, R124, R62 ;  /* 0x0000007c673e7225 */ /* 0x000fc600078e003e */
[----:B------:R-:W-:Y:S01]  /*a960*/  IADD3 R96, P0, PT, R100, R97, RZ ;  /* 0x0000006164607210 */ /* 0x000fe20007f1e0ff */
[----:B------:R-:W-:-:S04]  /*a970*/  IMAD.WIDE.U32 R94, R127, UR32, R94 ;  /* 0x000000207f5e7c25 */ /* 0x000fc8000f8e005e */
[----:B------:R-:W-:Y:S01]  /*a980*/  VIADD R133, R65, UR44 ;  /* 0x0000002c41857c36 */ /* 0x000fe20008000000 */
[----:B------:R-:W-:Y:S01]  /*a990*/  IADD3.X R65, PT, PT, RZ, RZ, RZ, P2, !PT ;  /* 0x000000ffff417210 */ /* 0x000fe200017fe4ff */
[----:B------:R-:W-:Y:S02]  /*a9a0*/  VIADD R131, R63, UR12 ;  /* 0x0000000c3f837c36 */ /* 0x000fe40008000000 */
[----:B------:R-:W-:Y:S02]  /*a9b0*/  IMAD.X R97, RZ, RZ, RZ, P0 ;  /* 0x000000ffff617224 */ /* 0x000fe400000e06ff */
[----:B------:R-:W-:Y:S02]  /*a9c0*/  IMAD R61, R62, UR28, RZ ;  /* 0x0000001c3e3d7c24 */ /* 0x000fe4000f8e02ff */
[----:B------:R-:W-:Y:S02]  /*a9d0*/  IMAD.MOV.U32 R63, RZ, RZ, RZ ;  /* 0x000000ffff3f7224 */ /* 0x000fe400078e00ff */
[----:B------:R-:W-:-:S02]  /*a9e0*/  VIADD R95, R95, UR7 ;  /* 0x000000075f5f7c36 */ /* 0x000fc40008000000 */
[----:B------:R-:W-:-:S04]  /*a9f0*/  IMAD.HI.U32 R96, R121, R102, R96 ;  /* 0x0000006679607227 */ /* 0x000fc800078e0060 */
[----:B------:R-:W-:Y:S01]  /*aa00*/  IMAD.HI.U32 R100, R61, UR36, R62 ;  /* 0x000000243d647c27 */ /* 0x000fe2000f8e003e */
[----:B------:R-:W-:Y:S02]  /*aa10*/  IADD3 R62, P1, PT, R133, R94, RZ ;  /* 0x0000005e853e7210 */ /* 0x000fe40007f3e0ff */
[----:B------:R-:W-:Y:S01]  /*aa20*/  IADD3 R94, P0, PT, R95, R98, RZ ;  /* 0x000000625f5e7210 */ /* 0x000fe20007f1e0ff */
[----:B------:R-:W-:Y:S01]  /*aa30*/  IMAD.WIDE.U32 R64, R123, UR34, R64 ;  /* 0x000000227b407c25 */ /* 0x000fe2000f8e0040 */
[----:B------:R-:W-:Y:S02]  /*aa40*/  IADD3 R99, PT, PT, R96, UR44, RZ ;  /* 0x0000002c60637c10 */ /* 0x000fe4000fffe0ff */
[----:B------:R-:W-:Y:S01]  /*aa50*/  IADD3.X R63, PT, PT, RZ, RZ, RZ, P1, !PT ;  /* 0x000000ffff3f7210 */ /* 0x000fe20000ffe4ff */
[----:B------:R-:W-:Y:S01]  /*aa60*/  IMAD.X R95, RZ, RZ, RZ, P0 ;  /* 0x000000ffff5f7224 */ /* 0x000fe200000e06ff */
[----:B------:R-:W-:Y:S01]  /*aa70*/  IADD3 R64, P2, PT, R131, R64, RZ ;  /* 0x0000004083407210 */ /* 0x000fe20007f5e0ff */
[----:B------:R-:W-:Y:S01]  /*aa80*/  VIADD R131, R65, UR9 ;  /* 0x0000000941837c36 */ /* 0x000fe20008000000 */
[----:B------:R-:W-:Y:S01]  /*aa90*/  IADD3 R98, P0, PT, R101, R99, RZ ;  /* 0x0000006365627210 */ /* 0x000fe20007f1e0ff */
[----:B------:R-:W-:-:S03]  /*aaa0*/  IMAD.WIDE.U32 R96, R121, R125, R62 ;  /* 0x0000007d79607225 */ /* 0x000fc600078e003e */
[----:B------:R-:W-:Y:S01]  /*aab0*/  IADD3.X R99, PT, PT, RZ, RZ, RZ, P0, !PT ;  /* 0x000000ffff637210 */ /* 0x000fe200007fe4ff */
[----:B------:R-:W-:Y:S02]  /*aac0*/  IMAD.X R65, RZ, RZ, RZ, P2 ;  /* 0x000000ffff417224 */ /* 0x000fe400010e06ff */
[----:B------:R-:W-:Y:S02]  /*aad0*/  VIADD R101, R97, UR44 ;  /* 0x0000002c61657c36 */ /* 0x000fe40008000000 */
[----:B------:R-:W-:-:S04]  /*aae0*/  IMAD.WIDE.U32 R94, R127, UR31, R94 ;  /* 0x0000001f7f5e7c25 */ /* 0x000fc8000f8e005e */
[----:B------:R-:W-:Y:S01]  /*aaf0*/  IMAD.WIDE.U32 R62, R103, R129, R64 ;  /* 0x00000081673e7225 */ /* 0x000fe200078e0040 */
[----:B------:R-:W-:Y:S02]  /*ab00*/  IADD3 R64, P1, PT, R131, R96, RZ ;  /* 0x0000006083407210 */ /* 0x000fe40007f3e0ff */
[----:B------:R-:W-:Y:S01]  /*ab10*/  IADD3 R94, P0, PT, R101, R94, RZ ;  /* 0x0000005e655e7210 */ /* 0x000fe20007f1e0ff */
[----:B------:R-:W-:Y:S01]  /*ab20*/  VIADD R97, R100, UR11 ;  /* 0x0000000b64617c36 */ /* 0x000fe20008000000 */
[----:B------:R-:W-:Y:S01]  /*ab30*/  IADD3 R96, PT, PT, R95, UR6, RZ ;  /* 0x000000065f607c10 */ /* 0x000fe2000fffe0ff */
[----:B------:R-:W-:Y:S01]  /*ab40*/  IMAD.WIDE.U32 R98, R103, R102, R98 ;  /* 0x0000006667627225 */ /* 0x000fe200078e0062 */
[----:B------:R-:W-:Y:S02]  /*ab50*/  IADD3 R63, PT, PT, R63, UR13, RZ ;  /* 0x0000000d3f3f7c10 */ /* 0x000fe4000fffe0ff */
[----:B------:R-:W-:Y:S01]  /*ab60*/  IADD3 R62, P2, PT, R97, R62, RZ ;  /* 0x0000003e613e7210 */ /* 0x000fe20007f5e0ff */
[----:B------:R-:W-:-:S02]  /*ab70*/  VIADD R97, R99, UR17 ;  /* 0x0000001163617c36 */ /* 0x000fc40008000000 */
[----:B------:R-:W-:Y:S02]  /*ab80*/  IMAD.X R65, RZ, RZ, RZ, P1 ;  /* 0x000000ffff417224 */ /* 0x000fe400008e06ff */
[----:B------:R-:W-:Y:S01]  /*ab90*/  IMAD.X R95, RZ, RZ, RZ, P0 ;  /* 0x000000ffff5f7224 */ /* 0x000fe200000e06ff */
[----:B------:R-:W-:Y:S01]  /*aba0*/  IADD3 R96, P0, PT, R96, R97, RZ ;  /* 0x0000006160607210 */ /* 0x000fe20007f1e0ff */
[----:B------:R-:W-:-:S04]  /*abb0*/  IMAD.WIDE.U32 R64, R123, UR33, R64 ;  /* 0x000000217b407c25 */ /* 0x000fc8000f8e0040 */
[----:B------:R-:W-:Y:S01]  /*abc0*/  IMAD.WIDE.U32 R94, R121, R104, R94 ;  /* 0x00000068795e7225 */ /* 0x000fe200078e005e */
[----:B------:R-:W-:Y:S02]  /*abd0*/  IADD3 R64, P1, PT, R63, R64, RZ ;  /* 0x000000403f407210 */ /* 0x000fe40007f3e0ff */
[----:B------:R-:W-:Y:S01]  /*abe0*/  IADD3.X R63, PT, PT, RZ, RZ, RZ, P2, !PT ;  /* 0x000000ffff3f7210 */ /* 0x000fe200017fe4ff */
[----:B------:R-:W-:Y:S02]  /*abf0*/  VIADD R65, R65, UR8 ;  /* 0x0000000841417c36 */ /* 0x000fe40008000000 */
[----:B------:R-:W-:Y:S02]  /*ac00*/  IMAD.X R97, RZ, RZ, RZ, P0 ;  /* 0x000000ffff617224 */ /* 0x000fe400000e06ff */
[----:B------:R-:W-:Y:S01]  /*ac10*/  VIADD R99, R95, UR44 ;  /* 0x0000002c5f637c36 */ /* 0x000fe20008000000 */
[----:B------:R-:W-:Y:S01]  /*ac20*/  IADD3 R94, P0, PT, R65, R94, RZ ;  /* 0x0000005e415e7210 */ /* 0x000fe20007f1e0ff */
[----:B------:R-:W-:-:S04]  /*ac30*/  IMAD.WIDE.U32 R96, R127, UR30, R96 ;  /* 0x0000001e7f607c25 */ /* 0x000fc8000f8e0060 */
[----:B------:R-:W-:Y:S01]  /*ac40*/  IMAD.X R65, RZ, RZ, RZ, P1 ;  /* 0x000000ffff417224 */ /* 0x000fe200008e06ff */
[----:B------:R-:W-:Y:S01]  /*ac50*/  IADD3 R97, PT, PT, R97, UR5, RZ ;  /* 0x0000000561617c10 */ /* 0x000fe2000fffe0ff */
[----:B------:R-:W-:Y:S01]  /*ac60*/  IMAD.WIDE.U32 R62, R61, UR35, R62 ;  /* 0x000000233d3e7c25 */ /* 0x000fe2000f8e003e */
[----:B------:R-:W-:-:S03]  /*ac70*/  IADD3 R96, P1, PT, R99, R96, RZ ;  /* 0x0000006063607210 */ /* 0x000fc60007f3e0ff */
[----:B------:R-:W-:Y:S01]  /*ac80*/  IMAD.X R95, RZ, RZ, RZ, P0 ;  /* 0x000000ffff5f7224 */ /* 0x000fe200000e06ff */
[----:B------:R-:W-:Y:S01]  /*ac90*/  IADD3 R98, P0, PT, R97, R98, RZ ;  /* 0x0000006261627210 */ /* 0x000fe20007f1e0ff */
[----:B------:R-:W-:-:S04]  /*aca0*/  IMAD.WIDE.U32 R64, R103, R122, R64 ;  /* 0x0000007a67407225 */ /* 0x000fc800078e0040 */
[----:B------:R-:W-:Y:S01]  /*acb0*/  VIADD R101, R63, UR10 ;  /* 0x0000000a3f657c36 */ /* 0x000fe20008000000 */
[----:B------:R-:W-:Y:S01]  /*acc0*/  IADD3 R65, PT, PT, R65, UR14, RZ ;  /* 0x0000000e41417c10 */ /* 0x000fe2000fffe0ff */
[----:B------:R-:W-:-:S04]  /*acd0*/  IMAD.WIDE.U32 R94, R123, UR32, R94 ;  /* 0x000000207b5e7c25 */ /* 0x000fc8000f8e005e */
[----:B------:R-:W-:Y:S01]  /*ace0*/  IMAD.X R97, RZ, RZ, RZ, P1 ;  /* 0x000000ffff617224 */ /* 0x000fe200008e06ff */
[----:B------:R-:W-:Y:S01]  /*acf0*/  IADD3 R100, P1, PT, R101, R64, RZ ;  /* 0x0000004065647210 */ /* 0x000fe20007f3e0ff */
[----:B------:R-:W-:Y:S01]  /*ad00*/  IMAD.X R99, RZ, RZ, RZ, P0 ;  /* 0x000000ffff637224 */ /* 0x000fe200000e06ff */
[----:B------:R-:W-:Y:S01]  /*ad10*/  IADD3 R63, PT, PT, R95, UR7, RZ ;  /* 0x000000075f3f7c10 */ /* 0x000fe2000fffe0ff */
[----:B------:R-:W-:Y:S01]  /*ad20*/  IMAD.WIDE.U32 R96, R121, R102, R96 ;  /* 0x0000006679607225 */ /* 0x000fe200078e0060 */
[----:B------:R-:W-:-:S03]  /*ad30*/  IADD3 R64, P2, PT, R65, R94, RZ ;  /* 0x0000005e41407210 */ /* 0x000fc60007f5e0ff */
[----:B------:R-:W-:Y:S01]  /*ad40*/  IMAD.X R101, RZ, RZ, RZ, P1 ;  /* 0x000000ffff657224 */ /* 0x000fe200008e06ff */
[----:B------:R-:W-:Y:S01]  /*ad50*/  IADD3 R96, P1, PT, R63, R96, RZ ;  /* 0x000000603f607210 */ /* 0x000fe20007f3e0ff */
[----:B------:R-:W-:Y:S01]  /*ad60*/  IMAD.WIDE.U32 R94, R127, UR29, R98 ;  /* 0x0000001d7f5e7c25 */ /* 0x000fe2000f8e0062 */
[----:B------:R-:W-:-:S03]  /*ad70*/  IADD3.X R65, PT, PT, RZ, RZ, RZ, P2, !PT ;  /* 0x000000ffff417210 */ /* 0x000fc600017fe4ff */
[----:B------:R-:W-:Y:S02]  /*ad80*/  VIADD R97, R97, UR44 ;  /* 0x0000002c61617c36 */ /* 0x000fe40008000000 */
[----:B------:R-:W-:-:S03]  /*ad90*/  IMAD.WIDE.U32 R100, R61, UR34, R100 ;  /* 0x000000223d647c25 */ /* 0x000fc6000f8e0064 */
[----:B------:R-:W-:Y:S01]  /*ada0*/  IADD3 R98, P0, PT, R94, R97, RZ ;  /* 0x000000615e627210 */ /* 0x000fe20007f1e0ff */
[----:B------:R-:W-:Y:S02]  /*adb0*/  IMAD.X R97, RZ, RZ, RZ, P1 ;  /* 0x000000ffff617224 */ /* 0x000fe400008e06ff */
[----:B------:R-:W-:Y:S01]  /*adc0*/  IMAD.WIDE.U32 R64, R103, R125, R64 ;  /* 0x0000007d67407225 */ /* 0x000fe200078e0040 */
[----:B------:R-:W-:-:S03]  /*add0*/  IADD3.X R99, PT, PT, RZ, RZ, RZ, P0, !PT ;  /* 0x000000ffff637210 */ /* 0x000fc600007fe4ff */
[----:B------:R-:W-:Y:S02]  /*ade0*/  VIADD R63, R101, UR9 ;  /* 0x00000009653f7c36 */ /* 0x000fe40008000000 */
[----:B------:R-:W-:-:S03]  /*adf0*/  IMAD.WIDE.U32 R96, R123, UR31, R96 ;  /* 0x0000001f7b607c25 */ /* 0x000fc6000f8e0060 */
[----:B------:R-:W-:Y:S01]  /*ae00*/  IADD3 R64, P1, PT, R63, R64, RZ ;  /* 0x000000403f407210 */ /* 0x000fe20007f3e0ff */
[----:B------:R-:W-:Y:S02]  /*ae10*/  VIADD R65, R65, UR15 ;  /* 0x0000000f41417c36 */ /* 0x000fe40008000000 */
[----:B------:R-:W-:-:S03]  /*ae20*/  IMAD.WIDE.U32 R98, R121, R121, R98 ;  /* 0x0000007979627225 */ /* 0x000fc600078e0062 */
[----:B------:R-:W-:Y:S01]  /*ae30*/  IADD3 R96, P0, PT, R65, R96, RZ ;  /* 0x0000006041607210 */ /* 0x000fe20007f1e0ff */
[----:B------:R-:W-:Y:S01]  /*ae40*/  VIADD R63, R97, UR6 ;  /* 0x00000006613f7c36 */ /* 0x000fe20008000000 */
[----:B------:R-:W-:-:S03]  /*ae50*/  IADD3.X R65, PT, PT, RZ, RZ, RZ, P1, !PT ;  /* 0x000000ffff417210 */ /* 0x000fc60000ffe4ff */
[----:B------:R-:W-:Y:S01]  /*ae60*/  IMAD.X R97, RZ, RZ, RZ, P0 ;  /* 0x000000ffff617224 */ /* 0x000fe200000e06ff */
[----:B------:R-:W-:Y:S01]  /*ae70*/  IADD3 R94, P1, PT, R63, R98, RZ ;  /* 0x000000623f5e7210 */ /* 0x000fe20007f3e0ff */
[----:B------:R-:W-:Y:S02]  /*ae80*/  VIADD R63, R99, UR44 ;  /* 0x0000002c633f7c36 */ /* 0x000fe40008000000 */
[----:B------:R-:W-:-:S03]  /*ae90*/  IMAD.WIDE.U32 R98, R61, UR33, R64 ;  /* 0x000000213d627c25 */ /* 0x000fc6000f8e0040 */
[----:B------:R-:W-:Y:S01]  /*aea0*/  IADD3 R64, P0, PT, R95, R63, RZ ;  /* 0x0000003f5f407210 */ /* 0x000fe20007f1e0ff */
[----:B------:R-:W-:Y:S01]  /*aeb0*/  IMAD.WIDE.U32 R96, R103, R104, R96 ;  /* 0x0000006867607225 */ /* 0x000fe200078e0060 */
[----:B------:R-:W-:-:S03]  /*aec0*/  IADD3.X R95, PT, PT, RZ, RZ, RZ, P1, !PT ;  /* 0x000000ffff5f7210 */ /* 0x000fc60000ffe4ff */
[----:B------:R-:W-:Y:S01]  /*aed0*/  VIADD R63, R99, UR8 ;  /* 0x00000008633f7c36 */ /* 0x000fe20008000000 */
[----:B------:R-:W-:Y:S01]  /*aee0*/  IADD3 R97, PT, PT, R97, UR16, RZ ;  /* 0x0000001061617c10 */ /* 0x000fe2000fffe0ff */
[----:B------:R-:W-:Y:S02]  /*aef0*/  IMAD.X R65, RZ, RZ, RZ, P0 ;  /* 0x000000ffff417224 */ /* 0x000fe400000e06ff */
[----:B------:R-:W-:Y:S01]  /*af00*/  IMAD.WIDE.U32 R94, R123, UR30, R94 ;  /* 0x0000001e7b5e7c25 */ /* 0x000fe2000f8e005e */
[----:B------:R-:W-:-:S03]  /*af10*/  IADD3 R96, P1, PT, R63, R96, RZ ;  /* 0x000000603f607210 */ /* 0x000fc60007f3e0ff */
[----:B------:R-:W-:Y:S01]  /*af20*/  IMAD.HI.U32 R65, R103, R121, R64 ;  /* 0x0000007967417227 */ /* 0x000fe200078e0040 */
[----:B------:R-:W-:-:S03]  /*af30*/  IADD3 R64, P0, PT, R97, R94, RZ ;  /* 0x0000005e61407210 */ /* 0x000fc60007f1e0ff */
[----:B------:R-:W-:Y:S01]  /*af40*/  VIADD R94, R95, UR5 ;  /* 0x000000055f5e7c36 */ /* 0x000fe20008000000 */
[----:B------:R-:W-:Y:S01]  /*af50*/  IADD3 R95, PT, PT, R65, UR44, RZ ;  /* 0x0000002c415f7c10 */ /* 0x000fe2000fffe0ff */
[----:B------:R-:W-:Y:S02]  /*af60*/  IMAD.X R97, RZ, RZ, RZ, P1 ;  /* 0x000000ffff617224 */ /* 0x000fe400008e06ff */
[----:B------:R-:W-:Y:S01]  /*af70*/  IMAD.X R65, RZ, RZ, RZ, P0 ;  /* 0x000000ffff417224 */ /* 0x000fe200000e06ff */
[----:B------:R-:W-:Y:S01]  /*af80*/  IADD3 R94, P0, PT, R94, R95, RZ ;  /* 0x0000005f5e5e7210 */ /* 0x000fe20007f1e0ff */
[----:B------:R-:W-:-:S04]  /*af90*/  IMAD.WIDE.U32 R96, R61, UR32, R96 ;  /* 0x000000203d607c25 */ /* 0x000fc8000f8e0060 */
[----:B------:R-:W-:Y:S01]  /*afa0*/  IMAD.WIDE.U32 R64, R103, R102, R64 ;  /* 0x0000006667407225 */ /* 0x000fe200078e0040 */
[----:B------:R-:W-:-:S03]  /*afb0*/  IADD3 R63, PT, PT, R97, UR7, RZ ;  /* 0x00000007613f7c10 */ /* 0x000fc6000fffe0ff */
[----:B------:R-:W-:Y:S01]  /*afc0*/  IMAD.X R95, RZ, RZ, RZ, P0 ;  /* 0x000000ffff5f7224 */ /* 0x000fe200000e06ff */
[----:B------:R-:W-:Y:S01]  /*afd0*/  IADD3 R64, P0, PT, R63, R64, RZ ;  /* 0x000000403f407210 */ /* 0x000fe20007f1e0ff */
[----:B------:R-:W-:Y:S02]  /*afe0*/  IMAD.MOV.U32 R63, RZ, RZ, R100 ;  /* 0x000000ffff3f7224 */ /* 0x000fe400078e0064 */
[----:B------:R-:W-:-:S04]  /*aff0*/  IMAD.WIDE.U32 R124, R123, UR29, R94 ;  /* 0x0000001d7b7c7c25 */ /* 0x000fc8000f8e005e */
[----:B------:R-:W-:Y:S02]  /*b000*/  VIADD R123, R65, UR17 ;  /* 0x00000011417b7c36 */ /* 0x000fe40008000000 */
[----:B------:R-:W-:Y:S02]  /*b010*/  IMAD.X R65, RZ, RZ, RZ, P0 ;  /* 0x000000ffff417224 */ /* 0x000fe400000e06ff */
[----:B------:R-:W-:Y:S01]  /*b020*/  IMAD.MOV.U32 R104, RZ, RZ, R98 ;  /* 0x000000ffff687224 */ /* 0x000fe200078e0062 */
[----:B------:R-:W-:Y:S01]  /*b030*/  IADD3 R122, P0, PT, R124, R123, RZ ;  /* 0x0000007b7c7a7210 */ /* 0x000fe20007f1e0ff */
[----:B------:R-:W-:-:S03]  /*b040*/  IMAD.WIDE.U32 R94, R61, UR31, R64 ;  /* 0x0000001f3d5e7c25 */ /* 0x000fc6000f8e0040 */
[----:B------:R-:W-:Y:S01]  /*b050*/  IADD3.X R123, PT, PT, RZ, RZ, RZ, P0, !PT ;  /* 0x000000ffff7b7210 */ /* 0x000fe200007fe4ff */
[----:B------:R-:W-:Y:S02]  /*b060*/  VIADD R65, R95, UR6 ;  /* 0x000000065f417c36 */ /* 0x000fe40008000000 */
[----:B------:R-:W-:-:S04]  /*b070*/  IMAD.WIDE.U32 R122, R103, R121, R122 ;  /* 0x00000079677a7225 */ /* 0x000fc800078e007a */
[----:B------:R-:W-:Y:S01]  /*b080*/  VIADD R124, R123, UR44 ;  /* 0x0000002c7b7c7c36 */ /* 0x000fe20008000000 */
[----:B------:R-:W-:-:S03]  /*b090*/  IADD3 R64, P0, PT, R65, R122, RZ ;  /* 0x0000007a41407210 */ /* 0x000fc60007f1e0ff */
[----:B------:R-:W-:Y:S01]  /*b0a0*/  IMAD.IADD R124, R125, 0x1, R124 ;  /* 0x000000017d7c7824 */ /* 0x000fe200078e027c */
[----:B------:R-:W-:Y:S01]  /*b0b0*/  IADD3.X R65, PT, PT, RZ, RZ, RZ, P0, !PT ;  /* 0x000000ffff417210 */ /* 0x000fe200007fe4ff */
[----:B------:R-:W-:Y:S02]  /*b0c0*/  IMAD.MOV.U32 R125, RZ, RZ, R94 ;  /* 0x000000ffff7d7224 */ /* 0x000fe400078e005e */
[----:B------:R-:W-:Y:S01]  /*b0d0*/  IMAD R103, R103, R103, R124 ;  /* 0x0000006767677224 */ /* 0x000fe200078e027c */
[----:B------:R-:W-:Y:S01]  /*b0e0*/  MOV R124, R96 ;  /* 0x00000060007c7202 */ /* 0x000fe20000000f00 */
[----:B------:R-:W-:-:S04]  /*b0f0*/  IMAD.WIDE.U32 R64, R61, UR30, R64 ;  /* 0x0000001e3d407c25 */ /* 0x000fc8000f8e0040 */
[----:B------:R-:W-:Y:S02]  /*b100*/  VIADD R102, R65, UR5 ;  /* 0x0000000541667c36 */ /* 0x000fe40008000000 */
[----:B------:R-:W-:-:S03]  /*b110*/  IMAD.MOV.U32 R122, RZ, RZ, R64 ;  /* 0x000000ffff7a7224 */ /* 0x000fc600078e0040 */
[----:B------:R-:W-:-:S04]  /*b120*/  IADD3 R102, P0, PT, R103, R102, RZ ;  /* 0x0000006667667210 */ /* 0x000fc80007f1e0ff */
[----:B------:R-:W-:-:S03]  /*b130*/  IADD3.X R103, PT, PT, RZ, RZ, RZ, P0, !PT ;  /* 0x000000ffff677210 */ /* 0x000fc600007fe4ff */
        /* <DEDUP_REMOVED lines=37> */
.L_x_20:
[----:B------:R-:W-:Y:S05]  /*b390*/  BSYNC.RELIABLE B1 ;  /* 0x0000000000017941 */ /* 0x000fea0003800100 */
.L_x_19:
        /* <DEDUP_REMOVED lines=22> */
.L_x_18:
[----:B------:R-:W-:Y:S05]  /*b500*/  BSYNC.RECONVERGENT B0 ;  /* 0x0000000000007941 */ /* 0x000fea0003800200 */
.L_x_17:
[----:B------:R-:W-:Y:S05]  /*b510*/  WARPSYNC.ALL ;  /* 0x0000000000007948 */ /* 0x000fea0003800000 */
[----:B------:R-:W-:Y:S01]  /*b520*/  IMAD.WIDE.U32 R98, R62, R62, RZ ;  /* 0x0000003e3e627225 */ /* 0x000fe200078e00ff */
[----:B------:R-:W-:Y:S01]  /*b530*/  UMOV UR12, URZ ;  /* 0x000000ff000c7c82 */ /* 0x000fe20008000000 */
[----:B------:R-:W-:Y:S01]  /*b540*/  UMOV UR13, URZ ;  /* 0x000000ff000d7c82 */ /* 0x000fe20008000000 */
[----:B------:R-:W-:Y:S01]  /*b550*/  UMOV UR14, URZ ;  /* 0x000000ff000e7c82 */ /* 0x000fe20008000000 */
[----:B------:R-:W-:Y:S01]  /*b560*/  IMAD.MOV.U32 R65, RZ, RZ, RZ ;  /* 0x000000ffff417224 */ /* 0x000fe200078e00ff */
[----:B------:R-:W-:Y:S01]  /*b570*/  IADD3 R64, PT, PT, R99, UR12, RZ ;  /* 0x0000000c63407c10 */ /* 0x000fe2000fffe0ff */
[----:B------:R-:W-:-:S02]  /*b580*/  IMAD.MOV.U32 R101, RZ, RZ, RZ ;  /* 0x000000ffff657224 */ /* 0x000fc400078e00ff */
[----:B------:R-:W-:Y:S01]  /*b590*/  HFMA2 R127, -RZ, RZ, 0, 0 ;  /* 0x00000000ff7f7431 */ /* 0x000fe200000001ff */
[----:B------:R-:W-:Y:S01]  /*b5a0*/  UMOV UR15, URZ ;  /* 0x000000ff000f7c82 */ /* 0x000fe20008000000 */
[----:B------:R-:W-:Y:S01]  /*b5b0*/  UMOV UR16, URZ ;  /* 0x000000ff00107c82 */ /* 0x000fe20008000000 */
[----:B------:R-:W-:Y:S01]  /*b5c0*/  IMAD.HI.U32 R64, R62, R63, R64 ;  /* 0x0000003f3e407227 */ /* 0x000fe200078e0040 */
[----:B------:R-:W-:-:S03]  /*b5d0*/  UMOV UR17, URZ ;  /* 0x000000ff00117c82 */ /* 0x000fc60008000000 */
[----:B------:R-:W-:Y:S01]  /*b5e0*/  HFMA2 R95, -RZ, RZ, 0, 0 ;  /* 0x00000000ff5f7431 */ /* 0x000fe200000001ff */
[----:B------:R-:W-:Y:S01]  /*b5f0*/  UMOV UR44, URZ ;  /* 0x000000ff002c7c82 */ /* 0x000fe20008000000 */
[----:B------:R-:W-:Y:S01]  /*b600*/  VIADD R64, R64, UR13 ;  /* 0x0000000d40407c36 */ /* 0x000fe20008000000 */
[----:B------:R-:W-:Y:S01]  /*b610*/  LOP3.LUT R94, R98, 0xfffffffd, RZ, 0xc0, !PT ;  /* 0xfffffffd625e7812 */ /* 0x000fe200078ec0ff */
[----:B------:R-:W-:Y:S01]  /*b620*/  IMAD.MOV.U32 R103, RZ, RZ, RZ ;  /* 0x000000ffff677224 */ /* 0x000fe200078e00ff */
[----:B------:R-:W-:Y:S01]  /*b630*/  BSSY.RECONVERGENT B0, `(.L_x_21) ;  /* 0x0000220000007945 */ /* 0x000fe20003800200 */
[----:B------:R-:W-:-:S04]  /*b640*/  IMAD.WIDE.U32 R64, R62, R104, R64 ;  /* 0x000000683e407225 */ /* 0x000fc800078e0040 */
[----:B------:R-:W-:Y:S01]  /*b650*/  IMAD.MOV.U32 R97, RZ, RZ, RZ ;  /* 0x000000ffff617224 */ /* 0x000fe200078e00ff */
[----:B------:R-:W-:Y:S01]  /*b660*/  IADD3 R100, PT, PT, R65, UR14, RZ ;  /* 0x0000000e41647c10 */ /* 0x000fe2000fffe0ff */
[----:B------:R-:W-:Y:S02]  /*b670*/  IMAD R61, R98, UR28, RZ ;  /* 0x0000001c623d7c24 */ /* 0x000fe4000f8e02ff */
[----:B------:R-:W-:Y:S02]  /*b680*/  IMAD.MOV.U32 R99, RZ, RZ, RZ ;  /* 0x000000ffff637224 */ /* 0x000fe400078e00ff */
[----:B------:R-:W-:-:S04]  /*b690*/  IMAD.WIDE.U32 R100, R62, R124, R100 ;  /* 0x0000007c3e647225 */ /* 0x000fc800078e0064 */
[----:B------:R-:W-:Y:S02]  /*b6a0*/  VIADD R126, R101, UR15 ;  /* 0x0000000f657e7c36 */ /* 0x000fe40008000000 */
[----:B------:R-:W-:-:S04]  /*b6b0*/  IMAD.HI.U32 R65, R61, UR36, R94 ;  /* 0x000000243d417c27 */ /* 0x000fc8000f8e005e */
[----:B------:R-:W-:-:S04]  /*b6c0*/  IMAD.WIDE.U32 R126, R62, R125, R126 ;  /* 0x0000007d3e7e7225 */ /* 0x000fc800078e007e */
[----:B------:R-:W-:-:S04]  /*b6d0*/  VIADD R102, R127, UR16 ;  /* 0x000000107f667c36 */ /* 0x000fc80008000000 */
[----:B------:R-:W-:-:S05]  /*b6e0*/  IMAD.WIDE.U32 R102, R62, R122, R102 ;  /* 0x0000007a3e667225 */ /* 0x000fca00078e0066 */
[----:B------:R-:W-:-:S05]  /*b6f0*/  IADD3 R96, PT, PT, R103, UR17, RZ ;  /* 0x0000001167607c10 */ /* 0x000fca000fffe0ff */
[----:B------:R-:W-:-:S04]  /*b700*/  IMAD.WIDE.U32 R96, R62, R123, R96 ;  /* 0x0000007b3e607225 */ /* 0x000fc800078e0060 */
[----:B------:R-:W-:-:S04]  /*b710*/  VIADD R98, R97, UR44 ;  /* 0x0000002c61627c36 */ /* 0x000fc80008000000 */
[----:B------:R-:W-:-:S04]  /*b720*/  IMAD.WIDE.U32 R94, R121, R62, R98 ;  /* 0x0000003e795e7225 */ /* 0x000fc800078e0062 */
[----:B------:R-:W-:Y:S01]  /*b730*/  VIADD R98, R65, UR11 ;  /* 0x0000000b41627c36 */ /* 0x000fe20008000000 */
[----:B------:R-:W-:-:S04]  /*b740*/  IADD3 R99, PT, PT, R95, UR12, RZ ;  /* 0x0000000c5f637c10 */ /* 0x000fc8000fffe0ff */
        /* <DEDUP_REMOVED lines=8> */
[----:B------:R-:W-:Y:S01]  /*b7d0*/  VIADD R95, R99, UR13 ;  /* 0x0000000d635f7c36 */ /* 0x000fe20008000000 */
[----:B------:R-:W-:Y:S01]  /*b7e0*/  MOV R99, RZ ;  /* 0x000000ff00637202 */ /* 0x000fe20000000f00 */
[----:B------:R-:W-:Y:S02]  /*b7f0*/  IMAD R129, R98, UR28, RZ ;  /* 0x0000001c62817c24 */ /* 0x000fe4000f8e02ff */
[----:B------:R-:W-:-:S04]  /*b800*/  IMAD.WIDE.U32 R64, R61, UR34, R64 ;  /* 0x000000223d407c25 */ /* 0x000fc8000f8e0040 */
[----:B------:R-:W-:Y:S01]  /*b810*/  IMAD.HI.U32 R99, R129, UR36, R98 ;  /* 0x0000002481637c27 */ /* 0x000fe2000f8e0062 */
[----:B------:R-:W-:Y:S02]  /*b820*/  IADD3 R101, PT, PT, R65, UR9, RZ ;  /* 0x0000000941657c10 */ /* 0x000fe4000fffe0ff */
[----:B------:R-:W-:Y:S01]  /*b830*/  IADD3 R64, P1, PT, R95, R64, RZ ;  /* 0x000000405f407210 */ /* 0x000fe20007f3e0ff */
[----:B------:R-:W-:Y:S01]  /*b840*/  VIADD R99, R99, UR11 ;  /* 0x0000000b63637c36 */ /* 0x000fe20008000000 */
        /* <DEDUP_REMOVED lines=33> */
[----:B------:R-:W-:Y:S01]  /*ba60*/  IMAD.X R127, RZ, RZ, RZ, P1 ;  /* 0x000000ffff7f7224 */ /* 0x000fe200008e06ff */
[----:B------:R-:W-:Y:S02]  /*ba70*/  IADD3 R98, P1, PT, R99, R64, RZ ;  /* 0x0000004063627210 */ /* 0x000fe40007f3e0ff */
[----:B------:R-:W-:Y:S01]  /*ba80*/  IADD3.X R95, PT, PT, RZ, RZ, RZ, P0, !PT ;  /* 0x000000ffff5f7210 */ /* 0x000fe200007fe4ff */
[----:B------:R-:W-:Y:S01]  /*ba90*/  IMAD.WIDE.U32 R126, R63, R122, R126 ;  /* 0x0000007a3f7e7225 */ /* 0x000fe200078e007e */
[----:B------:R-:W-:-:S03]  /*baa0*/  IADD3.X R99, PT, PT, RZ, RZ, RZ, P1, !PT ;  /* 0x000000ffff637210 */ /* 0x000fc60000ffe4ff */
[----:B------:R-:W-:-:S04]  /*bab0*/  IMAD.WIDE.U32 R94, R61, UR29, R94 ;  /* 0x0000001d3d5e7c25 */ /* 0x000fc8000f8e005e */
[----:B------:R-:W-:Y:S02]  /*bac0*/  VIADD R103, R127, UR17 ;  /* 0x000000117f677c36 */ /* 0x000fe40008000000 */
[----:B------:R-:W-:-:S03]  /*bad0*/  IMAD.WIDE.U32 R98, R129, UR35, R98 ;  /* 0x0000002381627c25 */ /* 0x000fc6000f8e0062 */
[----:B------:R-:W-:Y:S01]  /*bae0*/  IADD3 R102, P0, PT, R94, R103, RZ ;  /* 0x000000675e667210 */ /* 0x000fe20007f1e0ff */
[----:B------:R-:W-:Y:S02]  /*baf0*/  VIADD R64, R99, UR10 ;  /* 0x0000000a63407c36 */ /* 0x000fe40008000000 */
[----:B------:R-:W-:Y:S02]  /*bb00*/  IMAD.MOV.U32 R99, RZ, RZ, RZ ;  /* 0x000000ffff637224 */ /* 0x000fe400078e00ff */
[----:B------:R-:W-:Y:S02]  /*bb10*/  IMAD.X R103, RZ, RZ, RZ, P0 ;  /* 0x000000ffff677224 */ /* 0x000fe400000e06ff */
[----:B------:R-:W-:-:S04]  /*bb20*/  IMAD.WIDE.U32 R98, R62, R104, R98 ;  /* 0x000000683e627225 */ /* 0x000fc800078e0062 */
[----:B------:R-:W-:Y:S01]  /*bb30*/  IMAD.WIDE.U32 R102, R63, R123, R102 ;  /* 0x0000007b3f667225 */ /* 0x000fe200078e0066 */
[----:B------:R-:W-:-:S03]  /*bb40*/  IADD3 R61, PT, PT, R99, UR14, RZ ;  /* 0x0000000e633d7c10 */ /* 0x000fc6000fffe0ff */
[----:B------:R-:W-:Y:S02]  /*bb50*/  VIADD R94, R103, UR44 ;  /* 0x0000002c675e7c36 */ /* 0x000fe40008000000 */
[----:B------:R-:W-:-:S03]  /*bb60*/  IMAD.MOV.U32 R99, RZ, RZ, RZ ;  /* 0x000000ffff637224 */ /* 0x000fc600078e00ff */
[----:B------:R-:W-:-:S05]  /*bb70*/  IADD3 R94, P0, PT, R95, R94, RZ ;  /* 0x0000005e5f5e7210 */ /* 0x000fca0007f1e0ff */
[----:B------:R-:W-:Y:S02]  /*bb80*/  IMAD.X R95, RZ, RZ, RZ, P0 ;  /* 0x000000ffff5f7224 */ /* 0x000fe400000e06ff */
[----:B------:R-:W-:-:S05]  /*bb90*/  IMAD.WIDE.U32 R94, R121, R63, R94 ;  /* 0x0000003f795e7225 */ /* 0x000fca00078e005e */
[----:B------:R-:W-:-:S04]  /*bba0*/  IADD3 R65, PT, PT, R95, UR13, RZ ;  /* 0x0000000d5f417c10 */ /* 0x000fc8000fffe0ff */
[----:B------:R-:W-:-:S05]  /*bbb0*/  IADD3 R64, P0, PT, R64, R65, RZ ;  /* 0x0000004140407210 */ /* 0x000fca0007f1e0ff */
        /* <DEDUP_REMOVED lines=36> */
[----:B------:R-:W-:Y:S01]  /*be00*/  IMAD R61, R98, UR28, RZ ;  /* 0x0000001c623d7c24 */ /* 0x000fe2000f8e02ff */
[----:B------:R-:W-:Y:S02]  /*be10*/  IADD3 R94, P0, PT, R95, R94, RZ ;  /* 0x0000005e5f5e7210 */ /* 0x000fe40007f1e0ff */
[----:B------:R-:W-:Y:S01]  /*be20*/  IADD3.X R103, PT, PT, RZ, RZ, RZ, P1, !PT ;  /* 0x000000ffff677210 */ /* 0x000fe20000ffe4ff */
[----:B------:R-:W-:-:S04]  /*be30*/  IMAD.HI.U32 R65, R61, UR36, R98 ;  /* 0x000000243d417c27 */ /* 0x000fc8000f8e0062 */
[----:B------:R-:W-:Y:S01]  /*be40*/  IMAD.X R95, RZ, RZ, RZ, P0 ;  /* 0x000000ffff5f7224 */ /* 0x000fe200000e06ff */
[----:B------:R-:W-:Y:S01]  /*be50*/  IADD3 R65, PT, PT, R65, UR11, RZ ;  /* 0x0000000b41417c10 */ /* 0x000fe2000fffe0ff */
[----:B------:R-:W-:-:S04]  /*be60*/  IMAD.WIDE.U32 R102, R104, R122, R102 ;  /* 0x0000007a68667225 */ /* 0x000fc800078e0066 */
[----:B------:R-:W-:Y:S01]  /*be70*/  IMAD.WIDE.U32 R98, R129, UR29, R94 ;  /* 0x0000001d81627c25 */ /* 0x000fe2000f8e005e */
[----:B------:R-:W-:-:S03]  /*be80*/  IADD3 R94, P1, PT, R65, R64, RZ ;  /* 0x00000040415e7210 */ /* 0x000fc60007f3e0ff */
[----:B------:R-:W-:Y:S02]  /*be90*/  VIADD R127, R103, UR17 ;  /* 0x00000011677f7c36 */ /* 0x000fe40008000000 */
[----:B------:R-:W-:-:S03]  /*bea0*/  IMAD.X R95, RZ, RZ, RZ, P1 ;  /* 0x000000ffff5f7224 */ /* 0x000fc600008e06ff */
[----:B------:R-:W-:Y:S01]  /*beb0*/  IADD3 R126, P0, PT, R98, R127, RZ ;  /* 0x0000007f627e7210 */ /* 0x000fe20007f1e0ff */
[----:B------:R-:W-:-:S03]  /*bec0*/  IMAD.WIDE.U32 R94, R61, UR35, R94 ;  /* 0x000000233d5e7c25 */ /* 0x000fc6000f8e005e */
[----:B------:R-:W-:Y:S01]  /*bed0*/  IADD3.X R127, PT, PT, RZ, RZ, RZ, P0, !PT ;  /* 0x000000ffff7f7210 */ /* 0x000fe200007fe4ff */
[----:B------:R-:W-:Y:S02]  /*bee0*/  VIADD R101, R95, UR10 ;  /* 0x0000000a5f657c36 */ /* 0x000fe40008000000 */
[----:B------:R-:W-:Y:S02]  /*bef0*/  IMAD.MOV.U32 R98, RZ, RZ, R94 ;  /* 0x000000ffff627224 */ /* 0x000fe400078e005e */
[----:B------:R-:W-:Y:S01]  /*bf00*/  IMAD.WIDE.U32 R126, R104, R123, R126 ;  /* 0x0000007b687e7225 */ /* 0x000fe200078e007e */
[----:B------:R-:W-:-:S03]  /*bf10*/  IADD3 R100, P1, PT, R101, R100, RZ ;  /* 0x0000006465647210 */ /* 0x000fc60007f3e0ff */
[----:B------:R-:W-:Y:S01]  /*bf20*/  VIADD R65, R127, UR44 ;  /* 0x0000002c7f417c36 */ /* 0x000fe20008000000 */
[----:B------:R-:W-:-:S04]  /*bf30*/  IADD3.X R101, PT, PT, RZ, RZ, RZ, P1, !PT ;  /* 0x000000ffff657210 */ /* 0x000fc80000ffe4ff */
[----:B------:R-:W-:Y:S01]  /*bf40*/  IADD3 R64, P0, PT, R99, R65, RZ ;  /* 0x0000004163407210 */ /* 0x000fe20007f1e0ff */
[----:B------:R-:W-:Y:S02]  /*bf50*/  HFMA2 R99, -RZ, RZ, 0, 0 ;  /* 0x00000000ff637431 */ /* 0x000fe400000001ff */
[----:B------:R-:W-:-:S04]  /*bf60*/  IMAD.WIDE.U32 R100, R61, UR34, R100 ;  /* 0x000000223d647c25 */ /* 0x000fc8000f8e0064 */
[----:B------:R-:W-:Y:S02]  /*bf70*/  IMAD.X R65, RZ, RZ, RZ, P0 ;  /* 0x000000ffff417224 */ /* 0x000fe400000e06ff */
[----:B------:R-:W-:Y:S02]  /*bf80*/  VIADD R94, R101, UR9 ;  /* 0x00000009655e7c36 */ /* 0x000fe40008000000 */
[----:B------:R-:W-:-:S04]  /*bf90*/  IMAD.WIDE.U32 R64, R121, R104, R64 ;  /* 0x0000006879407225 */ /* 0x000fc800078e0040 */
[----:B------:R-:W-:Y:S01]  /*bfa0*/  IMAD.WIDE.U32 R98, R62, R124, R98 ;  /* 0x0000007c3e627225 */ /* 0x000fe200078e0062 */
[----:B------:R-:W-:-:S03]  /*bfb0*/  IADD3 R65, PT, PT, R65, UR14, RZ ;  /* 0x0000000e41417c10 */ /* 0x000fc6000fffe0ff */
[----:B------:R-:W-:Y:S01]  /*bfc0*/  VIADD R95, R99, UR15 ;  /* 0x0000000f635f7c36 */ /* 0x000fe20008000000 */
[----:B------:R-:W-:Y:S01]  /*bfd0*/  IADD3 R94, P0, PT, R94, R65, RZ ;  /* 0x000000415e5e7210 */ /* 0x000fe20007f1e0ff */
[----:B------:R-:W-:Y:S02]  /*bfe0*/  IMAD R129, R98, UR28, RZ ;  /* 0x0000001c62817c24 */ /* 0x000fe4000f8e02ff */
[----:B------:R-:W-:Y:S01]  /*bff0*/  IMAD.MOV.U32 R99, RZ, RZ, RZ ;  /* 0x000000ffff637224 */ /* 0x000fe200078e00ff */
[----:B------:R-:W-:Y:S01]  /*c000*/  IADD3 R100, P1, PT, R95, R100, RZ ;  /* 0x000000645f647210 */ /* 0x000fe20007f3e0ff */
[----:B------:R-:W-:Y:S02]  /*c010*/  IMAD.X R95, RZ, RZ, RZ, P0 ;  /* 0x000000ffff5f7224 */ /* 0x000fe400000e06ff */
[----:B------:R-:W-:-:S04]  /*c020*/  IMAD.HI.U32 R99, R129, UR36, R98 ;  /* 0x0000002481637c27 */ /* 0x000fc8000f8e0062 */
[----:B------:R-:W-:Y:S02]  /*c030*/  IMAD.X R101, RZ, RZ, RZ, P1 ;  /* 0x000000ffff657224 */ /* 0x000fe400008e06ff */
[----:B------:R-:W-:-:S04]  /*c040*/  IMAD.WIDE.U32 R94, R61, UR33, R94 ;  /* 0x000000213d5e7c25 */ /* 0x000fc8000f8e005e */
[----:B------:R-:W-:-:S04]  /*c050*/  IMAD.WIDE.U32 R100, R63, R124, R100 ;  /* 0x0000007c3f647225 */ /* 0x000fc800078e0064 */
[----:B------:R-:W-:Y:S01]  /*c060*/  VIADD R97, R95, UR8 ;  /* 0x000000085f617c36 */ /* 0x000fe20008000000 */
[----:B------:R-:W-:Y:S01]  /*c070*/  IADD3 R65, PT, PT, R101, UR15, RZ ;  /* 0x0000000f65417c10 */ /* 0x000fe2000fffe0ff */
[----:B------:R-:W-:-:S03]  /*c080*/  VIADD R99, R99, UR11 ;  /* 0x0000000b63637c36 */ /* 0x000fc60008000000 */
[----:B------:R-:W-:Y:S02]  /*c090*/  IADD3 R94, P1, PT, R65, R94, RZ ;  /* 0x0000005e415e7210 */ /* 0x000fe40007f3e0ff */
[----:B------:R-:W-:-:S03]  /*c0a0*/  IADD3 R96, P0, PT, R97, R96, RZ ;  /* 0x0000006061607210 */ /* 0x000fc60007f1e0ff */
[----:B------:R-:W-:Y:S01]  /*c0b0*/  IMAD.X R95, RZ, RZ, RZ, P1 ;  /* 0x000000ffff5f7224 */ /* 0x000fe200008e06ff */
        /* <DEDUP_REMOVED lines=75> */
[----:B------:R-:W-:Y:S01]  /*c570*/  IADD3.X R65, PT, PT, RZ, RZ, RZ, P0, !PT ;  /* 0x000000ffff417210 */ /* 0x000fe200007fe4ff */
[----:B------:R-:W-:Y:S01]  /*c580*/  IMAD.MOV.U32 R95, RZ, RZ, RZ ;  /* 0x000000ffff5f7224 */ /* 0x000fe200078e00ff */
[----:B------:R-:W-:Y:S01]  /*c590*/  IADD3 R96, P2, PT, R97, R96, RZ ;  /* 0x0000006061607210 */ /* 0x000fe20007f5e0ff */
[----:B------:R-:W-:-:S03]  /*c5a0*/  IMAD.WIDE.U32 R100, R124, R125, R100 ;  /* 0x0000007d7c647225 */ /* 0x000fc600078e0064 */
[----:B------:R-:W-:Y:S01]  /*c5b0*/  IADD3.X R97, PT, PT, RZ, RZ, RZ, P2, !PT ;  /* 0x000000ffff617210 */ /* 0x000fe200017fe4ff */
[----:B------:R-:W-:-:S04]  /*c5c0*/  IMAD.WIDE.U32 R64, R129, UR31, R64 ;  /* 0x0000001f81407c25 */ /* 0x000fc8000f8e0040 */
[----:B------:R-:W-:Y:S01]  /*c5d0*/  VIADD R61, R101, UR16 ;  /* 0x00000010653d7c36 */ /* 0x000fe20008000000 */
[----:B------:R-:W-:Y:S01]  /*c5e0*/  IADD3 R99, PT, PT, R65, UR6, RZ ;  /* 0x0000000641637c10 */ /* 0x000fe2000fffe0ff */
[----:B------:R-:W-:-:S03]  /*c5f0*/  IMAD.WIDE.U32 R94, R62, R122, R94 ;  /* 0x0000007a3e5e7225 */ /* 0x000fc600078e005e */
[----:B------:R-:W-:Y:S01]  /*c600*/  IADD3 R64, P1, PT, R61, R64, RZ ;  /* 0x000000403d407210 */ /* 0x000fe20007f3e0ff */
[----:B------:R-:W-:Y:S01]  /*c610*/  VIADD R61, R95, UR17 ;  /* 0x000000115f3d7c36 */ /* 0x000fe20008000000 */
[----:B------:R-:W-:Y:S01]  /*c620*/  IADD3 R98, P0, PT, R99, R98, RZ ;  /* 0x0000006263627210 */ /* 0x000fe20007f1e0ff */
[----:B------:R-:W-:Y:S01]  /*c630*/  IMAD.WIDE.U32 R96, R127, UR34, R96 ;  /* 0x000000227f607c25 */ /* 0x000fe2000f8e0060 */
[----:B------:R-:W-:-:S03]  /*c640*/  MOV R95, RZ ;  /* 0x000000ff005f7202 */ /* 0x000fc60000000f00 */
[----:B------:R-:W-:Y:S01]  /*c650*/  IMAD.X R65, RZ, RZ, RZ, P1 ;  /* 0x000000ffff417224 */ /* 0x000fe200008e06ff */
[----:B------:R-:W-:Y:S01]  /*c660*/  IADD3 R96, P1, PT, R61, R96, RZ ;  /* 0x000000603d607210 */ /* 0x000fe20007f3e0ff */
[----:B------:R-:W-:Y:S02]  /*c670*/  IMAD.X R99, RZ, RZ, RZ, P0 ;  /* 0x000000ffff637224 */ /* 0x000fe400000e06ff */
[----:B------:R-:W-:-:S04]  /*c680*/  IMAD.WIDE.U32 R64, R125, R125, R64 ;  /* 0x0000007d7d407225 */ /* 0x000fc800078e0040 */
[----:B------:R-:W-:Y:S01]  /*c690*/  IMAD.WIDE.U32 R98, R129, UR30, R98 ;  /* 0x0000001e81627c25 */ /* 0x000fe2000f8e0062 */
[----:B------:R-:W-:-:S03]  /*c6a0*/  IADD3 R65, PT, PT, R65, UR16, RZ ;  /* 0x0000001041417c10 */ /* 0x000fc6000fffe0ff */
[----:B------:R-:W-:Y:S01]  /*c6b0*/  VIADD R101, R97, UR9 ;  /* 0x0000000961657c36 */ /* 0x000fe20008000000 */
        /* <DEDUP_REMOVED lines=17> */
[----:B------:R-:W-:-:S03]  /*c7d0*/  IADD3 R96, P1, PT, R97, R94, RZ ;  /* 0x0000005e61607210 */ /* 0x000fc60007f3e0ff */
[----:B------:R-:W-:Y:S02]  /*c7e0*/  VIADD R101, R126, UR17 ;  /* 0x000000117e657c36 */ /* 0x000fe40008000000 */
[----:B------:R-:W-:Y:S02]  /*c7f0*/  VIADD R65, R95, UR8 ;  /* 0x000000085f417c36 */ /* 0x000fe40008000000 */
[----:B------:R-:W-:Y:S01]  /*c800*/  IMAD.X R97, RZ, RZ, RZ, P1 ;  /* 0x000000ffff617224 */ /* 0x000fe200008e06ff */
[----:B------:R-:W-:Y:S02]  /*c810*/  IADD3 R94, P0, PT, R98, R101, RZ ;  /* 0x00000065625e7210 */ /* 0x000fe40007f1e0ff */
[----:B------:R-:W-:Y:S01]  /*c820*/  IADD3.X R101, PT, PT, RZ, RZ, RZ, P2, !PT ;  /* 0x000000ffff657210 */ /* 0x000fe200017fe4ff */
[----:B------:R-:W-:-:S04]  /*c830*/  IMAD.WIDE.U32 R96, R104, R122, R96 ;  /* 0x0000007a68607225 */ /* 0x000fc800078e0060 */
[----:B------:R-:W-:Y:S01]  /*c840*/  IMAD.X R95, RZ, RZ, RZ, P0 ;  /* 0x000000ffff5f7224 */ /* 0x000fe200000e06ff */
[----:B------:R-:W-:Y:S01]  /*c850*/  IADD3 R64, P0, PT, R65, R64, RZ ;  /* 0x0000004041407210 */ /* 0x000fe20007f1e0ff */
[----:B------:R-:W-:Y:S01]  /*c860*/  IMAD.WIDE.U32 R100, R61, UR35, R100 ;  /* 0x000000233d647c25 */ /* 0x000fe2000f8e0064 */
[----:B------:R-:W-:-:S03]  /*c870*/  IADD3 R103, PT, PT, R97, UR17, RZ ;  /* 0x0000001161677c10 */ /* 0x000fc6000fffe0ff */
[----:B------:R-:W-:Y:S01]  /*c880*/  IMAD.WIDE.U32 R94, R125, R123, R94 ;  /* 0x0000007b7d5e7225 */ /* 0x000fe200078e005e */
[----:B------:R-:W-:-:S03]  /*c890*/  IADD3 R101, PT, PT, R101, UR10, RZ ;  /* 0x0000000a65657c10 */ /* 0x000fc6000fffe0ff */
[----:B------:R-:W-:Y:S01]  /*c8a0*/  VIADD R95, R95, UR44 ;  /* 0x0000002c5f5f7c36 */ /* 0x000fe20008000000 */
[----:B------:R-:W-:Y:S01]  /*c8b0*/  IADD3 R98, P1, PT, R101, R96, RZ ;  /* 0x0000006065627210 */ /* 0x000fe20007f3e0ff */
        /* <DEDUP_REMOVED lines=10> */
[----:B------:R-:W-:Y:S02]  /*c960*/  HFMA2 R101, -RZ, RZ, 0, 0 ;  /* 0x00000000ff657431 */ /* 0x000fe400000001ff */
[----:B------:R-:W-:-:S04]  /*c970*/  IMAD.WIDE.U32 R98, R61, UR34, R98 ;  /* 0x000000223d627c25 */ /* 0x000fc8000f8e0062 */
[----:B------:R-:W-:Y:S01]  /*c980*/  IMAD.WIDE.U32 R96, R121, R125, R96 ;  /* 0x0000007d79607225 */ /* 0x000fe200078e0060 */
[----:B------:R-:W-:-:S03]  /*c990*/  IADD3 R64, P1, PT, R95, R98, RZ ;  /* 0x000000625f407210 */ /* 0x000fc60007f3e0ff */
[----:B------:R-:W-:Y:S02]  /*c9a0*/  IMAD.X R103, RZ, RZ, RZ, P0 ;  /* 0x000000ffff677224 */ /* 0x000fe400000e06ff */
[----:B------:R-:W-:Y:S02]  /*c9b0*/  VIADD R98, R97, UR16 ;  /* 0x0000001061627c36 */ /* 0x000fe40008000000 */
[----:B------:R-:W-:Y:S02]  /*c9c0*/  VIADD R99, R99, UR9 ;  /* 0x0000000963637c36 */ /* 0x000fe40008000000 */
[----:B------:R-:W-:Y:S01]  /*c9d0*/  IMAD.WIDE.U32 R102, R124, R122, R102 ;  /* 0x0000007a7c667225 */ /* 0x000fe200078e0066 */
[----:B------:R-:W-:-:S03]  /*c9e0*/  IADD3 R98, P0, PT, R65, R98, RZ ;  /* 0x0000006241627210 */ /* 0x000fc60007f1e0ff */
[----:B------:R-:W-:Y:S01]  /*c9f0*/  IMAD.X R65, RZ, RZ, RZ, P1 ;  /* 0x000000ffff417224 */ /* 0x000fe200008e06ff */
[----:B------:R-:W-:Y:S01]  /*ca00*/  IADD3 R102, P1, PT, R99, R102, RZ ;  /* 0x0000006663667210 */ /* 0x000fe20007f3e0ff */
[----:B------:R-:W-:Y:S01]  /*ca10*/  IMAD.X R99, RZ, RZ, RZ, P0 ;  /* 0x000000ffff637224 */ /* 0x000fe200000e06ff */
[----:B------:R-:W-:Y:S01]  /*ca20*/  IADD3 R97, PT, PT, R103, UR17, RZ ;  /* 0x0000001167617c10 */ /* 0x000fe2000fffe0ff */
[----:B------:R-:W-:Y:S02]  /*ca30*/  IMAD R129, R100, UR28, RZ ;  /* 0x0000001c64817c24 */ /* 0x000fe4000f8e02ff */
        /* <DEDUP_REMOVED lines=9> */
[----:B------:R-:W-:Y:S02]  /*cad0*/  IMAD.X R101, RZ, RZ, RZ, P0 ;  /* 0x000000ffff657224 */ /* 0x000fe400000e06ff */
[----:B------:R-:W-:Y:S01]  /*cae0*/  IMAD.WIDE.U32 R98, R125, R122, R98 ;  /* 0x0000007a7d627225 */ /* 0x000fe200078e0062 */
[----:B------:R-:W-:-:S03]  /*caf0*/  IADD3 R64, P2, PT, R95, R64, RZ ;  /* 0x000000405f407210 */ /* 0x000fc60007f5e0ff */
[----:B------:R-:W-:Y:S01]  /*cb00*/  IMAD.WIDE.U32 R102, R61, UR33, R102 ;  /* 0x000000213d667c25 */ /* 0x000fe2000f8e0066 */
[----:B------:R-:W-:-:S03]  /*cb10*/  IADD3 R97, PT, PT, R99, UR17, RZ ;  /* 0x0000001163617c10 */ /* 0x000fc6000fffe0ff */
[----:B------:R-:W-:Y:S01]  /*cb20*/  VIADD R95, R65, UR44 ;  /* 0x0000002c415f7c36 */ /* 0x000fe20008000000 */
[----:B------:R-:W-:Y:S01]  /*cb30*/  IADD3 R99, PT, PT, R103, UR8, RZ ;  /* 0x0000000867637c10 */ /* 0x000fe2000fffe0ff */
[----:B------:R-:W-:-:S04]  /*cb40*/  IMAD.WIDE.U32 R100, R127, UR30, R100 ;  /* 0x0000001e7f647c25 */ /* 0x000fc8000f8e0064 */
[----:B------:R-:W-:Y:S01]  /*cb50*/  IMAD.X R65, RZ, RZ, RZ, P2 ;  /* 0x000000ffff417224 */ /* 0x000fe200010e06ff */
[----:B------:R-:W-:Y:S01]  /*cb60*/  IADD3 R94, P2, PT, R95, R102, RZ ;  /* 0x000000665f5e7210 */ /* 0x000fe20007f5e0ff */
[----:B------:R-:W-:Y:S01]  /*cb70*/  VIADD R101, R101, UR5 ;  /* 0x0000000565657c36 */ /* 0x000fe20008000000 */
[----:B------:R-:W-:Y:S01]  /*cb80*/  IADD3 R100, P1, PT, R97, R100, RZ ;  /* 0x0000006461647210 */ /* 0x000fe20007f3e0ff */
[----:B------:R-:W-:-:S03]  /*cb90*/  IMAD.WIDE.U32 R64, R129, UR35, R64 ;  /* 0x0000002381407c25 */ /* 0x000fc6000f8e0040 */
[----:B------:R-:W-:Y:S01]  /*cba0*/  IADD3 R96, P0, PT, R101, R96, RZ ;  /* 0x0000006065607210 */ /* 0x000fe20007f1e0ff */
[----:B------:R-:W-:Y:S02]  /*cbb0*/  IMAD.X R95, RZ, RZ, RZ, P2 ;  /* 0x000000ffff5f7224 */ /* 0x000fe400010e06ff */
[----:B------:R-:W-:Y:S02]  /*cbc0*/  IMAD.X R101, RZ, RZ, RZ, P1 ;  /* 0x000000ffff657224 */ /* 0x000fe400008e06ff */
[----:B------:R-:W-:-:S04]  /*cbd0*/  IMAD.WIDE.U32 R94, R104, R123, R94 ;  /* 0x0000007b685e7225 */ /* 0x000fc800078e005e */
[----:B------:R-:W-:Y:S02]  /*cbe0*/  VIADD R65, R65, UR10 ;  /* 0x0000000a41417c36 */ /* 0x000fe40008000000 */
[----:B------:R-:W-:Y:S01]  /*cbf0*/  IMAD.X R97, RZ, RZ, RZ, P0 ;  /* 0x000000ffff617224 */ /* 0x000fe200000e06ff */
[----:B------:R-:W-:Y:S01]  /*cc00*/  IADD3 R98, P0, PT, R99, R98, RZ ;  /* 0x0000006263627210 */ /* 0x000fe20007f1e0ff */
[----:B------:R-:W-:Y:S01]  /*cc10*/  IMAD.WIDE.U32 R100, R122, R122, R100 ;  /* 0x0000007a7a647225 */ /* 0x000fe200078e0064 */
[----:B------:R-:W-:Y:S02]  /*cc20*/  IADD3 R94, P2, PT, R65, R94, RZ ;  /* 0x0000005e415e7210 */ /* 0x000fe40007f5e0ff */
[----:B------:R-:W-:Y:S01]  /*cc30*/  MOV R65, RZ ;  /* 0x000000ff00417202 */ /* 0x000fe20000000f00 */
[----:B------:R-:W-:Y:S01]  /*cc40*/  IMAD.WIDE.U32 R96, R127, UR29, R96 ;  /* 0x0000001d7f607c25 */ /* 0x000fe2000f8e0060 */
[----:B------:R-:W-:-:S03]  /*cc50*/  IADD3.X R99, PT, PT, RZ, RZ, RZ, P0, !PT ;  /* 0x000000ffff637210 */ /* 0x000fc600007fe4ff */
[----:B------:R-:W-:Y:S02]  /*cc60*/  VIADD R103, R101, UR17 ;  /* 0x0000001165677c36 */ /* 0x000fe40008000000 */
[----:B------:R-:W-:-:S03]  /*cc70*/  IMAD.WIDE.U32 R64, R121, R62, R64 ;  /* 0x0000003e79407225 */ /* 0x000fc600078e0040 */
[----:B------:R-:W-:Y:S01]  /*cc80*/  IADD3 R102, P0, PT, R96, R103, RZ ;  /* 0x0000006760667210 */ /* 0x000fe20007f1e0ff */
[----:B------:R-:W-:-:S04]  /*cc90*/  IMAD.WIDE.U32 R98, R61, UR32, R98 ;  /* 0x000000203d627c25 */ /* 0x000fc8000f8e0062 */
[----:B------:R-:W-:Y:S02]  /*cca0*/  IMAD.X R103, RZ, RZ, RZ, P0 ;  /* 0x000000ffff677224 */ /* 0x000fe400000e06ff */
[----:B------:R-:W-:Y:S02]  /*ccb0*/  VIADD R131, R65, UR12 ;  /* 0x0000000c41837c36 */ /* 0x000fe40008000000 */
[----:B------:R-:W-:Y:S01]  /*ccc0*/  VIADD R133, R95, UR44 ;  /* 0x0000002c5f857c36 */ /* 0x000fe20008000000 */
[----:B------:R-:W-:Y:S01]  /*ccd0*/  IADD3.X R95, PT, PT, RZ, RZ, RZ, P2, !PT ;  /* 0x000000ffff5f7210 */ /* 0x000fe200017fe4ff */
[----:B------:R-:W-:Y:S02]  /*cce0*/  IMAD R127, R64, UR28, RZ ;  /* 0x0000001c407f7c24 */ /* 0x000fe4000f8e02ff */
[----:B------:R-:W-:Y:S02]  /*ccf0*/  IMAD.MOV.U32 R65, RZ, RZ, RZ ;  /* 0x000000ffff417224 */ /* 0x000fe400078e00ff */
[----:B------:R-:W-:-:S02]  /*cd00*/  VIADD R99, R99, UR7 ;  /* 0x0000000763637c36 */ /* 0x000fc40008000000 */
[----:B------:R-:W-:-:S03]  /*cd10*/  IMAD.HI.U32 R96, R122, R123, R102 ;  /* 0x0000007b7a607227 */ /* 0x000fc600078e0066 */
[----:B------:R-:W-:Y:S01]  /*cd20*/  IADD3 R100, P0, PT, R99, R100, RZ ;  /* 0x0000006463647210 */ /* 0x000fe20007f1e0ff */
[----:B------:R-:W-:Y:S01]  /*cd30*/  IMAD.HI.U32 R62, R127, UR36, R64 ;  /* 0x000000247f3e7c27 */ /* 0x000fe2000f8e0040 */
[----:B------:R-:W-:Y:S02]  /*cd40*/  IADD3 R64, P1, PT, R133, R98, RZ ;  /* 0x0000006285407210 */ /* 0x000fe40007f3e0ff */
[----:B------:R-:W-:Y:S01]  /*cd50*/  IADD3 R96, PT, PT, R96, UR44, RZ ;  /* 0x0000002c60607c10 */ /* 0x000fe2000fffe0ff */
[----:B------:R-:W-:Y:S01]  /*cd60*/  IMAD.WIDE.U32 R94, R129, UR34, R94 ;  /* 0x00000022815e7c25 */ /* 0x000fe2000f8e005e */
[----:B------:R-:W-:-:S03]  /*cd70*/  IADD3.X R65, PT, PT, RZ, RZ, RZ, P1, !PT ;  /* 0x000000ffff417210 */ /* 0x000fc60000ffe4ff */
[----:B------:R-:W-:Y:S01]  /*cd80*/  IMAD.X R101, RZ, RZ, RZ, P0 ;  /* 0x000000ffff657224 */ /* 0x000fe200000e06ff */
[----:B------:R-:W-:Y:S01]  /*cd90*/  IADD3 R96, P0, PT, R97, R96, RZ ;  /* 0x0000006061607210 */ /* 0x000fe20007f1e0ff */
[----:B------:R-:W-:Y:S01]  /*cda0*/  IMAD.WIDE.U32 R64, R124, R123, R64 ;  /* 0x0000007b7c407225 */ /* 0x000fe200078e0040 */
        /* <DEDUP_REMOVED lines=8> */
[----:B------:R-:W-:-:S04]  /*ce30*/  IMAD.WIDE.U32 R96, R121, R122, R96 ;  /* 0x0000007a79607225 */ /* 0x000fc800078e0060 */
[----:B------:R-:W-:-:S04]  /*ce40*/  IMAD.WIDE.U32 R94, R121, R63, R94 ;  /* 0x0000003f795e7225 */ /* 0x000fc800078e005e */
[----:B------:R-:W-:Y:S01]  /*ce50*/  VIADD R63, R62, UR11 ;  /* 0x0000000b3e3f7c36 */ /* 0x000fe20008000000 */
[----:B------:R-:W-:Y:S01]  /*ce60*/  IADD3 R62, P0, PT, R65, R100, RZ ;  /* 0x00000064413e7210 */ /* 0x000fe20007f1e0ff */
[----:B------:R-:W-:Y:S01]  /*ce70*/  VIADD R99, R97, UR17 ;  /* 0x0000001161637c36 */ /* 0x000fe20008000000 */
[----:B------:R-:W-:Y:S01]  /*ce80*/  IADD3 R95, PT, PT, R95, UR13, RZ ;  /* 0x0000000d5f5f7c10 */ /* 0x000fe2000fffe0ff */
[----:B------:R-:W-:Y:S01]  /*ce90*/  IMAD.X R65, RZ, RZ, RZ, P1 ;  /* 0x000000ffff417224 */ /* 0x000fe200008e06ff */
[----:B------:R-:W-:Y:S01]  /*cea0*/  IADD3 R94, P2, PT, R63, R94, RZ ;  /* 0x0000005e3f5e7210 */ /* 0x000fe20007f5e0ff */
[----:B------:R-:W-:Y:S01]  /*ceb0*/  IMAD.X R63, RZ, RZ, RZ, P0 ;  /* 0x000000ffff3f7224 */ /* 0x000fe200000e06ff */
[----:B------:R-:W-:Y:S01]  /*cec0*/  IADD3 R98, P0, PT, R98, R99, RZ ;  /* 0x0000006362627210 */ /* 0x000fe20007f1e0ff */
[----:B------:R-:W-:-:S04]  /*ced0*/  IMAD.WIDE.U32 R64, R129, UR33, R64 ;  /* 0x0000002181407c25 */ /* 0x000fc8000f8e0040 */
[----:B------:R-:W-:Y:S01]  /*cee0*/  IMAD.WIDE.U32 R62, R125, R123, R62 ;  /* 0x0000007b7d3e7225 */ /* 0x000fe200078e003e */
[----:B------:R-:W-:Y:S02]  /*cef0*/  IADD3 R64, P1, PT, R95, R64, RZ ;  /* 0x000000405f407210 */ /* 0x000fe40007f3e0ff */
[----:B------:R-:W-:Y:S01]  /*cf00*/  IADD3.X R95, PT, PT, RZ, RZ, RZ, P2, !PT ;  /* 0x000000ffff5f7210 */ /* 0x000fe200017fe4ff */
[----:B------:R-:W-:Y:S02]  /*cf10*/  IMAD.X R99, RZ, RZ, RZ, P0 ;  /* 0x000000ffff637224 */ /* 0x000fe400000e06ff */
[----:B------:R-:W-:Y:S02]  /*cf20*/  VIADD R65, R65, UR8 ;  /* 0x0000000841417c36 */ /* 0x000fe40008000000 */
[----:B------:R-:W-:-:S03]  /*cf30*/  IMAD.WIDE.U32 R98, R61, UR30, R98 ;  /* 0x0000001e3d627c25 */ /* 0x000fc6000f8e0062 */
[----:B------:R-:W-:Y:S01]  /*cf40*/  IADD3 R62, P0, PT, R65, R62, RZ ;  /* 0x0000003e413e7210 */ /* 0x000fe20007f1e0ff */
[----:B------:R-:W-:Y:S01]  /*cf50*/  VIADD R97, R63, UR44 ;  /* 0x0000002c3f617c36 */ /* 0x000fe20008000000 */
[----:B------:R-:W-:Y:S01]  /*cf60*/  IADD3 R99, PT, PT, R99, UR5, RZ ;  /* 0x0000000563637c10 */ /* 0x000fe2000fffe0ff */
[----:B------:R-:W-:Y:S02]  /*cf70*/  IMAD.X R65, RZ, RZ, RZ, P1 ;  /* 0x000000ffff417224 */ /* 0x000fe400008e06ff */
[----:B------:R-:W-:Y:S01]  /*cf80*/  IMAD.WIDE.U32 R94, R127, UR35, R94 ;  /* 0x000000237f5e7c25 */ /* 0x000fe2000f8e005e */
[----:B------:R-:W-:-:S03]  /*cf90*/  IADD3 R98, P1, PT, R97, R98, RZ ;  /* 0x0000006261627210 */ /* 0x000fc60007f3e0ff */
[----:B------:R-:W-:Y:S01]  /*cfa0*/  IMAD.X R63, RZ, RZ, RZ, P0 ;  /* 0x000000ffff3f7224 */ /* 0x000fe200000e06ff */
[----:B------:R-:W-:Y:S01]  /*cfb0*/  IADD3 R96, P0, PT, R99, R96, RZ ;  /* 0x0000006063607210 */ /* 0x000fe20007f1e0ff */
[----:B------:R-:W-:-:S04]  /*cfc0*/  IMAD.WIDE.U32 R64, R121, R104, R64 ;  /* 0x0000006879407225 */ /* 0x000fc800078e0040 */
[----:B------:R-:W-:Y:S01]  /*cfd0*/  VIADD R95, R95, UR10 ;  /* 0x0000000a5f5f7c36 */ /* 0x000fe20008000000 */
[----:B------:R-:W-:Y:S01]  /*cfe0*/  IADD3 R65, PT, PT, R65, UR14, RZ ;  /* 0x0000000e41417c10 */ /* 0x000fe2000fffe0ff */
[----:B------:R-:W-:Y:S02]  /*cff0*/  IMAD.X R99, RZ, RZ, RZ, P1 ;  /* 0x000000ffff637224 */ /* 0x000fe400008e06ff */
[----:B------:R-:W-:Y:S01]  /*d000*/  IMAD.WIDE.U32 R100, R129, UR32, R62 ;  /* 0x0000002081647c25 */ /* 0x000fe2000f8e003e */
[----:B------:R-:W-:-:S03]  /*d010*/  IADD3 R62, P1, PT, R95, R64, RZ ;  /* 0x000000405f3e7210 */ /* 0x000fc60007f3e0ff */
[----:B------:R-:W-:Y:S01]  /*d020*/  IMAD.X R97, RZ, RZ, RZ, P0 ;  /* 0x000000ffff617224 */ /* 0x000fe200000e06ff */
[----:B------:R-:W-:Y:S01]  /*d030*/  IADD3 R64, P2, PT, R65, R100, RZ ;  /* 0x0000006441407210 */ /* 0x000fe20007f5e0ff */
[----:B------:R-:W-:Y:S01]  /*d040*/  IMAD.WIDE.U32 R98, R122, R123, R98 ;  /* 0x0000007b7a627225 */ /* 0x000fe200078e0062 */
[----:B------:R-:W-:Y:S02]  /*d050*/  IADD3 R101, PT, PT, R101, UR7, RZ ;  /* 0x0000000765657c10 */ /* 0x000fe4000fffe0ff */
[----:B------:R-:W-:Y:S01]  /*d060*/  IADD3.X R65, PT, PT, RZ, RZ, RZ, P2, !PT ;  /* 0x000000ffff417210 */ /* 0x000fe200017fe4ff */
[----:B------:R-:W-:-:S04]  /*d070*/  IMAD.WIDE.U32 R96, R61, UR29, R96 ;  /* 0x0000001d3d607c25 */ /* 0x000fc8000f8e0060 */
[----:B------:R-:W-:Y:S02]  /*d080*/  VIADD R99, R99, UR44 ;  /* 0x0000002c63637c36 */ /* 0x000fe40008000000 */
[----:B------:R-:W-:Y:S01]  /*d090*/  IMAD.X R63, RZ, RZ, RZ, P1 ;  /* 0x000000ffff3f7224 */ /* 0x000fe200008e06ff */
[----:B------:R-:W-:Y:S01]  /*d0a0*/  IADD3 R98, P1, PT, R101, R98, RZ ;  /* 0x0000006265627210 */ /* 0x000fe20007f3e0ff */
[----:B------:R-:W-:Y:S01]  /*d0b0*/  IMAD.WIDE.U32 R64, R121, R124, R64 ;  /* 0x0000007c79407225 */ /* 0x000fe200078e0040 */
[----:B------:R-:W-:-:S03]  /*d0c0*/  IADD3 R100, P0, PT, R96, R99, RZ ;  /* 0x0000006360647210 */ /* 0x000fc60007f1e0ff */
[----:B------:R-:W-:Y:S01]  /*d0d0*/  IMAD.WIDE.U32 R62, R127, UR34, R62 ;  /* 0x000000227f3e7c25 */ /* 0x000fe2000f8e003e */
[----:B------:R-:W-:-:S03]  /*d0e0*/  IADD3.X R101, PT, PT, RZ, RZ, RZ, P0, !PT ;  /* 0x000000ffff657210 */ /* 0x000fc600007fe4ff */
[----:B------:R-:W-:Y:S02]  /*d0f0*/  IMAD.X R99, RZ, RZ, RZ, P1 ;  /* 0x000000ffff637224 */ /* 0x000fe400008e06ff */
[----:B------:R-:W-:Y:S02]  /*d100*/  VIADD R61, R63, UR9 ;  /* 0x000000093f3d7c36 */ /* 0x000fe40008000000 */
[----:B------:R-:W-:-:S03]  /*d110*/  IMAD.WIDE.U32 R98, R129, UR31, R98 ;  /* 0x0000001f81627c25 */ /* 0x000fc6000f8e0062 */
[----:B------:R-:W-:Y:S01]  /*d120*/  IADD3 R64, P1, PT, R61, R64, RZ ;  /* 0x000000403d407210 */ /* 0x000fe20007f3e0ff */
[----:B------:R-:W-:Y:S02]  /*d130*/  VIADD R65, R65, UR15 ;  /* 0x0000000f41417c36 */ /* 0x000fe40008000000 */
[----:B------:R-:W-:-:S03]  /*d140*/  IMAD.WIDE.U32 R100, R123, R123, R100 ;  /* 0x0000007b7b647225 */ /* 0x000fc600078e0064 */
[----:B------:R-:W-:Y:S01]  /*d150*/  IADD3 R98, P0, PT, R65, R98, RZ ;  /* 0x0000006241627210 */ /* 0x000fe20007f1e0ff */
[----:B------:R-:W-:Y:S01]  /*d160*/  VIADD R61, R99, UR6 ;  /* 0x00000006633d7c36 */ /* 0x000fe20008000000 */
[----:B------:R-:W-:Y:S01]  /*d170*/  IADD3.X R65, PT, PT, RZ, RZ, RZ, P1, !PT ;  /* 0x000000ffff417210 */ /* 0x000fe20000ffe4ff */
[----:B------:R-:W-:Y:S02]  /*d180*/  VIADD R101, R101, UR44 ;  /* 0x0000002c65657c36 */ /* 0x000fe40008000000 */
[----:B------:R-:W-:Y:S01]  /*d190*/  IMAD.X R99, RZ, RZ, RZ, P0 ;  /* 0x000000ffff637224 */ /* 0x000fe200000e06ff */
[----:B------:R-:W-:Y:S01]  /*d1a0*/  IADD3 R96, P1, PT, R61, R100, RZ ;  /* 0x000000643d607210 */ /* 0x000fe20007f3e0ff */
[----:B------:R-:W-:Y:S01]  /*d1b0*/  IMAD.WIDE.U32 R64, R127, UR33, R64 ;  /* 0x000000217f407c25 */ /* 0x000fe2000f8e0040 */
[----:B------:R-:W-:Y:S02]  /*d1c0*/  IADD3 R100, P0, PT, R97, R101, RZ ;  /* 0x0000006561647210 */ /* 0x000fe40007f1e0ff */
[----:B------:R-:W-:Y:S01]  /*d1d0*/  IADD3.X R97, PT, PT, RZ, RZ, RZ, P1, !PT ;  /* 0x000000ffff617210 */ /* 0x000fe20000ffe4ff */
[----:B------:R-:W-:Y:S01]  /*d1e0*/  IMAD.WIDE.U32 R98, R121, R125, R98 ;  /* 0x0000007d79627225 */ /* 0x000fe200078e0062 */
[----:B------:R-:W-:-:S03]  /*d1f0*/  MOV R126, R64 ;  /* 0x00000040007e7202 */ /* 0x000fc60000000f00 */
        /* <DEDUP_REMOVED lines=26> */
[----:B------:R-:W-:Y:S02]  /*d3a0*/  IMAD.MOV.U32 R124, RZ, RZ, R98 ;  /* 0x000000ffff7c7224 */ /* 0x000fe400078e0062 */
[----:B------:R-:W-:-:S04]  /*d3b0*/  IMAD.WIDE.U32 R100, R121, R123, R100 ;  /* 0x0000007b79647225 */ /* 0x000fc800078e0064 */
[----:B------:R-:W-:Y:S01]  /*d3c0*/  VIADD R102, R101, UR44 ;  /* 0x0000002c65667c36 */ /* 0x000fe20008000000 */
[----:B------:R-:W-:Y:S01]  /*d3d0*/  IADD3 R100, P0, PT, R61, R100, RZ ;  /* 0x000000643d647210 */ /* 0x000fe20007f1e0ff */
[----:B------:R-:W-:Y:S02]  /*d3e0*/  IMAD.MOV.U32 R123, RZ, RZ, R62 ;  /* 0x000000ffff7b7224 */ /* 0x000fe400078e003e */
[----:B------:R-:W-:Y:S01]  /*d3f0*/  IMAD.IADD R102, R103, 0x1, R102 ;  /* 0x0000000167667824 */ /* 0x000fe200078e0266 */
[----:B------:R-:W-:-:S03]  /*d400*/  IADD3.X R101, PT, PT, RZ, RZ, RZ, P0, !PT ;  /* 0x000000ffff657210 */ /* 0x000fc600007fe4ff */
[----:B------:R-:W-:Y:S02]  /*d410*/  IMAD R102, R121, R121, R102 ;  /* 0x0000007979667224 */ /* 0x000fe400078e0266 */
[----:B------:R-:W-:-:S04]  /*d420*/  IMAD.WIDE.U32 R100, R127, UR30, R100 ;  /* 0x0000001e7f647c25 */ /* 0x000fc8000f8e0064 */
[----:B------:R-:W-:Y:S01]  /*d430*/  VIADD R103, R101, UR5 ;  /* 0x0000000565677c36 */ /* 0x000fe20008000000 */
[----:B------:R-:W-:-:S04]  /*d440*/  MOV R125, R100 ;  /* 0x00000064007d7202 */ /* 0x000fc80000000f00 */
[----:B------:R-:W-:-:S04]  /*d450*/  IADD3 R102, P0, PT, R102, R103, RZ ;  /* 0x0000006766667210 */ /* 0x000fc80007f1e0ff */
[----:B------:R-:W-:-:S03]  /*d460*/  IADD3.X R103, PT, PT, RZ, RZ, RZ, P0, !PT ;  /* 0x000000ffff677210 */ /* 0x000fc600007fe4ff */
[----:B------:R-:W-:-:S04]  /*d470*/  IMAD.WIDE.U32 R102, R127, UR29, R102 ;  /* 0x0000001d7f667c25 */ /* 0x000fc8000f8e0066 */
[----:B------:R-:W-:Y:S01]  /*d480*/  IMAD.MOV.U32 R121, RZ, RZ, R102 ;  /* 0x000000ffff797224 */ /* 0x000fe200078e0066 */
[----:B------:R-:W-:Y:S01]  /*d490*/  ISETP.LT.U32.AND P0, PT, R103, UR29, PT ;  /* 0x0000001d67007c0c */ /* 0x000fe2000bf01070 */
[----:B------:R-:W-:-:S12]  /*d4a0*/  IMAD.MOV.U32 R122, RZ, RZ, R103 ;  /* 0x000000ffff7a7224 */ /* 0x000fd800078e0067 */
        /* <DEDUP_REMOVED lines=33> */
.L_x_24:
[----:B------:R-:W-:Y:S05]  /*d6c0*/  BSYNC.RELIABLE B1 ;  /* 0x0000000000017941 */ /* 0x000fea0003800100 */
.L_x_23:
[----:B------:R-:W-:-:S04]  /*d6d0*/  IADD3 R128, P0, PT, R128, -UR36, RZ ;  /* 0x8000002480807c10 */ /* 0x000fc8000ff1e0ff */
[----:B------:R-:W-:-:S04]  /*d6e0*/  IADD3.X R62, PT, PT, RZ, -0x1, RZ, P0, !PT ;  /* 0xffffffffff3e7810 */ /* 0x000fc800007fe4ff */
        /* <DEDUP_REMOVED lines=20> */
.L_x_22:
[----:B------:R-:W-:Y:S05]  /*d830*/  BSYNC.RECONVERGENT B0 ;  /* 0x0000000000007941 */ /* 0x000fea0003800200 */
.L_x_21:
[----:B------:R-:W-:Y:S05]  /*d840*/  WARPSYNC.ALL ;  /* 0x0000000000007948 */ /* 0x000fea0003800000 */
[----:B------:R-:W-:-:S04]  /*d850*/  IMAD.WIDE.U32 R62, R43, 0x3, RZ ;  /* 0x000000032b3e7825 */ /* 0x000fc800078e00ff */
[----:B------:R-:W-:Y:S01]  /*d860*/  HFMA2 R95, -RZ, RZ, 0, 0 ;  /* 0x00000000ff5f7431 */ /* 0x000fe200000001ff */
[----:B------:R-:W-:Y:S01]  /*d870*/  UMOV UR12, URZ ;  /* 0x000000ff000c7c82 */ /* 0x000fe20008000000 */
[----:B------:R-:W-:Y:S02]  /*d880*/  HFMA2 R65, -RZ, RZ, 0, 0 ;  /* 0x00000000ff417431 */ /* 0x000fe400000001ff */
[----:B------:R-:W-:Y:S01]  /*d890*/  IMAD.IADD R101, R54, 0x1, R62 ;  /* 0x0000000136657824 */ /* 0x000fe200078e023e */
[----:B------:R-:W-:Y:S01]  /*d8a0*/  UMOV UR13, URZ ;  /* 0x000000ff000d7c82 */ /* 0x000fe20008000000 */
[----:B------:R-:W-:Y:S01]  /*d8b0*/  VIADD R94, R63, UR12 ;  /* 0x0000000c3f5e7c36 */ /* 0x000fe20008000000 */
[----:B------:R-:W-:Y:S01]  /*d8c0*/  UMOV UR14, URZ ;  /* 0x000000ff000e7c82 */ /* 0x000fe20008000000 */
[----:B------:R-:W-:Y:S01]  /*d8d0*/  IMAD.WIDE.U32 R62, R128, R101, RZ ;  /* 0x00000065803e7225 */ /* 0x000fe200078e00ff */
[----:B------:R-:W-:Y:S01]  /*d8e0*/  ISETP.GE.U32.AND P0, PT, R101, R54, PT ;  /* 0x000000366500720c */ /* 0x000fe20003f06070 */
[----:B------:R-:W-:Y:S01]  /*d8f0*/  UMOV UR15, URZ ;  /* 0x000000ff000f7c82 */ /* 0x000fe20008000000 */
[----:B------:R-:W-:Y:S01]  /*d900*/  UMOV UR16, URZ ;  /* 0x000000ff00107c82 */ /* 0x000fe20008000000 */
[----:B------:R-:W-:Y:S01]  /*d910*/  IMAD.WIDE.U32 R94, R46, 0x3, R94 ;  /* 0x000000032e5e7825 */ /* 0x000fe200078e005e */
[----:B------:R-:W-:Y:S01]  /*d920*/  SEL R54, RZ, 0x1, P0 ;  /* 0x00000001ff367807 */ /* 0x000fe20000000000 */
[----:B------:R-:W-:Y:S01]  /*d930*/  UMOV UR17, URZ ;  /* 0x000000ff00117c82 */ /* 0x000fe20008000000 */
[----:B------:R-:W-:Y:S01]  /*d940*/  UMOV UR44, URZ ;  /* 0x000000ff002c7c82 */ /* 0x000fe20008000000 */
[----:B------:R-:W-:Y:S01]  /*d950*/  VIADD R64, R63, UR13 ;  /* 0x0000000d3f407c36 */ /* 0x000fe20008000000 */
[----:B------:R-:W-:Y:S01]  /*d960*/  IADD3 R53, P0, P1, R53, R94, R54 ;  /* 0x0000005e35357210 */ /* 0x000fe2000791e036 */
[----:B------:R-:W-:Y:S01]  /*d970*/  VIADD R94, R95, UR12 ;  /* 0x0000000c5f5e7c36 */ /* 0x000fe20008000000 */
[----:B------:R-:W-:Y:S01]  /*d980*/  UMOV UR50, URZ ;  /* 0x000000ff00327c82 */ /* 0x000fe20008000000 */
[----:B------:R-:W-:Y:S01]  /*d990*/  IMAD.MOV.U32 R95, RZ, RZ, RZ ;  /* 0x000000ffff5f7224 */ /* 0x000fe200078e00ff */
[----:B------:R-:W-:Y:S01]  /*d9a0*/  IADD3.X R103, PT, PT, RZ, RZ, RZ, P0, P1 ;  /* 0x000000ffff677210 */ /* 0x000fe200007e24ff */
[----:B------:R-:W-:Y:S01]  /*d9b0*/  IMAD.HI.U32 R64, R128, R53, R64 ;  /* 0x0000003580407227 */ /* 0x000fe200078e0040 */
[----:B------:R-:W-:Y:S01]  /*d9c0*/  UMOV UR51, URZ ;  /* 0x000000ff00337c82 */ /* 0x000fe20008000000 */
[----:B------:R-:W-:Y:S02]  /*d9d0*/  BSSY.RECONVERGENT B0, `(.L_x_25) ;  /* 0x000023b000007945 */ /* 0x000fe40003800200 */
[----:B------:R-:W-:-:S04]  /*d9e0*/  IMAD.WIDE.U32 R98, R47, 0x3, R94 ;  /* 0x000000032f627825 */ /* 0x000fc800078e005e */
[----:B------:R-:W-:Y:S01]  /*d9f0*/  VIADD R64, R64, UR14 ;  /* 0x0000000e40407c36 */ /* 0x000fe20008000000 */
[----:B------:R-:W-:Y:S01]  /*da00*/  IADD3 R103, P0, P1, R56, R103, R98 ;  /* 0x0000006738677210 */ /* 0x000fe2000791e062 */
[----:B------:R-:W-:Y:S01]  /*da10*/  IMAD.MOV.U32 R97, RZ, RZ, RZ ;  /* 0x000000ffff617224 */ /* 0x000fe200078e00ff */
[----:B------:R-:W-:Y:S01]  /*da20*/  IADD3 R98, PT, PT, R99, UR12, RZ ;  /* 0x0000000c63627c10 */ /* 0x000fe2000fffe0ff */
[----:B------:R-:W-:Y:S01]  /*da30*/  IMAD.MOV.U32 R99, RZ, RZ, RZ ;  /* 0x000000ffff637224 */ /* 0x000fe200078e00ff */
[----:B------:R-:W-:Y:S01]  /*da40*/  IADD3.X R127, PT, PT, RZ, RZ, RZ, P0, P1 ;  /* 0x000000ffff7f7210 */ /* 0x000fe200007e24ff */
[----:B------:R-:W-:-:S04]  /*da50*/  IMAD.WIDE.U32 R64, R128, R103, R64 ;  /* 0x0000006780407225 */ /* 0x000fc800078e0040 */
        /* <DEDUP_REMOVED lines=8> */
[----:B------:R-:W-:Y:S01]  /*dae0*/  IMAD.WIDE.U32 R98, R49, 0x3, R98 ;  /* 0x0000000331627825 */ /* 0x000fe200078e0062 */
[----:B------:R-:W-:-:S03]  /*daf0*/  IADD3 R94, PT, PT, R55, UR16, RZ ;  /* 0x00000010375e7c10 */ /* 0x000fc6000fffe0ff */
[----:B------:R-:W-:Y:S01]  /*db00*/  IMAD.MOV.U32 R63, RZ, RZ, RZ ;  /* 0x000000ffff3f7224 */ /* 0x000fe200078e00ff */
[----:B------:R-:W-:Y:S01]  /*db10*/  IADD3 R129, P0, P1, R58, R129, R98 ;  /* 0x000000813a817210 */ /* 0x000fe2000791e062 */
[----:B------:R-:W-:Y:S02]  /*db20*/  VIADD R98, R99, UR12 ;  /* 0x0000000c63627c36 */ /* 0x000fe40008000000 */
[----:B------:R-:W-:Y:S01]  /*db30*/  IMAD.MOV.U32 R99, RZ, RZ, RZ ;  /* 0x000000ffff637224 */ /* 0x000fe200078e00ff */
[----:B------:R-:W-:Y:S01]  /*db40*/  IADD3.X R131, PT, PT, RZ, RZ, RZ, P0, P1 ;  /* 0x000000ffff837210 */ /* 0x000fe200007e24ff */
[----:B------:R-:W-:-:S04]  /*db50*/  IMAD.WIDE.U32 R94, R128, R129, R94 ;  /* 0x00000081805e7225 */ /* 0x000fc800078e005e */
[----:B------:R-:W-:Y:S01]  /*db60*/  IMAD.WIDE.U32 R98, R50, 0x3, R98 ;  /* 0x0000000332627825 */ /* 0x000fe200078e0062 */
[----:B------:R-:W-:Y:S02]  /*db70*/  IADD3 R96, PT, PT, R95, UR17, RZ ;  /* 0x000000115f607c10 */ /* 0x000fe4000fffe0ff */
[----:B------:R-:W-:Y:S01]  /*db80*/  IADD3 R131, P0, P1, R57, R131, R98 ;  /* 0x0000008339837210 */ /* 0x000fe2000791e062 */
[----:B------:R-:W-:Y:S02]  /*db90*/  VIADD R98, R99, UR12 ;  /* 0x0000000c63627c36 */ /* 0x000fe40008000000 */
[----:B------:R-:W-:Y:S02]  /*dba0*/  HFMA2 R99, -RZ, RZ, 0, 0 ;  /* 0x00000000ff637431 */ /* 0x000fe400000001ff */
[----:B------:R-:W-:Y:S01]  /*dbb0*/  HFMA2 R57, -RZ, RZ, 0, 0 ;  /* 0x00000000ff397431 */ /* 0x000fe200000001ff */
[----:B------:R-:W-:Y:S01]  /*dbc0*/  IADD3.X R133, PT, PT, RZ, RZ, RZ, P0, P1 ;  /* 0x000000ffff857210 */ /* 0x000fe200007e24ff */
[----:B------:R-:W-:-:S04]  /*dbd0*/  IMAD.WIDE.U32 R96, R128, R131, R96 ;  /* 0x0000008380607225 */ /* 0x000fc800078e0060 */
[----:B------:R-:W-:Y:S02]  /*dbe0*/  VIADD R56, R97, UR44 ;  /* 0x0000002c61387c36 */ /* 0x000fe40008000000 */
[----:B------:R-:W-:-:S04]  /*dbf0*/  IMAD.WIDE.U32 R98, R51, 0x3, R98 ;  /* 0x0000000333627825 */ /* 0x000fc800078e0062 */
[----:B------:R-:W-:Y:S01]  /*dc00*/  VIADD R99, R99, UR12 ;  /* 0x0000000c63637c36 */ /* 0x000fe20008000000 */
[----:B------:R-:W-:-:S03]  /*dc10*/  IADD3 R133, P0, P1, R60, R133, R98 ;  /* 0x000000853c857210 */ /* 0x000fc6000791e062 */
[----:B------:R-:W-:Y:S01]  /*dc20*/  IMAD R58, R52, 0x3, R99 ;  /* 0x00000003343a7824 */ /* 0x000fe200078e0263 */
[----:B------:R-:W-:Y:S01]  /*dc30*/  IADD3.X R135, PT, PT, RZ, RZ, RZ, P0, P1 ;  /* 0x000000ffff877210 */ /* 0x000fe200007e24ff */
[----:B------:R-:W-:-:S03]  /*dc40*/  IMAD.WIDE.U32 R60, R128, R133, R56 ;  /* 0x00000085803c7225 */ /* 0x000fc600078e0038 */
[----:B------:R-:W-:Y:S01]  /*dc50*/  IADD3 R135, PT, PT, R59, R58, R135 ;  /* 0x0000003a3b877210 */ /* 0x000fe20007ffe087 */
[----:B------:R-:W-:Y:S02]  /*dc60*/  IMAD R99, R62, UR28, RZ ;  /* 0x0000001c3e637c24 */ /* 0x000fe4000f8e02ff */
[----:B------:R-:W-:Y:S02]  /*dc70*/  VIADD R56, R61, UR12 ;  /* 0x0000000c3d387c36 */ /* 0x000fe40008000000 */
[----:B------:R-:W-:-:S04]  /*dc80*/  IMAD.HI.U32 R62, R99, UR36, R62 ;  /* 0x00000024633e7c27 */ /* 0x000fc8000f8e003e */
        /* <DEDUP_REMOVED lines=40> */
[----:B------:R-:W-:-:S03]  /*df10*/  IMAD R97, R56, UR28, RZ ;  /* 0x0000001c38617c24 */ /* 0x000fc6000f8e02ff */
        /* <DEDUP_REMOVED lines=11> */
[----:B------:R-:W-:Y:S02]  /*dfd0*/  IADD3.X R61, PT, PT, RZ, RZ, RZ, P1, !PT ;  /* 0x000000ffff3d7210 */ /* 0x000fe40000ffe4ff */
[----:B------:R-:W-:Y:S01]  /*dfe0*/  IADD3 R56, P1, PT, R57, R62, RZ ;  /* 0x0000003e39387210 */ /* 0x000fe20007f3e0ff */
[----:B------:R-:W-:-:S02]  /*dff0*/  IMAD.X R59, RZ, RZ, RZ, P0 ;  /* 0x000000ffff3b7224 */ /* 0x000fc400000e06ff */
[----:B------:R-:W-:-:S04]  /*e000*/  IMAD.WIDE.U32 R60, R123, R131, R60 ;  /* 0x000000837b3c7225 */ /* 0x000fc800078e003c */
[----:B------:R-:W-:-:S04]  /*e010*/  IMAD.WIDE.U32 R94, R99, UR29, R58 ;  /* 0x0000001d635e7c25 */ /* 0x000fc8000f8e003a */
[----:B------:R-:W-:Y:S02]  /*e020*/  VIADD R59, R61, UR44 ;  /* 0x0000002c3d3b7c36 */ /* 0x000fe40008000000 */
[----:B------:R-:W-:-:S03]  /*e030*/  IMAD.X R57, RZ, RZ, RZ, P1 ;  /* 0x000000ffff397224 */ /* 0x000fc600008e06ff */
[----:B------:R-:W-:Y:S01]  /*e040*/  IADD3 R58, P0, PT, R94, R59, RZ ;  /* 0x0000003b5e3a7210 */ /* 0x000fe20007f1e0ff */
[----:B------:R-:W-:-:S03]  /*e050*/  IMAD.WIDE.U32 R56, R97, UR35, R56 ;  /* 0x0000002361387c25 */ /* 0x000fc6000f8e0038 */
[----:B------:R-:W-:Y:S02]  /*e060*/  IADD3.X R59, PT, PT, RZ, RZ, RZ, P0, !PT ;  /* 0x000000ffff3b7210 */ /* 0x000fe400007fe4ff */
[----:B------:R-:W-:Y:S02]  /*e070*/  IADD3 R62, PT, PT, R57, UR10, RZ ;  /* 0x0000000a393e7c10 */ /* 0x000fe4000fffe0ff */
[----:B------:R-:W-:Y:S01]  /*e080*/  MOV R57, RZ ;  /* 0x000000ff00397202 */ /* 0x000fe20000000f00 */
[----:B------:R-:W-:-:S04]  /*e090*/  IMAD.WIDE.U32 R58, R123, R133, R58 ;  /* 0x000000857b3a7225 */ /* 0x000fc800078e003a */
[----:B------:R-:W-:Y:S01]  /*e0a0*/  IMAD.WIDE.U32 R56, R101, R126, R56 ;  /* 0x0000007e65387225 */ /* 0x000fe200078e0038 */
[----:B------:R-:W-:-:S03]  /*e0b0*/  IADD3 R94, PT, PT, R59, UR12, RZ ;  /* 0x0000000c3b5e7c10 */ /* 0x000fc6000fffe0ff */
[----:B------:R-:W-:Y:S01]  /*e0c0*/  VIADD R55, R57, UR13 ;  /* 0x0000000d39377c36 */ /* 0x000fe20008000000 */
[----:B------:R-:W-:Y:S01]  /*e0d0*/  IADD3 R94, P0, PT, R95, R94, RZ ;  /* 0x0000005e5f5e7210 */ /* 0x000fe20007f1e0ff */
[----:B------:R-:W-:-:S04]  /*e0e0*/  IMAD R99, R56, UR28, RZ ;  /* 0x0000001c38637c24 */ /* 0x000fc8000f8e02ff */
[----:B------:R-:W-:Y:S02]  /*e0f0*/  IMAD.X R95, RZ, RZ, RZ, P0 ;  /* 0x000000ffff5f7224 */ /* 0x000fe400000e06ff */
        /* <DEDUP_REMOVED lines=15> */
[----:B------:R-:W-:Y:S01]  /*e1f0*/  IMAD.MOV.U32 R57, RZ, RZ, RZ ;  /* 0x000000ffff397224 */ /* 0x000fe200078e00ff */
        /* <DEDUP_REMOVED lines=8> */
[----:B------:R-:W-:-:S03]  /*e280*/  IMAD.HI.U32 R57, R99, UR36, R56 ;  /* 0x0000002463397c27 */ /* 0x000fc6000f8e0038 */
[----:B------:R-:W-:Y:S01]  /*e290*/  IADD3 R60, P0, PT, R61, R60, RZ ;  /* 0x0000003c3d3c7210 */ /* 0x000fe20007f1e0ff */
[----:B------:R-:W-:Y:S02]  /*e2a0*/  IMAD.X R65, RZ, RZ, RZ, P1 ;  /* 0x000000ffff417224 */ /* 0x000fe400008e06ff */
[----:B------:R-:W-:Y:S01]  /*e2b0*/  VIADD R57, R57, UR11 ;  /* 0x0000000b39397c36 */ /* 0x000fe20008000000 */
        /* <DEDUP_REMOVED lines=15> */
[----:B------:R-:W-:Y:S01]  /*e3b0*/  IMAD.X R59, RZ, RZ, RZ, P1 ;  /* 0x000000ffff3b7224 */ /* 0x000fe200008e06ff */
[----:B------:R-:W-:Y:S02]  /*e3c0*/  IADD3.X R95, PT, PT, RZ, RZ, RZ, P0, !PT ;  /* 0x000000ffff5f7210 */ /* 0x000fe400007fe4ff */
[----:B------:R-:W-:Y:S01]  /*e3d0*/  IADD3 R56, P1, PT, R57, R62, RZ ;  /* 0x0000003e39387210 */ /* 0x000fe20007f3e0ff */
[----:B------:R-:W-:-:S03]  /*e3e0*/  IMAD.WIDE.U32 R58, R126, R131, R58 ;  /* 0x000000837e3a7225 */ /* 0x000fc600078e003a */
[----:B------:R-:W-:Y:S01]  /*e3f0*/  IADD3.X R57, PT, PT, RZ, RZ, RZ, P1, !PT ;  /* 0x000000ffff397210 */ /* 0x000fe20000ffe4ff */
[----:B------:R-:W-:-:S04]  /*e400*/  IMAD.WIDE.U32 R94, R97, UR29, R94 ;  /* 0x0000001d615e7c25 */ /* 0x000fc8000f8e005e */
[----:B------:R-:W-:Y:S02]  /*e410*/  VIADD R63, R59, UR44 ;  /* 0x0000002c3b3f7c36 */ /* 0x000fe40008000000 */
[----:B------:R-:W-:-:S03]  /*e420*/  IMAD.WIDE.U32 R56, R99, UR35, R56 ;  /* 0x0000002363387c25 */ /* 0x000fc6000f8e0038 */
[----:B------:R-:W-:Y:S01]  /*e430*/  IADD3 R62, P0, PT, R94, R63, RZ ;  /* 0x0000003f5e3e7210 */ /* 0x000fe20007f1e0ff */
[----:B------:R-:W-:Y:S02]  /*e440*/  VIADD R55, R57, UR10 ;  /* 0x0000000a39377c36 */ /* 0x000fe40008000000 */
[----:B------:R-:W-:Y:S02]  /*e450*/  HFMA2 R57, -RZ, RZ, 0, 0 ;  /* 0x00000000ff397431 */ /* 0x000fe400000001ff */
[----:B------:R-:W-:Y:S01]  /*e460*/  IMAD.X R63, RZ, RZ, RZ, P0 ;  /* 0x000000ffff3f7224 */ /* 0x000fe200000e06ff */
[----:B------:R-:W-:Y:S01]  /*e470*/  IADD3 R54, P1, PT, R55, R54, RZ ;  /* 0x0000003637367210 */ /* 0x000fe20007f3e0ff */
[----:B------:R-:W-:-:S04]  /*e480*/  IMAD.WIDE.U32 R62, R126, R133, R62 ;  /* 0x000000857e3e7225 */ /* 0x000fc800078e003e */
[----:B------:R-:W-:Y:S01]  /*e490*/  IMAD.X R55, RZ, RZ, RZ, P1 ;  /* 0x000000ffff377224 */ /* 0x000fe200008e06ff */
[----:B------:R-:W-:Y:S01]  /*e4a0*/  IADD3 R94, PT, PT, R63, UR12, RZ ;  /* 0x0000000c3f5e7c10 */ /* 0x000fe2000fffe0ff */
[----:B------:R-:W-:-:S03]  /*e4b0*/  IMAD.WIDE.U32 R56, R101, R104, R56 ;  /* 0x0000006865387225 */ /* 0x000fc600078e0038 */
[----:B------:R-:W-:Y:S01]  /*e4c0*/  IADD3 R94, P0, PT, R95, R94, RZ ;  /* 0x0000005e5f5e7210 */ /* 0x000fe20007f1e0ff */
[----:B------:R-:W-:-:S04]  /*e4d0*/  IMAD.WIDE.U32 R54, R99, UR34, R54 ;  /* 0x0000002263367c25 */ /* 0x000fc8000f8e0036 */
[----:B------:R-:W-:Y:S02]  /*e4e0*/  IMAD.X R95, RZ, RZ, RZ, P0 ;  /* 0x000000ffff5f7224 */ /* 0x000fe400000e06ff */
        /* <DEDUP_REMOVED lines=8> */
[----:B------:R-:W-:-:S04]  /*e570*/  IMAD.WIDE.U32 R64, R104, R53, R64 ;  /* 0x0000003568407225 */ /* 0x000fc800078e0040 */
[----:B------:R-:W-:Y:S01]  /*e580*/  IMAD.X R55, RZ, RZ, RZ, P0 ;  /* 0x000000ffff377224 */ /* 0x000fe200000e06ff */
[----:B------:R-:W-:Y:S01]  /*e590*/  IADD3 R57, PT, PT, R65, UR14, RZ ;  /* 0x0000000e41397c10 */ /* 0x000fe2000fffe0ff */
        /* <DEDUP_REMOVED lines=31> */
[----:B------:R-:W-:Y:S02]  /*e790*/  IMAD.X R65, RZ, RZ, RZ, P0 ;  /* 0x000000ffff417224 */ /* 0x000fe400000e06ff */
[----:B------:R-:W-:Y:S01]  /*e7a0*/  IMAD.MOV.U32 R59, RZ, RZ, RZ ;  /* 0x000000ffff3b7224 */ /* 0x000fe200078e00ff */
        /* <DEDUP_REMOVED lines=11> */
[----:B------:R-:W-:Y:S01]  /*e860*/  IMAD.WIDE.U32 R54, R97, UR34, R54 ;  /* 0x0000002261367c25 */ /* 0x000fe2000f8e0036 */
[----:B------:R-:W-:-:S03]  /*e870*/  IADD3 R62, P0, PT, R94, R63, RZ ;  /* 0x0000003f5e3e7210 */ /* 0x000fc60007f1e0ff */
[----:B------:R-:W-:Y:S01]  /*e880*/  IMAD.WIDE.U32 R58, R101, R124, R58 ;  /* 0x0000007c653a7225 */ /* 0x000fe200078e003a */
[----:B------:R-:W-:-:S03]  /*e890*/  IADD3.X R63, PT, PT, RZ, RZ, RZ, P0, !PT ;  /* 0x000000ffff3f7210 */ /* 0x000fc600007fe4ff */
        /* <DEDUP_REMOVED lines=37> */
[----:B------:R-:W-:-:S04]  /*eaf0*/  IMAD.WIDE.U32 R58, R124, R127, R58 ;  /* 0x0000007f7c3a7225 */ /* 0x000fc800078e003a */
[----:B------:R-:W-:-:S04]  /*eb00*/  IMAD.WIDE.U32 R56, R97, UR31, R56 ;  /* 0x0000001f61387c25 */ /* 0x000fc8000f8e0038 */
[----:B------:R-:W-:Y:S01]  /*eb10*/  VIADD R55, R59, UR16 ;  /* 0x000000103b377c36 */ /* 0x000fe20008000000 */
[----:B------:R-:W-:Y:S01]  /*eb20*/  IADD3 R63, PT, PT, R57, UR6, RZ ;  /* 0x00000006393f7c10 */ /* 0x000fe2000fffe0ff */
[----:B------:R-:W-:-:S03]  /*eb30*/  IMAD.X R61, RZ, RZ, RZ, P2 ;  /* 0x000000ffff3d7224 */ /* 0x000fc600010e06ff */
[----:B------:R-:W-:Y:S01]  /*eb40*/  IADD3 R56, P1, PT, R55, R56, RZ ;  /* 0x0000003837387210 */ /* 0x000fe20007f3e0ff */
[----:B------:R-:W-:Y:S01]  /*eb50*/  IMAD.MOV.U32 R55, RZ, RZ, RZ ;  /* 0x000000ffff377224 */ /* 0x000fe200078e00ff */
[----:B------:R-:W-:Y:S01]  /*eb60*/  IADD3 R62, P0, PT, R63, R62, RZ ;  /* 0x0000003e3f3e7210 */ /* 0x000fe20007f1e0ff */
[----:B------:R-:W-:Y:S01]  /*eb70*/  IMAD.WIDE.U32 R60, R65, UR34, R60 ;  /* 0x00000022413c7c25 */ /* 0x000fe2000f8e003c */
[----:B------:R-:W-:-:S03]  /*eb80*/  IADD3.X R57, PT, PT, RZ, RZ, RZ, P1, !PT ;  /* 0x000000ffff397210 */ /* 0x000fc60000ffe4ff */
[----:B------:R-:W-:Y:S02]  /*eb90*/  IMAD.X R63, RZ, RZ, RZ, P0 ;  /* 0x000000ffff3f7224 */ /* 0x000fe400000e06ff */
[----:B------:R-:W-:-:S04]  /*eba0*/  IMAD.WIDE.U32 R56, R124, R129, R56 ;  /* 0x000000817c387225 */ /* 0x000fc800078e0038 */
[----:B------:R-:W-:Y:S01]  /*ebb0*/  IMAD.WIDE.U32 R54, R101, R125, R54 ;  /* 0x0000007d65367225 */ /* 0x000fe200078e0036 */
[----:B------:R-:W-:-:S03]  /*ebc0*/  IADD3 R57, PT, PT, R57, UR17, RZ ;  /* 0x0000001139397c10 */ /* 0x000fc6000fffe0ff */
[----:B------:R-:W-:-:S04]  /*ebd0*/  IMAD.WIDE.U32 R62, R97, UR30, R62 ;  /* 0x0000001e613e7c25 */ /* 0x000fc8000f8e003e */
[----:B------:R-:W-:Y:S01]  /*ebe0*/  VIADD R55, R55, UR50 ;  /* 0x0000003237377c36 */ /* 0x000fe20008000000 */
[----:B------:R-:W-:Y:S01]  /*ebf0*/  IADD3 R62, P1, PT, R57, R62, RZ ;  /* 0x0000003e393e7210 */ /* 0x000fe20007f3e0ff */
[----:B------:R-:W-:Y:S02]  /*ec00*/  VIADD R95, R63, UR5 ;  /* 0x000000053f5f7c36 */ /* 0x000fe40008000000 */
[----:B------:R-:W-:Y:S01]  /*ec10*/  VIADD R59, R61, UR9 ;  /* 0x000000093d3b7c36 */ /* 0x000fe20008000000 */
[----:B------:R-:W-:Y:S01]  /*ec20*/  IADD3 R60, P2, PT, R55, R60, RZ ;  /* 0x0000003c373c7210 */ /* 0x000fe20007f5e0ff */
[----:B------:R-:W-:Y:S01]  /*ec30*/  HFMA2 R55, -RZ, RZ, 0, 0 ;  /* 0x00000000ff377431 */ /* 0x000fe200000001ff */
[----:B------:R-:W-:Y:S01]  /*ec40*/  IADD3 R94, P0, PT, R95, R94, RZ ;  /* 0x0000005e5f5e7210 */ /* 0x000fe20007f1e0ff */
[----:B------:R-:W-:Y:S01]  /*ec50*/  IMAD.X R63, RZ, RZ, RZ, P1 ;  /* 0x000000ffff3f7224 */ /* 0x000fe200008e06ff */
[----:B------:R-:W-:Y:S01]  /*ec60*/  IADD3.X R61, PT, PT, RZ, RZ, RZ, P2, !PT ;  /* 0x000000ffff3d7210 */ /* 0x000fe200017fe4ff */
[----:B------:R-:W-:-:S02]  /*ec70*/  IMAD R99, R54, UR28, RZ ;  /* 0x0000001c36637c24 */ /* 0x000fc4000f8e02ff */
[----:B------:R-:W-:Y:S01]  /*ec80*/  IMAD.X R95, RZ, RZ, RZ, P0 ;  /* 0x000000ffff5f7224 */ /* 0x000fe200000e06ff */
[----:B------:R-:W-:Y:S01]  /*ec90*/  IADD3 R58, P0, PT, R59, R58, RZ ;  /* 0x0000003a3b3a7210 */ /* 0x000fe20007f1e0ff */
[----:B------:R-:W-:-:S04]  /*eca0*/  IMAD.HI.U32 R57, R124, R131, R62 ;  /* 0x000000837c397227 */ /* 0x000fc800078e003e */
[----:B------:R-:W-:-:S04]  /*ecb0*/  IMAD.HI.U32 R55, R99, UR36, R54 ;  /* 0x0000002463377c27 */ /* 0x000fc8000f8e0036 */
[----:B------:R-:W-:Y:S01]  /*ecc0*/  IMAD.WIDE.U32 R94, R97, UR29, R94 ;  /* 0x0000001d615e7c25 */ /* 0x000fe2000f8e005e */
[----:B------:R-:W-:-:S03]  /*ecd0*/  IADD3 R55, PT, PT, R55, UR11, RZ ;  /* 0x0000000b37377c10 */ /* 0x000fc6000fffe0ff */
[----:B------:R-:W-:Y:S02]  /*ece0*/  VIADD R57, R57, UR44 ;  /* 0x0000002c39397c36 */ /* 0x000fe40008000000 */
[----:B------:R-:W-:Y:S02]  /*ecf0*/  IMAD.X R59, RZ, RZ, RZ, P0 ;  /* 0x000000ffff3b7224 */ /* 0x000fe400000e06ff */
[----:B------:R-:W-:Y:S01]  /*ed00*/  IMAD.WIDE.U32 R60, R125, R53, R60 ;  /* 0x000000357d3c7225 */ /* 0x000fe200078e003c */
[----:B------:R-:W-:-:S03]  /*ed10*/  IADD3 R54, P0, PT, R94, R57, RZ ;  /* 0x000000395e367210 */ /* 0x000fc60007f1e0ff */
[----:B------:R-:W-:Y:S01]  /*ed20*/  IMAD.WIDE.U32 R58, R65, UR33, R58 ;  /* 0x00000021413a7c25 */ /* 0x000fe2000f8e003a */
[----:B------:R-:W-:-:S03]  /*ed30*/  IADD3 R60, P2, PT, R55, R60, RZ ;  /* 0x0000003c373c7210 */ /* 0x000fc60007f5e0ff */
[----:B------:R-:W-:Y:S02]  /*ed40*/  VIADD R57, R61, UR14 ;  /* 0x0000000e3d397c36 */ /* 0x000fe40008000000 */
[----:B------:R-:W-:Y:S02]  /*ed50*/  IMAD.X R55, RZ, RZ, RZ, P0 ;  /* 0x000000ffff377224 */ /* 0x000fe400000e06ff */
[----:B------:R-:W-:Y:S01]  /*ed60*/  IMAD.X R61, RZ, RZ, RZ, P2 ;  /* 0x000000ffff3d7224 */ /* 0x000fe200010e06ff */
[----:B------:R-:W-:Y:S01]  /*ed70*/  IADD3 R58, P1, PT, R57, R58, RZ ;  /* 0x0000003a393a7210 */ /* 0x000fe20007f3e0ff */
[----:B------:R-:W-:Y:S01]  /*ed80*/  IMAD.WIDE.U32 R54, R124, R133, R54 ;  /* 0x000000857c367225 */ /* 0x000fe200078e0036 */
[----:B------:R-:W-:-:S03]  /*ed90*/  IADD3 R57, PT, PT, R59, UR8, RZ ;  /* 0x000000083b397c10 */ /* 0x000fc6000fffe0ff */
[----:B------:R-:W-:Y:S01]  /*eda0*/  IMAD.X R59, RZ, RZ, RZ, P1 ;  /* 0x000000ffff3b7224 */ /* 0x000fe200008e06ff */
[----:B------:R-:W-:Y:S01]  /*edb0*/  IADD3 R56, P0, PT, R57, R56, RZ ;  /* 0x0000003839387210 */ /* 0x000fe20007f1e0ff */
[----:B------:R-:W-:Y:S01]  /*edc0*/  IMAD.WIDE.U32 R60, R99, UR35, R60 ;  /* 0x00000023633c7c25 */ /* 0x000fe2000f8e003c */
[----:B------:R-:W-:-:S03]  /*edd0*/  IADD3 R94, PT, PT, R55, UR12, RZ ;  /* 0x0000000c375e7c10 */ /* 0x000fc6000fffe0ff */
[----:B------:R-:W-:Y:S01]  /*ede0*/  IMAD.X R57, RZ, RZ, RZ, P0 ;  /* 0x000000ffff397224 */ /* 0x000fe200000e06ff */
[----:B------:R-:W-:Y:S01]  /*edf0*/  IADD3 R94, P0, PT, R95, R94, RZ ;  /* 0x0000005e5f5e7210 */ /* 0x000fe20007f1e0ff */
[----:B------:R-:W-:-:S04]  /*ee00*/  IMAD.WIDE.U32 R58, R125, R103, R58 ;  /* 0x000000677d3a7225 */ /* 0x000fc800078e003a */
[----:B------:R-:W-:Y:S01]  /*ee10*/  IMAD.X R95, RZ, RZ, RZ, P0 ;  /* 0x000000ffff5f7224 */ /* 0x000fe200000e06ff */
[----:B------:R-:W-:Y:S01]  /*ee20*/  IADD3 R59, PT, PT, R59, UR15, RZ ;  /* 0x0000000f3b3b7c10 */ /* 0x000fe2000fffe0ff */
[----:B------:R-:W-:Y:S02]  /*ee30*/  VIADD R55, R61, UR10 ;  /* 0x0000000a3d377c36 */ /* 0x000fe40008000000 */
[----:B------:R-:W-:-:S03]  /*ee40*/  IMAD.WIDE.U32 R56, R65, UR32, R56 ;  /* 0x0000002041387c25 */ /* 0x000fc6000f8e0038 */
[----:B------:R-:W-:Y:S01]  /*ee50*/  IADD3 R58, P2, PT, R55, R58, RZ ;  /* 0x0000003a373a7210 */ /* 0x000fe20007f5e0ff */
[----:B------:R-:W-:Y:S01]  /*ee60*/  IMAD.WIDE.U32 R94, R135, R124, R94 ;  /* 0x0000007c875e7225 */ /* 0x000fe200078e005e */
[----:B------:R-:W-:Y:S02]  /*ee70*/  IADD3 R56, P1, PT, R59, R56, RZ ;  /* 0x000000383b387210 */ /* 0x000fe40007f3e0ff */
[----:B------:R-:W-:Y:S01]  /*ee80*/  IADD3.X R59, PT, PT, RZ, RZ, RZ, P2, !PT ;  /* 0x000000ffff3b7210 */ /* 0x000fe200017fe4ff */
[----:B------:R-:W-:Y:S02]  /*ee90*/  IMAD.MOV.U32 R61, RZ, RZ, RZ ;  /* 0x000000ffff3d7224 */ /* 0x000fe400078e00ff */
[----:B------:R-:W-:Y:S02]  /*eea0*/  VIADD R57, R57, UR7 ;  /* 0x0000000739397c36 */ /* 0x000fe40008000000 */
[----:B------:R-:W-:Y:S02]  /*eeb0*/  VIADD R62, R95, UR13 ;  /* 0x0000000d5f3e7c36 */ /* 0x000fe40008000000 */
[----:B------:R-:W-:-:S03]  /*eec0*/  IMAD.WIDE.U32 R60, R101, R121, R60 ;  /* 0x00000079653c7225 */ /* 0x000fc600078e003c */
[----:B------:R-:W-:Y:S01]  /*eed0*/  IADD3 R62, P0, PT, R57, R62, RZ ;  /* 0x0000003e393e7210 */ /* 0x000fe20007f1e0ff */
[----:B------:R-:W-:Y:S01]  /*eee0*/  IMAD.X R57, RZ, RZ, RZ, P1 ;  /* 0x000000ffff397224 */ /* 0x000fe200008e06ff */
[----:B------:R-:W-:Y:S01]  /*eef0*/  IADD3 R55, PT, PT, R61, UR51, RZ ;  /* 0x000000333d377c10 */ /* 0x000fe2000fffe0ff */
[----:B------:R-:W-:Y:S01]  /*ef00*/  IMAD.WIDE.U32 R58, R99, UR34, R58 ;  /* 0x00000022633a7c25 */ /* 0x000fe2000f8e003a */
[----:B------:R-:W-:-:S03]  /*ef10*/  IADD3.X R63, PT, PT, RZ, RZ, RZ, P0, !PT ;  /* 0x000000ffff3f7210 */ /* 0x000fc600007fe4ff */
[----:B------:R-:W-:Y:S01]  /*ef20*/  IMAD.WIDE.U32 R56, R125, R127, R56 ;  /* 0x0000007f7d387225 */ /* 0x000fe200078e0038 */
[----:B------:R-:W-:-:S03]  /*ef30*/  IADD3 R58, P1, PT, R55, R58, RZ ;  /* 0x0000003a373a7210 */ /* 0x000fc60007f3e0ff */
[----:B------:R-:W-:Y:S01]  /*ef40*/  IMAD R97, R60, UR28, RZ ;  /* 0x0000001c3c617c24 */ /* 0x000fe2000f8e02ff */
[----:B------:R-:W-:Y:S01]  /*ef50*/  IADD3 R57, PT, PT, R57, UR16, RZ ;  /* 0x0000001039397c10 */ /* 0x000fe2000fffe0ff */
[----:B------:R-:W-:Y:S02]  /*ef60*/  IMAD.MOV.U32 R61, RZ, RZ, RZ ;  /* 0x000000ffff3d7224 */ /* 0x000fe400078e00ff */
[----:B------:R-:W-:-:S04]  /*ef70*/  IMAD.WIDE.U32 R62, R65, UR31, R62 ;  /* 0x0000001f413e7c25 */ /* 0x000fc8000f8e003e */
[----:B------:R-:W-:Y:S02]  /*ef80*/  VIADD R55, R59, UR9 ;  /* 0x000000093b377c36 */ /* 0x000fe40008000000 */
[----:B------:R-:W-:Y:S01]  /*ef90*/  IMAD.X R59, RZ, RZ, RZ, P1 ;  /* 0x000000ffff3b7224 */ /* 0x000fe200008e06ff */
[----:B------:R-:W-:Y:S01]  /*efa0*/  IADD3 R62, P1, PT, R57, R62, RZ ;  /* 0x0000003e393e7210 */ /* 0x000fe20007f3e0ff */
[----:B------:R-:W-:Y:S01]  /*efb0*/  IMAD.HI.U32 R60, R97, UR36, R60 ;  /* 0x00000024613c7c27 */ /* 0x000fe2000f8e003c */
[----:B------:R-:W-:-:S03]  /*efc0*/  IADD3 R56, P2, PT, R55, R56, RZ ;  /* 0x0000003837387210 */ /* 0x000fc60007f5e0ff */
[----:B------:R-:W-:Y:S01]  /*efd0*/  VIADD R61, R63, UR6 ;  /* 0x000000063f3d7c36 */ /* 0x000fe20008000000 */
[----:B------:R-:W-:Y:S01]  /*efe0*/  IADD3.X R57, PT, PT, RZ, RZ, RZ, P2, !PT ;  /* 0x000000ffff397210 */ /* 0x000fe200017fe4ff */
[----:B------:R-:W-:-:S03]  /*eff0*/  IMAD.WIDE.U32 R58, R121, R53, R58 ;  /* 0x00000035793a7225 */ /* 0x000fc600078e003a */
[----:B------:R-:W-:Y:S01]  /*f000*/  IADD3 R54, P0, PT, R61, R54, RZ ;  /* 0x000000363d367210 */ /* 0x000fe20007f1e0ff */
[----:B------:R-:W-:Y:S02]  /*f010*/  VIADD R55, R60, UR11 ;  /* 0x0000000b3c377c36 */ /* 0x000fe40008000000 */
[----:B------:R-:W-:Y:S02]  /*f020*/  IMAD.X R63, RZ, RZ, RZ, P1 ;  /* 0x000000ffff3f7224 */ /* 0x000fe400008e06ff */
[----:B------:R-:W-:Y:S01]  /*f030*/  VIADD R59, R59, UR14 ;  /* 0x0000000e3b3b7c36 */ /* 0x000fe20008000000 */
[----:B------:R-:W-:Y:S01]  /*f040*/  IADD3 R58, P2, PT, R55, R58, RZ ;  /* 0x0000003a373a7210 */ /* 0x000fe20007f5e0ff */
[----:B------:R-:W-:Y:S01]  /*f050*/  IMAD.WIDE.U32 R62, R125, R129, R62 ;  /* 0x000000817d3e7225 */ /* 0x000fe200078e003e */
[----:B------:R-:W-:-:S03]  /*f060*/  IADD3.X R55, PT, PT, RZ, RZ, RZ, P0, !PT ;  /* 0x000000ffff377210 */ /* 0x000fc600007fe4ff */
[----:B------:R-:W-:-:S04]  /*f070*/  IMAD.WIDE.U32 R56, R99, UR33, R56 ;  /* 0x0000002163387c25 */ /* 0x000fc8000f8e0038 */
[----:B------:R-:W-:Y:S01]  /*f080*/  IMAD.WIDE.U32 R54, R65, UR30, R54 ;  /* 0x0000001e41367c25 */ /* 0x000fe2000f8e0036 */
[----:B------:R-:W-:-:S03]  /*f090*/  IADD3 R56, P0, PT, R59, R56, RZ ;  /* 0x000000383b387210 */ /* 0x000fc60007f1e0ff */
[----:B------:R-:W-:Y:S01]  /*f0a0*/  VIADD R61, R63, UR17 ;  /* 0x000000113f3d7c36 */ /* 0x000fe20008000000 */
[----:B------:R-:W-:Y:S01]  /*f0b0*/  IADD3 R95, PT, PT, R55, UR5, RZ ;  /* 0x00000005375f7c10 */ /* 0x000fe2000fffe0ff */
[----:B------:R-:W-:Y:S02]  /*f0c0*/  IMAD.X R59, RZ, RZ, RZ, P2 ;  /* 0x000000ffff3b7224 */ /* 0x000fe400010e06ff */
[----:B------:R-:W-:Y:S01]  /*f0d0*/  VIADD R63, R57, UR8 ;  /* 0x00000008393f7c36 */ /* 0x000fe20008000000 */
[----:B------:R-:W-:Y:S01]  /*f0e0*/  IADD3 R54, P1, PT, R61, R54, RZ ;  /* 0x000000363d367210 */ /* 0x000fe20007f3e0ff */
[----:B------:R-:W-:Y:S01]  /*f0f0*/  IMAD.X R57, RZ, RZ, RZ, P0 ;  /* 0x000000ffff397224 */ /* 0x000fe200000e06ff */
[----:B------:R-:W-:Y:S01]  /*f100*/  IADD3 R94, P0, PT, R95, R94, RZ ;  /* 0x0000005e5f5e7210 */ /* 0x000fe20007f1e0ff */
[----:B------:R-:W-:Y:S01]  /*f110*/  IMAD.WIDE.U32 R58, R97, UR35, R58 ;  /* 0x00000023613a7c25 */ /* 0x000fe2000f8e003a */
[----:B------:R-:W-:Y:S02]  /*f120*/  IADD3.X R55, PT, PT, RZ, RZ, RZ, P1, !PT ;  /* 0x000000ffff377210 */ /* 0x000fe40000ffe4ff */
[----:B------:R-:W-:Y:S01]  /*f130*/  IADD3 R62, P1, PT, R63, R62, RZ ;  /* 0x0000003e3f3e7210 */ /* 0x000fe20007f3e0ff */
[----:B------:R-:W-:-:S04]  /*f140*/  IMAD.WIDE.U32 R56, R121, R103, R56 ;  /* 0x0000006779387225 */ /* 0x000fc800078e0038 */
[----:B------:R-:W-:Y:S02]  /*f150*/  VIADD R61, R59, UR10 ;  /* 0x0000000a3b3d7c36 */ /* 0x000fe40008000000 */
[----:B------:R-:W-:Y:S02]  /*f160*/  HFMA2 R59, -RZ, RZ, 0, 0 ;  /* 0x00000000ff3b7431 */ /* 0x000fe400000001ff */
[----:B------:R-:W-:Y:S02]  /*f170*/  IMAD.X R95, RZ, RZ, RZ, P0 ;  /* 0x000000ffff5f7224 */ /* 0x000fe400000e06ff */
[----:B------:R-:W-:Y:S01]  /*f180*/  IMAD.WIDE.U32 R54, R125, R131, R54 ;  /* 0x000000837d367225 */ /* 0x000fe200078e0036 */
[----:B------:R-:W-:-:S03]  /*f190*/  IADD3 R60, P0, PT, R61, R56, RZ ;  /* 0x000000383d3c7210 */ /* 0x000fc60007f1e0ff */
[----:B------:R-:W-:-:S04]  /*f1a0*/  IMAD.WIDE.U32 R94, R65, UR29, R94 ;  /* 0x0000001d415e7c25 */ /* 0x000fc8000f8e005e */
[----:B------:R-:W-:Y:S02]  /*f1b0*/  VIADD R55, R55, UR44 ;  /* 0x0000002c37377c36 */ /* 0x000fe40008000000 */
[----:B------:R-:W-:Y:S02]  /*f1c0*/  IMAD.X R61, RZ, RZ, RZ, P0 ;  /* 0x000000ffff3d7224 */ /* 0x000fe400000e06ff */
[----:B------:R-:W-:Y:S01]  /*f1d0*/  IMAD.WIDE.U32 R58, R101, R122, R58 ;  /* 0x0000007a653a7225 */ /* 0x000fe200078e003a */
[----:B------:R-:W-:Y:S02]  /*f1e0*/  IADD3 R56, P0, PT, R94, R55, RZ ;  /* 0x000000375e387210 */ /* 0x000fe40007f1e0ff */
[----:B------:R-:W-:Y:S01]  /*f1f0*/  IADD3 R55, PT, PT, R57, UR15, RZ ;  /* 0x0000000f39377c10 */ /* 0x000fe2000fffe0ff */
[----:B------:R-:W-:-:S04]  /*f200*/  IMAD.WIDE.U32 R60, R97, UR34, R60 ;  /* 0x00000022613c7c25 */ /* 0x000fc8000f8e003c */
[----:B------:R-:W-:Y:S02]  /*f210*/  IMAD.X R57, RZ, RZ, RZ, P0 ;  /* 0x000000ffff397224 */ /* 0x000fe400000e06ff */
[----:B------:R-:W-:Y:S02]  /*f220*/  IMAD.X R63, RZ, RZ, RZ, P1 ;  /* 0x000000ffff3f7224 */ /* 0x000fe400008e06ff */
[----:B------:R-:W-:Y:S01]  /*f230*/  IMAD.HI.U32 R94, R125, R133, R56 ;  /* 0x000000857d5e7227 */ /* 0x000fe200078e0038 */
[----:B------:R-:W-:Y:S02]  /*f240*/  IADD3 R56, P1, PT, R59, R60, RZ ;  /* 0x0000003c3b387210 */ /* 0x000fe40007f3e0ff */
[----:B------:R-:W-:Y:S01]  /*f250*/  MOV R59, RZ ;  /* 0x000000ff003b7202 */ /* 0x000fe20000000f00 */
[----:B------:R-:W-:Y:S01]  /*f260*/  IMAD R65, R58, UR28, RZ ;  /* 0x0000001c3a417c24 */ /* 0x000fe2000f8e02ff */
[----:B------:R-:W-:Y:S01]  /*f270*/  IADD3 R94, PT, PT, R94, UR12, RZ ;  /* 0x0000000c5e5e7c10 */ /* 0x000fe2000fffe0ff */
[----:B------:R-:W-:-:S04]  /*f280*/  IMAD.WIDE.U32 R62, R99, UR32, R62 ;  /* 0x00000020633e7c25 */ /* 0x000fc8000f8e003e */
[----:B------:R-:W-:Y:S01]  /*f290*/  IMAD.HI.U32 R60, R65, UR36, R58 ;  /* 0x00000024413c7c27 */ /* 0x000fe2000f8e003a */
[----:B------:R-:W-:-:S03]  /*f2a0*/  IADD3 R62, P0, PT, R55, R62, RZ ;  /* 0x0000003e373e7210 */ /* 0x000fc60007f1e0ff */
[----:B------:R-:W-:Y:S02]  /*f2b0*/  VIADD R59, R63, UR7 ;  /* 0x000000073f3b7c36 */ /* 0x000fe40008000000 */
[----:B------:R-:W-:Y:S02]  /*f2c0*/  IMAD.X R57, RZ, RZ, RZ, P1 ;  /* 0x000000ffff397224 */ /* 0x000fe400008e06ff */
[----:B------:R-:W-:Y:S01]  /*f2d0*/  IMAD.X R63, RZ, RZ, RZ, P0 ;  /* 0x000000ffff3f7224 */ /* 0x000fe200000e06ff */
[----:B------:R-:W-:Y:S01]  /*f2e0*/  IADD3 R54, P1, PT, R59, R54, RZ ;  /* 0x000000363b367210 */ /* 0x000fe20007f3e0ff */
[----:B------:R-:W-:Y:S01]  /*f2f0*/  VIADD R59, R61, UR9 ;  /* 0x000000093d3b7c36 */ /* 0x000fe20008000000 */
[----:B------:R-:W-:Y:S01]  /*f300*/  IADD3 R94, P0, PT, R95, R94, RZ ;  /* 0x0000005e5f5e7210 */ /* 0x000fe20007f1e0ff */
[----:B------:R-:W-:Y:S01]  /*f310*/  IMAD.WIDE.U32 R62, R121, R127, R62 ;  /* 0x0000007f793e7225 */ /* 0x000fe200078e003e */
[----:B------:R-:W-:-:S03]  /*f320*/  IADD3.X R55, PT, PT, RZ, RZ, RZ, P1, !PT ;  /* 0x000000ffff377210 */ /* 0x000fc60000ffe4ff */
[----:B------:R-:W-:Y:S01]  /*f330*/  IMAD.X R95, RZ, RZ, RZ, P0 ;  /* 0x000000ffff5f7224 */ /* 0x000fe200000e06ff */
[----:B------:R-:W-:Y:S01]  /*f340*/  IADD3 R58, P1, PT, R59, R62, RZ ;  /* 0x0000003e3b3a7210 */ /* 0x000fe20007f3e0ff */
[----:B------:R-:W-:-:S04]  /*f350*/  IMAD.WIDE.U32 R54, R99, UR31, R54 ;  /* 0x0000001f63367c25 */ /* 0x000fc8000f8e0036 */
[----:B------:R-:W-:Y:S02]  /*f360*/  VIADD R63, R63, UR16 ;  /* 0x000000103f3f7c36 */ /* 0x000fe40008000000 */
[----:B------:R-:W-:-:S03]  /*f370*/  IMAD.WIDE.U32 R94, R135, R125, R94 ;  /* 0x0000007d875e7225 */ /* 0x000fc600078e005e */
[----:B------:R-:W-:Y:S01]  /*f380*/  IADD3 R54, P0, PT, R63, R54, RZ ;  /* 0x000000363f367210 */ /* 0x000fe20007f1e0ff */
[----:B------:R-:W-:Y:S01]  /*f390*/  IMAD.WIDE.U32 R56, R122, R53, R56 ;  /* 0x000000357a387225 */ /* 0x000fe200078e0038 */
[----:B------:R-:W-:-:S03]  /*f3a0*/  IADD3 R53, PT, PT, R60, UR11, RZ ;  /* 0x0000000b3c357c10 */ /* 0x000fc6000fffe0ff */
[----:B------:R-:W-:Y:S01]  /*f3b0*/  VIADD R60, R55, UR6 ;  /* 0x00000006373c7c36 */ /* 0x000fe20008000000 */
[----:B------:R-:W-:Y:S01]  /*f3c0*/  IADD3.X R55, PT, PT, RZ, RZ, RZ, P0, !PT ;  /* 0x000000ffff377210 */ /* 0x000fe200007fe4ff */
[----:B------:R-:W-:Y:S01]  /*f3d0*/  VIADD R61, R95, UR50 ;  /* 0x000000325f3d7c36 */ /* 0x000fe20008000000 */
[----:B------:R-:W-:Y:S01]  /*f3e0*/  IADD3 R56, P2, PT, R53, R56, RZ ;  /* 0x0000003835387210 */ /* 0x000fe20007f5e0ff */
[----:B------:R-:W-:Y:S02]  /*f3f0*/  IMAD.X R59, RZ, RZ, RZ, P1 ;  /* 0x000000ffff3b7224 */ /* 0x000fe400008e06ff */
[----:B------:R-:W-:Y:S01]  /*f400*/  VIADD R57, R57, UR14 ;  /* 0x0000000e39397c36 */ /* 0x000fe20008000000 */
[----:B------:R-:W-:Y:S01]  /*f410*/  IADD3 R60, P0, PT, R60, R61, RZ ;  /* 0x0000003d3c3c7210 */ /* 0x000fe20007f1e0ff */
[----:B------:R-:W-:-:S04]  /*f420*/  IMAD.WIDE.U32 R58, R97, UR33, R58 ;  /* 0x00000021613a7c25 */ /* 0x000fc8000f8e003a */
[----:B------:R-:W-:Y:S01]  /*f430*/  IMAD.WIDE.U32 R54, R121, R129, R54 ;  /* 0x0000008179367225 */ /* 0x000fe200078e0036 */
[----:B------:R-:W-:Y:S02]  /*f440*/  IADD3 R59, PT, PT, R59, UR8, RZ ;  /* 0x000000083b3b7c10 */ /* 0x000fe4000fffe0ff */
[----:B------:R-:W-:Y:S01]  /*f450*/  IADD3 R58, P1, PT, R57, R58, RZ ;  /* 0x0000003a393a7210 */ /* 0x000fe20007f3e0ff */
[----:B------:R-:W-:Y:S01]  /*f460*/  IMAD.X R61, RZ, RZ, RZ, P0 ;  /* 0x000000ffff3d7224 */ /* 0x000fe200000e06ff */
[----:B------:R-:W-:Y:S01]  /*f470*/  IADD3 R54, P0, PT, R59, R54, RZ ;  /* 0x000000363b367210 */ /* 0x000fe20007f1e0ff */
[----:B------:R-:W-:Y:S01]  /*f480*/  IMAD.X R57, RZ, RZ, RZ, P2 ;  /* 0x000000ffff397224 */ /* 0x000fe200010e06ff */
[----:B------:R-:W-:Y:S01]  /*f490*/  IADD3.X R59, PT, PT, RZ, RZ, RZ, P1, !PT ;  /* 0x000000ffff3b7210 */ /* 0x000fe20000ffe4ff */
[----:B------:R-:W-:-:S04]  /*f4a0*/  IMAD.WIDE.U32 R60, R99, UR30, R60 ;  /* 0x0000001e633c7c25 */ /* 0x000fc8000f8e003c */
[----:B------:R-:W-:Y:S01]  /*f4b0*/  VIADD R53, R55, UR17 ;  /* 0x0000001137357c36 */ /* 0x000fe20008000000 */
[----:B------:R-:W-:Y:S01]  /*f4c0*/  IADD3.X R55, PT, PT, RZ, RZ, RZ, P0, !PT ;  /* 0x000000ffff377210 */ /* 0x000fe200007fe4ff */
[----:B------:R-:W-:-:S03]  /*f4d0*/  IMAD.WIDE.U32 R56, R65, UR35, R56 ;  /* 0x0000002341387c25 */ /* 0x000fc6000f8e0038 */
[----:B------:R-:W-:Y:S01]  /*f4e0*/  IADD3 R60, P1, PT, R53, R60, RZ ;  /* 0x0000003c353c7210 */ /* 0x000fe20007f3e0ff */
[----:B------:R-:W-:Y:S01]  /*f4f0*/  VIADD R95, R61, UR5 ;  /* 0x000000053d5f7c36 */ /* 0x000fe20008000000 */
[----:B------:R-:W-:Y:S01]  /*f500*/  MOV R64, R56 ;  /* 0x0000003800407202 */ /* 0x000fe20000000f00 */
[----:B------:R-:W-:Y:S01]  /*f510*/  IMAD.WIDE.U32 R58, R122, R103, R58 ;  /* 0x000000677a3a7225 */ /* 0x000fe200078e003a */
[----:B------:R-:W-:Y:S02]  /*f520*/  IADD3.X R61, PT, PT, RZ, RZ, RZ, P1, !PT ;  /* 0x000000ffff3d7210 */ /* 0x000fe40000ffe4ff */
[----:B------:R-:W-:Y:S01]  /*f530*/  IADD3 R94, P0, PT, R95, R94, RZ ;  /* 0x0000005e5f5e7210 */ /* 0x000fe20007f1e0ff */
[----:B------:R-:W-:Y:S02]  /*f540*/  VIADD R53, R57, UR10 ;  /* 0x0000000a39357c36 */ /* 0x000fe40008000000 */
[----:B------:R-:W-:-:S03]  /*f550*/  IMAD.WIDE.U32 R54, R97, UR32, R54 ;  /* 0x0000002061367c25 */ /* 0x000fc6000f8e0036 */
[----:B------:R-:W-:Y:S01]  /*f560*/  IADD3 R58, P1, PT, R53, R58, RZ ;  /* 0x0000003a353a7210 */ /* 0x000fe20007f3e0ff */
[----:B------:R-:W-:Y:S02]  /*f570*/  VIADD R59, R59, UR15 ;  /* 0x0000000f3b3b7c36 */ /* 0x000fe40008000000 */
[----:B------:R-:W-:Y:S02]  /*f580*/  IMAD.X R95, RZ, RZ, RZ, P0 ;  /* 0x000000ffff5f7224 */ /* 0x000fe400000e06ff */
        /* <DEDUP_REMOVED lines=8> */
[----:B------:R-:W-:Y:S01]  /*f610*/  IMAD.WIDE.U32 R58, R65, UR34, R58 ;  /* 0x00000022413a7c25 */ /* 0x000fe2000f8e003a */
[----:B------:R-:W-:Y:S02]  /*f620*/  IADD3 R62, P0, PT, R94, R61, RZ ;  /* 0x0000003d5e3e7210 */ /* 0x000fe40007f1e0ff */
[----:B------:R-:W-:Y:S01]  /*f630*/  IADD3.X R61, PT, PT, RZ, RZ, RZ, P1, !PT ;  /* 0x000000ffff3d7210 */ /* 0x000fe20000ffe4ff */
[----:B------:R-:W-:-:S04]  /*f640*/  IMAD.WIDE.U32 R54, R122, R127, R54 ;  /* 0x0000007f7a367225 */ /* 0x000fc800078e0036 */
[----:B------:R-:W-:Y:S01]  /*f650*/  VIADD R53, R59, UR9 ;  /* 0x000000093b357c36 */ /* 0x000fe20008000000 */
[----:B------:R-:W-:Y:S01]  /*f660*/  IADD3 R55, PT, PT, R55, UR16, RZ ;  /* 0x0000001037377c10 */ /* 0x000fe2000fffe0ff */
[----:B------:R-:W-:Y:S02]  /*f670*/  IMAD.X R63, RZ, RZ, RZ, P0 ;  /* 0x000000ffff3f7224 */ /* 0x000fe400000e06ff */
[----:B------:R-:W-:Y:S01]  /*f680*/  IMAD.WIDE.U32 R60, R97, UR31, R60 ;  /* 0x0000001f613c7c25 */ /* 0x000fe2000f8e003c */
[----:B------:R-:W-:-:S03]  /*f690*/  IADD3 R54, P1, PT, R53, R54, RZ ;  /* 0x0000003635367210 */ /* 0x000fc60007f3e0ff */
        /* <DEDUP_REMOVED lines=10> */
[----:B------:R-:W-:Y:S01]  /*f740*/  IADD3 R53, PT, PT, R55, UR8, RZ ;  /* 0x0000000837357c10 */ /* 0x000fe2000fffe0ff */
[----:B------:R-:W-:-:S04]  /*f750*/  IMAD.WIDE.U32 R60, R122, R129, R60 ;  /* 0x000000817a3c7225 */ /* 0x000fc800078e003c */
[----:B------:R-:W-:Y:S01]  /*f760*/  IMAD.X R95, RZ, RZ, RZ, P0 ;  /* 0x000000ffff5f7224 */ /* 0x000fe200000e06ff */
[----:B------:R-:W-:Y:S01]  /*f770*/  IADD3 R60, P1, PT, R53, R60, RZ ;  /* 0x0000003c353c7210 */ /* 0x000fe20007f3e0ff */
[----:B------:R-:W-:-:S04]  /*f780*/  IMAD.WIDE.U32 R62, R97, UR30, R62 ;  /* 0x0000001e613e7c25 */ /* 0x000fc8000f8e003e */
[----:B------:R-:W-:Y:S02]  /*f790*/  VIADD R61, R61, UR17 ;  /* 0x000000113d3d7c36 */ /* 0x000fe40008000000 */
[----:B------:R-:W-:-:S03]  /*f7a0*/  IMAD.HI.U32 R95, R135, R121, R94 ;  /* 0x00000079875f7227 */ /* 0x000fc600078e005e */
[----:B------:R-:W-:Y:S01]  /*f7b0*/  IADD3 R62, P0, PT, R61, R62, RZ ;  /* 0x0000003e3d3e7210 */ /* 0x000fe20007f1e0ff */
[----:B------:R-:W-:Y:S01]  /*f7c0*/  VIADD R94, R63, UR5 ;  /* 0x000000053f5e7c36 */ /* 0x000fe20008000000 */
[----:B------:R-:W-:Y:S01]  /*f7d0*/  IADD3.X R61, PT, PT, RZ, RZ, RZ, P1, !PT ;  /* 0x000000ffff3d7210 */ /* 0x000fe20000ffe4ff */
[----:B------:R-:W-:Y:S01]  /*f7e0*/  VIADD R95, R95, UR51 ;  /* 0x000000335f5f7c36 */ /* 0x000fe20008000000 */
[----:B------:R-:W-:Y:S01]  /*f7f0*/  IADD3.X R63, PT, PT, RZ, RZ, RZ, P0, !PT ;  /* 0x000000ffff3f7210 */ /* 0x000fe200007fe4ff */
[----:B------:R-:W-:Y:S02]  /*f800*/  IMAD.MOV.U32 R126, RZ, RZ, R58 ;  /* 0x000000ffff7e7224 */ /* 0x000fe400078e003a */
[----:B------:R-:W-:Y:S01]  /*f810*/  IMAD.WIDE.U32 R60, R65, UR32, R60 ;  /* 0x00000020413c7c25 */ /* 0x000fe2000f8e003c */
[----:B------:R-:W-:-:S03]  /*f820*/  IADD3 R94, P0, PT, R94, R95, RZ ;  /* 0x0000005f5e5e7210 */ /* 0x000fc60007f1e0ff */
[----:B------:R-:W-:-:S04]  /*f830*/  IMAD.WIDE.U32 R62, R122, R131, R62 ;  /* 0x000000837a3e7225 */ /* 0x000fc800078e003e */
[----:B------:R-:W-:Y:S02]  /*f840*/  VIADD R53, R61, UR7 ;  /* 0x000000073d357c36 */ /* 0x000fe40008000000 */
[----:B------:R-:W-:Y:S02]  /*f850*/  IMAD.X R95, RZ, RZ, RZ, P0 ;  /* 0x000000ffff5f7224 */ /* 0x000fe400000e06ff */
[----:B------:R-:W-:Y:S01]  /*f860*/  IMAD.MOV.U32 R124, RZ, RZ, R54 ;  /* 0x000000ffff7c7224 */ /* 0x000fe200078e0036 */
[----:B------:R-:W-:Y:S01]  /*f870*/  IADD3 R62, P0, PT, R53, R62, RZ ;  /* 0x0000003e353e7210 */ /* 0x000fe20007f1e0ff */
[----:B------:R-:W-:Y:S01]  /*f880*/  IMAD.WIDE.U32 R94, R97, UR29, R94 ;  /* 0x0000001d615e7c25 */ /* 0x000fe2000f8e005e */
[----:B------:R-:W-:-:S03]  /*f890*/  IADD3 R97, PT, PT, R63, UR44, RZ ;  /* 0x0000002c3f617c10 */ /* 0x000fc6000fffe0ff */
[----:B------:R-:W-:Y:S01]  /*f8a0*/  IMAD.X R63, RZ, RZ, RZ, P0 ;  /* 0x000000ffff3f7224 */ /* 0x000fe200000e06ff */
[----:B------:R-:W-:Y:S01]  /*f8b0*/  IADD3 R96, P0, PT, R94, R97, RZ ;  /* 0x000000615e607210 */ /* 0x000fe20007f1e0ff */
[----:B------:R-:W-:-:S04]  /*f8c0*/  IMAD.WIDE.U32 R62, R65, UR31, R62 ;  /* 0x0000001f413e7c25 */ /* 0x000fc8000f8e003e */
[----:B------:R-:W-:Y:S01]  /*f8d0*/  IMAD.X R97, RZ, RZ, RZ, P0 ;  /* 0x000000ffff617224 */ /* 0x000fe200000e06ff */
[----:B------:R-:W-:Y:S01]  /*f8e0*/  IADD3 R53, PT, PT, R63, UR6, RZ ;  /* 0x000000063f357c10 */ /* 0x000fe2000fffe0ff */
[----:B------:R-:W-:Y:S02]  /*f8f0*/  IMAD.MOV.U32 R104, RZ, RZ, R62 ;  /* 0x000000ffff687224 */ /* 0x000fe400078e003e */
[----:B------:R-:W-:-:S04]  /*f900*/  IMAD.WIDE.U32 R96, R122, R133, R96 ;  /* 0x000000857a607225 */ /* 0x000fc800078e0060 */
[----:B------:R-:W-:Y:S01]  /*f910*/  VIADD R94, R97, UR12 ;  /* 0x0000000c615e7c36 */ /* 0x000fe20008000000 */
[----:B------:R-:W-:-:S04]  /*f920*/  IADD3 R96, P0, PT, R53, R96, RZ ;  /* 0x0000006035607210 */ /* 0x000fc80007f1e0ff */
[----:B------:R-:W-:Y:S01]  /*f930*/  IADD3 R94, PT, PT, R95, R94, RZ ;  /* 0x0000005e5f5e7210 */ /* 0x000fe20007ffe0ff */
[----:B------:R-:W-:Y:S02]  /*f940*/  IMAD.X R97, RZ, RZ, RZ, P0 ;  /* 0x000000ffff617224 */ /* 0x000fe400000e06ff */
[----:B------:R-:W-:-:S04]  /*f950*/  IMAD.WIDE.U32 R96, R65, UR30, R96 ;  /* 0x0000001e41607c25 */ /* 0x000fc8000f8e0060 */
[----:B------:R-:W-:Y:S01]  /*f960*/  IMAD R94, R135, R122, R94 ;  /* 0x0000007a875e7224 */ /* 0x000fe200078e025e */
[----:B------:R-:W-:Y:S01]  /*f970*/  MOV R122, R60 ;  /* 0x0000003c007a7202 */ /* 0x000fe20000000f00 */
[----:B------:R-:W-:Y:S02]  /*f980*/  VIADD R95, R97, UR5 ;  /* 0x00000005615f7c36 */ /* 0x000fe40008000000 */
        /* <DEDUP_REMOVED lines=40> */
.L_x_28:
[----:B------:R-:W-:Y:S05]  /*fc10*/  BSYNC.RELIABLE B1 ;  /* 0x0000000000017941 */ /* 0x000fea0003800100 */
.L_x_27:
        /* <DEDUP_REMOVED lines=22> */
.L_x_26:
[----:B------:R-:W-:Y:S05]  /*fd80*/  BSYNC.RECONVERGENT B0 ;  /* 0x0000000000007941 */ /* 0x000fea0003800200 */
.L_x_25:
[----:B------:R-:W-:Y:S05]  /*fd90*/  WARPSYNC.ALL ;  /* 0x0000000000007948 */ /* 0x000fea0003800000 */
[----:B------:R-:W-:-:S09]  /*fda0*/  UISETP.GT.U32.AND UP0, UPT, UR29, UR43, UPT ;  /* 0x0000002b1d00728c */ /* 0x000fd2000bf04070 */
[----:B------:R-:W-:Y:S05]  /*fdb0*/  BRA.U UP0, `(.L_x_29) ;  /* 0x00000005003c7547 */ /* 0x000fea000b800000 */
[----:B------:R-:W-:Y:S01]  /*fdc0*/  UISETP.GE.U32.AND UP0, UPT, UR29, UR43, UPT ;  /* 0x0000002b1d00728c */ /* 0x000fe2000bf06070 */
[----:B------:R-:W-:Y:S01]  /*fdd0*/  MOV R58, R31 ;  /* 0x0000001f003a7202 */ /* 0x000fe20000000f00 */
[----:B------:R-:W-:Y:S01]  /*fde0*/  IMAD.MOV.U32 R56, RZ, RZ, R28 ;  /* 0x000000ffff387224 */ /* 0x000fe200078e001c */
[----:B------:R-:W-:Y:S01]  /*fdf0*/  UMOV UR5, UR49 ;  /* 0x0000003100057c82 */ /* 0x000fe20008000000 */
[----:B------:R-:W-:Y:S01]  /*fe00*/  IMAD.MOV.U32 R54, RZ, RZ, R17 ;  /* 0x000000ffff367224 */ /* 0x000fe200078e0011 */
[----:B------:R-:W-:Y:S01]  /*fe10*/  UMOV UR9, UR48 ;  /* 0x0000003000097c82 */ /* 0x000fe20008000000 */
[----:B------:R-:W-:Y:S01]  /*fe20*/  UMOV UR8, UR47 ;  /* 0x0000002f00087c82 */ /* 0x000fe20008000000 */
[----:B------:R-:W-:Y:S01]  /*fe30*/  UMOV UR7, UR46 ;  /* 0x0000002e00077c82 */ /* 0x000fe20008000000 */
[----:B------:R-:W-:Y:S01]  /*fe40*/  UMOV UR6, UR45 ;  /* 0x0000002d00067c82 */ /* 0x000fe20008000000 */
[----:B------:R-:W-:Y:S05]  /*fe50*/  BRA.U !UP0, `(.L_x_30) ;  /* 0x0000000508407547 */ /* 0x000fea000b800000 */
        /* <DEDUP_REMOVED lines=12> */
[----:B------:R-:W-:-:S04]  /*ff20*/  MOV R45, UR31 ;  /* 0x0000001f002d7c02 */ /* 0x000fc80008000f00 */
[----:B------:R-:W-:-:S13]  /*ff30*/  ISETP.GT.U32.AND P0, PT, R45, UR40, PT ;  /* 0x000000282d007c0c */ /* 0x000fda000bf04070 */
[----:B------:R-:W-:Y:S05]  /*ff40*/  @P0 BRA `(.L_x_29) ;  /* 0x0000000000d80947 */ /* 0x000fea0003800000 */
[----:B------:R-:W-:Y:S01]  /*ff50*/  IMAD.U32 R45, RZ, RZ, UR31 ;  /* 0x0000001fff2d7e24 */ /* 0x000fe2000f8e00ff */
[----:B------:R-:W-:Y:S01]  /*ff60*/  UMOV UR5, UR49 ;  /* 0x0000003100057c82 */ /* 0x000fe20008000000 */
[----:B------:R-:W-:Y:S01]  /*ff70*/  UMOV UR9, UR48 ;  /* 0x0000003000097c82 */ /* 0x000fe20008000000 */
[----:B------:R-:W-:Y:S01]  /*ff80*/  UMOV UR8, UR47 ;  /* 0x0000002f00087c82 */ /* 0x000fe20008000000 */
[----:B------:R-:W-:Y:S01]  /*ff90*/  UMOV UR7, UR46 ;  /* 0x0000002e00077c82 */ /* 0x000fe20008000000 */
[----:B------:R-:W-:Y:S01]  /*ffa0*/  ISETP.GE.U32.AND P0, PT, R45, UR40, PT ;  /* 0x000000282d007c0c */ /* 0x000fe2000bf06070 */
[----:B------:R-:W-:Y:S01]  /*ffb0*/  UMOV UR6, UR45 ;  /* 0x0000002d00067c82 */ /* 0x000fe20008000000 */
[----:B------:R-:W-:Y:S01]  /*ffc0*/  IMAD.MOV.U32 R58, RZ, RZ, R31 ;  /* 0x000000ffff3a7224 */ /* 0x000fe200078e001f */
[----:B------:R-:W-:Y:S01]  /*ffd0*/  MOV R56, R28 ;  /* 0x0000001c00387202 */ /* 0x000fe20000000f00 */
[----:B------:R-:W-:-:S09]  /*ffe0*/  IMAD.MOV.U32 R54, RZ, RZ, R17 ;  /* 0x000000ffff367224 */ /* 0x000fd200078e0011 */
[----:B------:R-:W-:Y:S05]  /*fff0*/  @!P0 BRA `(.L_x_30) ;  /* 0x0000000000d88947 */ /* 0x000fea0003800000 */
[----:B------:R-:W-:-:S05]  /*10000*/  IMAD.U32 R45, RZ, RZ, UR32 ;  /* 0x00000020ff2d7e24 */ /* 0x000fca000f8e00ff */
[----:B------:R-:W-:-:S13]  /*10010*/  ISETP.GT.U32.AND P0, PT, R45, UR38, PT ;  /* 0x000000262d007c0c */ /* 0x000fda000bf04070 */
[----:B------:R-:W-:Y:S05]  /*10020*/  @P0 BRA `(.L_x_29) ;  /* 0x0000000000a00947 */ /* 0x000fea0003800000 */
[----:B------:R-:W-:Y:S01]  /*10030*/  MOV R45, UR32 ;  /* 0x00000020002d7c02 */ /* 0x000fe20008000f00 */
[----:B------:R-:W-:Y:S01]  /*10040*/  UMOV UR5, UR49 ;  /* 0x0000003100057c82 */ /* 0x000fe20008000000 */
[----:B------:R-:W-:Y:S01]  /*10050*/  UMOV UR9, UR48 ;  /* 0x0000003000097c82 */ /* 0x000fe20008000000 */
[----:B------:R-:W-:Y:S01]  /*10060*/  UMOV UR8, UR47 ;  /* 0x0000002f00087c82 */ /* 0x000fe20008000000 */
[----:B------:R-:W-:Y:S01]  /*10070*/  ISETP.GE.U32.AND P0, PT, R45, UR38, PT ;  /* 0x000000262d007c0c */ /* 0x000fe2000bf06070 */
[----:B------:R-:W-:Y:S01]  /*10080*/  UMOV UR7, UR46 ;  /* 0x0000002e00077c82 */ /* 0x000fe20008000000 */
[----:B------:R-:W-:Y:S01]  /*10090*/  UMOV UR6, UR45 ;  /* 0x0000002d00067c82 */ /* 0x000fe20008000000 */
[----:B------:R-:W-:Y:S01]  /*100a0*/  IMAD.MOV.U32 R58, RZ, RZ, R31 ;  /* 0x000000ffff3a7224 */ /* 0x000fe200078e001f */
[----:B------:R-:W-:Y:S01]  /*100b0*/  MOV R54, R17 ;  /* 0x0000001100367202 */ /* 0x000fe20000000f00 */
[----:B------:R-:W-:-:S08]  /*100c0*/  IMAD.MOV.U32 R56, RZ, RZ, R28 ;  /* 0x000000ffff387224 */ /* 0x000fd000078e001c */
[----:B------:R-:W-:Y:S05]  /*100d0*/  @!P0 BRA `(.L_x_30) ;  /* 0x0000000000a08947 */ /* 0x000fea0003800000 */
[----:B------:R-:W-:-:S05]  /*100e0*/  IMAD.U32 R45, RZ, RZ, UR33 ;  /* 0x00000021ff2d7e24 */ /* 0x000fca000f8e00ff */
        /* <DEDUP_REMOVED lines=9> */
[----:B------:R-:W-:Y:S01]  /*10180*/  MOV R58, R31 ;  /* 0x0000001f003a7202 */ /* 0x000fe20000000f00 */
[----:B------:R-:W-:Y:S02]  /*10190*/  IMAD.MOV.U32 R56, RZ, RZ, R28 ;  /* 0x000000ffff387224 */ /* 0x000fe400078e001c */
[----:B------:R-:W-:-:S08]  /*101a0*/  IMAD.MOV.U32 R54, RZ, RZ, R17 ;  /* 0x000000ffff367224 */ /* 0x000fd000078e0011 */
[----:B------:R-:W-:Y:S05]  /*101b0*/  @!P0 BRA `(.L_x_30) ;  /* 0x0000000000688947 */ /* 0x000fea0003800000 */
[----:B------:R-:W-:-:S09]  /*101c0*/  UISETP.GT.U32.AND UP0, UPT, UR34, UR24, UPT ;  /* 0x000000182200728c */ /* 0x000fd2000bf04070 */
[----:B------:R-:W-:Y:S05]  /*101d0*/  BRA.U UP0, `(.L_x_29) ;  /* 0x0000000100347547 */ /* 0x000fea000b800000 */
[----:B------:R-:W-:Y:S01]  /*101e0*/  UISETP.GT.U32.AND UP0, UPT, UR36, UR20, UPT ;  /* 0x000000142400728c */ /* 0x000fe2000bf04070 */
[----:B------:R-:W-:Y:S01]  /*101f0*/  MOV R58, R31 ;  /* 0x0000001f003a7202 */ /* 0x000fe20000000f00 */
[----:B------:R-:W-:Y:S01]  /*10200*/  IMAD.MOV.U32 R56, RZ, RZ, R28 ;  /* 0x000000ffff387224 */ /* 0x000fe200078e001c */
[----:B------:R-:W-:Y:S01]  /*10210*/  UMOV UR5, UR49 ;  /* 0x0000003100057c82 */ /* 0x000fe20008000000 */
[----:B------:R-:W-:Y:S01]  /*10220*/  UISETP.LT.U32.OR UP0, UPT, UR35, UR22, !UP0 ;  /* 0x000000162300728c */ /* 0x000fe2000c701470 */
[----:B------:R-:W-:Y:S01]  /*10230*/  IMAD.MOV.U32 R54, RZ, RZ, R17 ;  /* 0x000000ffff367224 */ /* 0x000fe200078e0011 */
[----:B------:R-:W-:Y:S01]  /*10240*/  UMOV UR9, UR48 ;  /* 0x0000003000097c82 */ /* 0x000fe20008000000 */
[----:B------:R-:W-:Y:S01]  /*10250*/  UMOV UR8, UR47 ;  /* 0x0000002f00087c82 */ /* 0x000fe20008000000 */
[----:B------:R-:W-:Y:S01]  /*10260*/  UISETP.LE.U32.AND UP0, UPT, UR35, UR22, UP0 ;  /* 0x000000162300728c */ /* 0x000fe20008703070 */
[----:B------:R-:W-:Y:S01]  /*10270*/  UMOV UR7, UR46 ;  /* 0x0000002e00077c82 */ /* 0x000fe20008000000 */
[----:B------:R-:W-:-:S02]  /*10280*/  UMOV UR6, UR45 ;  /* 0x0000002d00067c82 */ /* 0x000fc40008000000 */
[----:B------:R-:W-:-:S09]  /*10290*/  UISETP.LT.U32.OR UP0, UPT, UR34, UR24, UP0 ;  /* 0x000000182200728c */ /* 0x000fd20008701470 */
[----:B------:R-:W-:Y:S05]  /*102a0*/  BRA.U UP0, `(.L_x_30) ;  /* 0x00000001002c7547 */ /* 0x000fea000b800000 */
.L_x_29:
[----:B------:R-:W-:Y:S01]  /*102b0*/  MOV R58, UR40 ;  /* 0x00000028003a7c02 */ /* 0x000fe20008000f00 */
[----:B------:R-:W-:Y:S01]  /*102c0*/  IMAD.U32 R59, RZ, RZ, UR41 ;  /* 0x00000029ff3b7e24 */ /* 0x000fe2000f8e00ff */
[----:B------:R-:W-:Y:S01]  /*102d0*/  MOV R57, UR39 ;  /* 0x0000002700397c02 */ /* 0x000fe20008000f00 */
[----:B------:R-:W-:Y:S01]  /*102e0*/  IMAD.U32 R56, RZ, RZ, UR38 ;  /* 0x00000026ff387e24 */ /* 0x000fe2000f8e00ff */
[----:B------:R-:W-:Y:S01]  /*102f0*/  UMOV UR5, UR43 ;  /* 0x0000002b00057c82 */ /* 0x000fe20008000000 */
[----:B------:R-:W-:Y:S01]  /*10300*/  IMAD.U32 R54, RZ, RZ, UR26 ;  /* 0x0000001aff367e24 */ /* 0x000fe2000f8e00ff */
[----:B------:R-:W-:Y:S01]  /*10310*/  UMOV UR9, UR42 ;  /* 0x0000002a00097c82 */ /* 0x000fe20008000000 */
[----:B------:R-:W-:Y:S01]  /*10320*/  IMAD.U32 R55, RZ, RZ, UR27 ;  /* 0x0000001bff377e24 */ /* 0x000fe2000f8e00ff */
[----:B------:R-:W-:Y:S01]  /*10330*/  UMOV UR8, UR24 ;  /* 0x0000001800087c82 */ /* 0x000fe20008000000 */
[----:B------:R-:W-:Y:S01]  /*10340*/  UMOV UR7, UR22 ;  /* 0x0000001600077c82 */ /* 0x000fe20008000000 */
[----:B------:R-:W-:-:S05]  /*10350*/  UMOV UR6, UR20 ;  /* 0x0000001400067c82 */ /* 0x000fca0008000000 */
.L_x_30:
[----:B------:R-:W-:-:S04]  /*10360*/  IADD3 R127, PT, PT, R64, UR6, RZ ;  /* 0x00000006407f7c10 */ /* 0x000fc8000fffe0ff */
[----:B------:R-:W-:-:S04]  /*10370*/  ISETP.GE.U32.AND P0, PT, R127, R64, PT ;  /* 0x000000407f00720c */ /* 0x000fc80003f06070 */
[----:B------:R-:W-:-:S04]  /*10380*/  SEL R97, RZ, 0x1, P0 ;  /* 0x00000001ff617807 */ /* 0x000fc80000000000 */
[----:B------:R-:W-:-:S04]  /*10390*/  IADD3 R97, P0, P1, R126, UR7, R97 ;  /* 0x000000077e617c10 */ /* 0x000fc8000f91e061 */
[----:B------:R-:W-:-:S04]  /*103a0*/  IADD3.X R125, PT, PT, RZ, RZ, RZ, P0, P1 ;  /* 0x000000ffff7d7210 */ /* 0x000fc800007e24ff */
[----:B------:R-:W-:-:S04]  /*103b0*/  IADD3 R125, P0, P1, R125, UR8, R124 ;  /* 0x000000087d7d7c10 */ /* 0x000fc8000f91e07c */
[----:B------:R-:W-:-:S04]  /*103c0*/  IADD3.X R123, PT, PT, RZ, RZ, RZ, P0, P1 ;  /* 0x000000ffff7b7210 */ /* 0x000fc800007e24ff */
[----:B------:R-:W-:-:S04]  /*103d0*/  IADD3 R123, P0, P1, R54, R123, R122 ;  /* 0x0000007b367b7210 */ /* 0x000fc8000791e07a */
[----:B------:R-:W-:-:S04]  /*103e0*/  IADD3.X R65, PT, PT, RZ, RZ, RZ, P0, P1 ;  /* 0x000000ffff417210 */ /* 0x000fc800007e24ff */
[----:B------:R-:W-:-:S04]  /*103f0*/  IADD3 R65, P0, P1, R56, R65, R104 ;  /* 0x0000004138417210 */ /* 0x000fc8000791e068 */
[----:B------:R-:W-:-:S04]  /*10400*/  IADD3.X R53, PT, PT, RZ, RZ, RZ, P0, P1 ;  /* 0x000000ffff357210 */ /* 0x000fc800007e24ff */
[----:B------:R-:W-:-:S04]  /*10410*/  IADD3 R53, P0, P1, R58, R53, R102 ;  /* 0x000000353a357210 */ /* 0x000fc8000791e066 */
[----:B------:R-:W-:Y:S02]  /*10420*/  IADD3.X R121, PT, PT, RZ, RZ, RZ, P0, P1 ;  /* 0x000000ffff797210 */ /* 0x000fe400007e24ff */
[----:B------:R-:W-:Y:S02]  /*10430*/  ISETP.LT.U32.AND P0, PT, R91, UR29, PT ;  /* 0x0000001d5b007c0c */ /* 0x000fe4000bf01070 */
[----:B------:R-:W-:-:S04]  /*10440*/  IADD3 R121, P1, P2, R121, UR9, R100 ;  /* 0x0000000979797c10 */ /* 0x000fc8000fa3e064 */
[----:B------:R-:W-:-:S04]  /*10450*/  IADD3.X R95, PT, PT, RZ, RZ, RZ, P1, P2 ;  /* 0x000000ffff5f7210 */ /* 0x000fc80000fe44ff */
[----:B------:R-:W-:-:S03]  /*10460*/  IADD3 R95, PT, PT, R98, UR5, R95 ;  /* 0x00000005625f7c10 */ /* 0x000fc6000fffe05f */
        /* <DEDUP_REMOVED lines=70> */
[----:B------:R-:W-:Y:S01]  /*108d0*/  IMAD.MOV.U32 R102, RZ, RZ, R23 ;  /* 0x000000ffff667224 */ /* 0x000fe200078e0017 */
[----:B------:R-:W-:-:S02]  /*108e0*/  MOV R129, R19 ;  /* 0x0000001300817202 */ /* 0x000fc40000000f00 */
[----:B------:R-:W-:-:S13]  /*108f0*/  ISETP.GT.U32.OR P0, PT, R72, UR34, P0 ;  /* 0x0000002248007c0c */ /* 0x000fda0008704470 */
[----:B------:R-:W-:Y:S05]  /*10900*/  @P0 BRA `(.L_x_32) ;  /* 0x0000000000200947 */ /* 0x000fea0003800000 */
.L_x_31:
[----:B------:R-:W-:Y:S01]  /*10910*/  IMAD.MOV.U32 R96, RZ, RZ, R91 ;  /* 0x000000ffff607224 */ /* 0x000fe200078e005b */
[----:B------:R-:W-:Y:S01]  /*10920*/  MOV R98, R84 ;  /* 0x0000005400627202 */ /* 0x000fe20000000f00 */
[----:B------:R-:W-:Y:S01]  /*10930*/  IMAD.MOV.U32 R99, RZ, RZ, R90 ;  /* 0x000000ffff637224 */ /* 0x000fe200078e005a */
[----:B------:R-:W-:Y:S01]  /*10940*/  MOV R103, R72 ;  /* 0x0000004800677202 */ /* 0x000fe20000000f00 */
[----:B------:R-:W-:Y:S02]  /*10950*/  IMAD.MOV.U32 R101, RZ, RZ, R80 ;  /* 0x000000ffff657224 */ /* 0x000fe400078e0050 */
[----:B------:R-:W-:Y:S02]  /*10960*/  IMAD.MOV.U32 R100, RZ, RZ, R76 ;  /* 0x000000ffff647224 */ /* 0x000fe400078e004c */
[----:B------:R-:W-:Y:S02]  /*10970*/  IMAD.MOV.U32 R102, RZ, RZ, R68 ;  /* 0x000000ffff667224 */ /* 0x000fe400078e0044 */
[----:B------:R-:W-:-:S07]  /*10980*/  IMAD.MOV.U32 R129, RZ, RZ, R66 ;  /* 0x000000ffff817224 */ /* 0x000fce00078e0042 */
.L_x_32:
[----:B------:R-:W-:Y:S01]  /*10990*/  LOP3.LUT R45, R103, R129, R102, 0xfe, !PT ;  /* 0x00000081672d7212 */ /* 0x000fe200078efe66 */
[----:B------:R-:W-:Y:S01]  /*109a0*/  HFMA2 R94, -RZ, RZ, 0, 0 ;  /* 0x00000000ff5e7431 */ /* 0x000fe200000001ff */
[----:B------:R-:W-:Y:S01]  /*109b0*/  PLOP3.LUT P0, PT, PT, PT, PT, 0x8, 0x80 ;  /* 0x000000000080781c */ /* 0x000fe20003f0e170 */
[----:B------:R-:W-:Y:S01]  /*109c0*/  IMAD.MOV.U32 R64, RZ, RZ, RZ ;  /* 0x000000ffff407224 */ /* 0x000fe200078e00ff */
[----:B------:R-:W-:Y:S02]  /*109d0*/  LOP3.LUT R45, R101, R45, R100, 0xfe, !PT ;  /* 0x0000002d652d7212 */ /* 0x000fe400078efe64 */
[----:B------:R-:W-:Y:S02]  /*109e0*/  CS2R R62, SRZ ;  /* 0x00000000003e7805 */ /* 0x000fe4000001ff00 */
[----:B------:R-:W-:Y:S02]  /*109f0*/  CS2R R60, SRZ ;  /* 0x00000000003c7805 */ /* 0x000fe4000001ff00 */
[----:B------:R-:W-:-:S02]  /*10a00*/  CS2R R58, SRZ ;  /* 0x00000000003a7805 */ /* 0x000fc4000001ff00 */
[----:B------:R-:W-:Y:S02]  /*10a10*/  LOP3.LUT R45, R99, R45, R98, 0xfe, !PT ;  /* 0x0000002d632d7212 */ /* 0x000fe400078efe62 */
[----:B------:R-:W-:Y:S02]  /*10a20*/  CS2R R56, SRZ ;  /* 0x0000000000387805 */ /* 0x000fe4000001ff00 */
[----:B------:R-:W-:Y:S02]  /*10a30*/  CS2R R54, SRZ ;  /* 0x0000000000367805 */ /* 0x000fe4000001ff00 */
[----:B------:R-:W-:Y:S01]  /*10a40*/  LOP3.LUT P1, RZ, R45, R96, RZ, 0xfc, !PT ;  /* 0x000000602dff7212 */ /* 0x000fe2000782fcff */
[----:B------:R-:W-:-:S12]  /*10a50*/  IMAD.MOV.U32 R45, RZ, RZ, RZ ;  /* 0x000000ffff2d7224 */ /* 0x000fd800078e00ff */
[----:B------:R-:W-:Y:S05]  /*10a60*/  @!P1 BRA `(.L_x_33) ;  /* 0x0000000c00b89947 */ /* 0x000fea0003800000 */
[----:B------:R-:W-:-:S13]  /*10a70*/  ISETP.NE.AND P0, PT, R129, 0x1, PT ;  /* 0x000000018100780c */ /* 0x000fda0003f05270 */
[----:B------:R-:W-:Y:S05]  /*10a80*/  @P0 BRA `(.L_x_34) ;  /* 0x00000000002c0947 */ /* 0x000fea0003800000 */
[----:B------:R-:W-:Y:S01]  /*10a90*/  LOP3.LUT R45, R100, R102, R103, 0xfe, !PT ;  /* 0x00000066642d7212 */ /* 0x000fe200078efe67 */
[----:B------:R-:W-:Y:S01]  /*10aa0*/  HFMA2 R64, -RZ, RZ, 0, 5.9604644775390625e-08 ;  /* 0x00000001ff407431 */ /* 0x000fe200000001ff */
[----:B------:R-:W-:Y:S02]  /*10ab0*/  PLOP3.LUT P0, PT, PT, PT, PT, 0x8, 0x80 ;  /* 0x000000000080781c */ /* 0x000fe40003f0e170 */
[----:B------:R-:W-:Y:S02]  /*10ac0*/  CS2R R60, SRZ ;  /* 0x00000000003c7805 */ /* 0x000fe4000001ff00 */
[----:B------:R-:W-:Y:S02]  /*10ad0*/  LOP3.LUT R45, R98, R45, R101, 0xfe, !PT ;  /* 0x0000002d622d7212 */ /* 0x000fe400078efe65 */
[----:B------:R-:W-:Y:S02]  /*10ae0*/  CS2R R58, SRZ ;  /* 0x00000000003a7805 */ /* 0x000fe4000001ff00 */
[----:B------:R-:W-:-:S02]  /*10af0*/  CS2R R56, SRZ ;  /* 0x0000000000387805 */ /* 0x000fc4000001ff00 */
[----:B------:R-:W-:Y:S02]  /*10b00*/  CS2R R54, SRZ ;  /* 0x0000000000367805 */ /* 0x000fe4000001ff00 */
[----:B------:R-:W-:Y:S01]  /*10b10*/  LOP3.LUT P1, RZ, R96, R45, R99, 0xfe, !PT ;  /* 0x0000002d60ff7212 */ /* 0x000fe2000782fe63 */
[----:B------:R-:W-:-:S12]  /*10b20*/  IMAD.MOV.U32 R45, RZ, RZ, RZ ;  /* 0x000000ffff2d7224 */ /* 0x000fd800078e00ff */
[----:B------:R-:W-:Y:S05]  /*10b30*/  @!P1 BRA `(.L_x_33) ;  /* 0x0000000c00849947 */ /* 0x000fea0003800000 */
.L_x_34:
[----:B------:R-:W-:Y:S01]  /*10b40*/  ULOP3.LUT UR5, UR34, UR36, UR35, 0xfe, !UPT ;  /* 0x0000002422057292 */ /* 0x000fe2000f8efe23 */
[----:B------:R-:W-:Y:S01]  /*10b50*/  IMAD.MOV.U32 R137, RZ, RZ, 0x1 ;  /* 0x00000001ff897424 */ /* 0x000fe200078e00ff */
[----:B------:R-:W-:Y:S01]  /*10b60*/  MOV R104, RZ ;  /* 0x000000ff00687202 */ /* 0x000fe20000000f00 */
[----:B------:R-:W-:Y:S01]  /*10b70*/  IMAD.MOV.U32 R131, RZ, RZ, RZ ;  /* 0x000000ffff837224 */ /* 0x000fe200078e00ff */
[----:B------:R-:W-:Y:S01]  /*10b80*/  ULOP3.LUT UR5, UR32, UR5, UR33, 0xfe, !UPT ;  /* 0x0000000520057292 */ /* 0x000fe2000f8efe21 */
[----:B------:R-:W-:Y:S01]  /*10b90*/  IMAD.MOV.U32 R122, RZ, RZ, RZ ;  /* 0x000000ffff7a7224 */ /* 0x000fe200078e00ff */
[----:B------:R-:W-:Y:S01]  /*10ba0*/  MOV R133, RZ ;  /* 0x000000ff00857202 */ /* 0x000fe20000000f00 */
[----:B------:R-:W-:Y:S01]  /*10bb0*/  IMAD.MOV.U32 R124, RZ, RZ, RZ ;  /* 0x000000ffff7c7224 */ /* 0x000fe200078e00ff */
[----:B------:R-:W-:Y:S01]  /*10bc0*/  ULOP3.LUT UR5, UR30, UR5, UR31, 0xfe, !UPT ;  /* 0x000000051e057292 */ /* 0x000fe2000f8efe1f */
[----:B------:R-:W-:Y:S01]  /*10bd0*/  IMAD.MOV.U32 R135, RZ, RZ, RZ ;  /* 0x000000ffff877224 */ /* 0x000fe200078e00ff */
[----:B------:R-:W-:-:S02]  /*10be0*/  MOV R126, RZ ;  /* 0x000000ff007e7202 */ /* 0x000fc40000000f00 */
[----:B------:R-:W-:-:S09]  /*10bf0*/  ULOP3.LUT UP0, URZ, UR5, UR29, URZ, 0xfc, !UPT ;  /* 0x0000001d05ff7292 */ /* 0x000fd2000f80fcff */
[----:B------:R-:W-:Y:S05]  /*10c00*/  BRA.U !UP0, `(.L_x_35) ;  /* 0x0000000908cc7547 */ /* 0x000fea000b800000 */
[----:B------:R-:W-:Y:S02]  /*10c10*/  HFMA2 R94, -RZ, RZ, 0, 0 ;  /* 0x00000000ff5e7431 */ /* 0x000fe400000001ff */
[----:B------:R-:W-:Y:S01]  /*10c20*/  IMAD.U32 R143, RZ, RZ, UR29 ;  /* 0x0000001dff8f7e24 */ /* 0x000fe2000f8e00ff */
[----:B------:R-:W-:Y:S01]  /*10c30*/  MOV R45, UR31 ;  /* 0x0000001f002d7c02 */ /* 0x000fe20008000f00 */
[----:B------:R-:W-:Y:S01]  /*10c40*/  IMAD.U32 R54, RZ, RZ, UR30 ;  /* 0x0000001eff367e24 */ /* 0x000fe2000f8e00ff */
[----:B------:R-:W-:Y:S01]  /*10c50*/  MOV R58, UR34 ;  /* 0x00000022003a7c02 */ /* 0x000fe20008000f00 */
[----:B------:R-:W-:Y:S01]  /*10c60*/  IMAD.U32 R56, RZ, RZ, UR32 ;  /* 0x00000020ff387e24 */ /* 0x000fe2000f8e00ff */
[----:B------:R-:W-:Y:S01]  /*10c70*/  MOV R141, RZ ;  /* 0x000000ff008d7202 */ /* 0x000fe20000000f00 */
[----:B------:R-:W-:Y:S01]  /*10c80*/  IMAD.U32 R55, RZ, RZ, UR33 ;  /* 0x00000021ff377e24 */ /* 0x000fe2000f8e00ff */
[----:B------:R-:W-:Y:S01]  /*10c90*/  MOV R139, RZ ;  /* 0x000000ff008b7202 */ /* 0x000fe20000000f00 */
[----:B------:R-:W-:-:S02]  /*10ca0*/  IMAD.U32 R57, RZ, RZ, UR35 ;  /* 0x00000023ff397e24 */ /* 0x000fc4000f8e00ff */
[----:B------:R-:W-:Y:S02]  /*10cb0*/  IMAD.U32 R60, RZ, RZ, UR36 ;  /* 0x00000024ff3c7e24 */ /* 0x000fe4000f8e00ff */
[----:B------:R-:W-:Y:S02]  /*10cc0*/  IMAD.MOV.U32 R64, RZ, RZ, RZ ;  /* 0x000000ffff407224 */ /* 0x000fe400078e00ff */
[----:B------:R-:W-:Y:S02]  /*10cd0*/  IMAD.MOV.U32 R59, RZ, RZ, RZ ;  /* 0x000000ffff3b7224 */ /* 0x000fe400078e00ff */
[----:B------:R-:W-:Y:S02]  /*10ce0*/  IMAD.MOV.U32 R61, RZ, RZ, RZ ;  /* 0x000000ffff3d7224 */ /* 0x000fe400078e00ff */
[----:B------:R-:W-:Y:S02]  /*10cf0*/  IMAD.MOV.U32 R128, RZ, RZ, RZ ;  /* 0x000000ffff807224 */ /* 0x000fe400078e00ff */
[----:B------:R-:W-:-:S07]  /*10d00*/  IMAD.MOV.U32 R130, RZ, RZ, RZ ;  /* 0x000000ffff827224 */ /* 0x000fce00078e00ff */
.L_x_41:
[----:B------:R-:W-:-:S04]  /*10d10*/  LOP3.LUT R132, R129, 0x1, RZ, 0xc0, !PT ;  /* 0x0000000181847812 */ /* 0x000fc800078ec0ff */
[----:B------:R-:W-:-:S13]  /*10d20*/  ISETP.NE.U32.AND P0, PT, R132, 0x1, PT ;  /* 0x000000018400780c */ /* 0x000fda0003f05070 */
[----:B------:R-:W-:Y:S05]  /*10d30*/  @P0 BRA `(.L_x_36) ;  /* 0x0000000400dc0947 */ /* 0x000fea0003800000 */
[----:B------:R-:W-:-:S13]  /*10d40*/  ISETP.GE.U32.AND P0, PT, R96, R143, PT ;  /* 0x0000008f6000720c */ /* 0x000fda0003f06070 */
[----:B------:R-:W-:Y:S05]  /*10d50*/  @!P0 BRA `(.L_x_37) ;  /* 0x00000004001c8947 */ /* 0x000fea0003800000 */
[----:B------:R-:W-:-:S13]  /*10d60*/  ISETP.GT.U32.AND P0, PT, R96, R143, PT ;  /* 0x0000008f6000720c */ /* 0x000fda0003f04070 */
        /* <DEDUP_REMOVED lines=19> */
[----:B------:R-:W-:Y:S02]  /*10ea0*/  ISETP.GE.U32.AND P0, PT, R129, R60, PT ;  /* 0x0000003c8100720c */ /* 0x000fe40003f06070 */
[----:B------:R-:W-:Y:S02]  /*10eb0*/  ISETP.LE.U32.AND P1, PT, R103, R58, PT ;  /* 0x0000003a6700720c */ /* 0x000fe40003f23070 */
[----:B------:R-:W-:-:S04]  /*10ec0*/  ISETP.LE.U32.AND P0, PT, R102, R57, !P0 ;  /* 0x000000396600720c */ /* 0x000fc80004703070 */
[----:B------:R-:W-:-:S13]  /*10ed0*/  ISETP.LT.U32.OR P0, PT, R102, R57, P0 ;  /* 0x000000396600720c */ /* 0x000fda0000701470 */
[----:B------:R-:W-:Y:S05]  /*10ee0*/  @P0 BRA P1, `(.L_x_37) ;  /* 0x0000000000b80947 */ /* 0x000fea0000800000 */
.L_x_38:
[----:B------:R-:W-:Y:S01]  /*10ef0*/  IADD3 R129, P0, PT, R129, -R60, RZ ;  /* 0x8000003c81817210 */ /* 0x000fe20007f1e0ff */
[----:B------:R-:W-:Y:S01]  /*10f00*/  IMAD.MOV.U32 R136, RZ, RZ, -0x1 ;  /* 0xffffffffff887424 */ /* 0x000fe200078e00ff */
[----:B------:R-:W-:-:S03]  /*10f10*/  IADD3 R137, P1, PT, R137, -R130, RZ ;  /* 0x8000008289897210 */ /* 0x000fc60007f3e0ff */
[----:B------:R-:W-:Y:S01]  /*10f20*/  IMAD.X R134, RZ, RZ, -0x1, P0 ;  /* 0xffffffffff867424 */ /* 0x000fe200000e06ff */
[----:B------:R-:W-:-:S04]  /*10f30*/  IADD3.X R132, PT, PT, RZ, -0x1, RZ, P1, !PT ;  /* 0xffffffffff847810 */ /* 0x000fc80000ffe4ff */
[----:B------:R-:W-:Y:S02]  /*10f40*/  LOP3.LUT R134, R134, 0x1, RZ, 0xc0, !PT ;  /* 0x0000000186867812 */ /* 0x000fe400078ec0ff */
[----:B------:R-:W-:Y:S02]  /*10f50*/  LOP3.LUT R132, R132, 0x1, RZ, 0xc0, !PT ;  /* 0x0000000184847812 */ /* 0x000fe400078ec0ff */
[----:B------:R-:W-:Y:S02]  /*10f60*/  IADD3 R102, P0, P1, R102, -R134, -R57 ;  /* 0x8000008666667210 */ /* 0x000fe4000791e839 */
[----:B------:R-:W-:Y:S02]  /*10f70*/  IADD3 R126, P2, P3, R126, -R132, -R139 ;  /* 0x800000847e7e7210 */ /* 0x000fe40007b5e88b */
[--C-:B------:R-:W-:Y:S02]  /*10f80*/  IADD3.X R134, PT, PT, RZ, -0x1, R136.reuse, P0, P1 ;  /* 0xffffffffff867810 */ /* 0x100fe400007e2488 */
[----:B------:R-:W-:-:S02]  /*10f90*/  IADD3.X R132, PT, PT, RZ, -0x1, R136, P2, P3 ;  /* 0xffffffffff847810 */ /* 0x000fc400017e6488 */
        /* <DEDUP_REMOVED lines=32> */
[----:B------:R-:W-:Y:S02]  /*111a0*/  IADD3 R96, PT, PT, R96, -R132, -R143 ;  /* 0x8000008460607210 */ /* 0x000fe40007ffe88f */
[----:B------:R-:W-:Y:S01]  /*111b0*/  IADD3 R104, PT, PT, R104, -R134, -R141 ;  /* 0x8000008668687210 */ /* 0x000fe20007ffe88d */
[----:B------:R-:W-:Y:S06]  /*111c0*/  BRA `(.L_x_39) ;  /* 0x0000000400487947 */ /* 0x000fec0003800000 */
.L_x_37:
[----:B------:R-:W-:Y:S01]  /*111d0*/  IADD3 R60, P0, PT, -R129, R60, RZ ;  /* 0x0000003c813c7210 */ /* 0x000fe20007f1e1ff */
[----:B------:R-:W-:Y:S01]  /*111e0*/  IMAD.MOV.U32 R136, RZ, RZ, -0x1 ;  /* 0xffffffffff887424 */ /* 0x000fe200078e00ff */
[----:B------:R-:W-:-:S03]  /*111f0*/  IADD3 R130, P1, PT, -R137, R130, RZ ;  /* 0x0000008289827210 */ /* 0x000fc60007f3e1ff */
        /* <DEDUP_REMOVED lines=43> */
.L_x_36:
[----:B------:R-:W-:Y:S02]  /*114b0*/  LOP3.LUT R132, R137, 0x1, RZ, 0xc0, !PT ;  /* 0x0000000189847812 */ /* 0x000fe400078ec0ff */
[----:B------:R-:W-:Y:S02]  /*114c0*/  SHF.L.W.U32.HI R129, R129, 0x1f, R102 ;  /* 0x0000001f81817819 */ /* 0x000fe40000010e66 */
[----:B------:R-:W-:Y:S02]  /*114d0*/  ISETP.NE.U32.AND P0, PT, R132, 0x1, PT ;  /* 0x000000018400780c */ /* 0x000fe40003f05070 */
[----:B------:R-:W-:Y:S02]  /*114e0*/  SHF.L.W.U32.HI R102, R102, 0x1f, R103 ;  /* 0x0000001f66667819 */ /* 0x000fe40000010e67 */
[----:B------:R-:W-:Y:S02]  /*114f0*/  SHF.L.W.U32.HI R103, R103, 0x1f, R100 ;  /* 0x0000001f67677819 */ /* 0x000fe40000010e64 */
[----:B------:R-:W-:-:S02]  /*11500*/  SHF.L.W.U32.HI R100, R100, 0x1f, R101 ;  /* 0x0000001f64647819 */ /* 0x000fc40000010e65 */
[----:B------:R-:W-:-:S05]  /*11510*/  SHF.L.W.U32.HI R101, R101, 0x1f, R98 ;  /* 0x0000001f65657819 */ /* 0x000fca0000010e62 */
[----:B------:R-:W-:Y:S05]  /*11520*/  @P0 BRA `(.L_x_40) ;  /* 0x0000000000440947 */ /* 0x000fea0003800000 */
[----:B------:R-:W-:-:S05]  /*11530*/  VIADD R132, R137, UR36 ;  /* 0x0000002489847c36 */ /* 0x000fca0008000000 */
[----:B------:R-:W-:-:S04]  /*11540*/  ISETP.GE.U32.AND P0, PT, R132, R137, PT ;  /* 0x000000898400720c */ /* 0x000fc80003f06070 */
[----:B------:R-:W-:-:S04]  /*11550*/  SEL R137, RZ, 0x1, P0 ;  /* 0x00000001ff897807 */ /* 0x000fc80000000000 */
[----:B------:R-:W-:-:S04]  /*11560*/  IADD3 R126, P0, P1, R137, UR35, R126 ;  /* 0x00000023897e7c10 */ /* 0x000fc8000f91e07e */
[----:B------:R-:W-:-:S04]  /*11570*/  IADD3.X R134, PT, PT, RZ, RZ, RZ, P0, P1 ;  /* 0x000000ffff867210 */ /* 0x000fc800007e24ff */
[----:B------:R-:W-:-:S04]  /*11580*/  IADD3 R135, P0, P1, R134, UR34, R135 ;  /* 0x0000002286877c10 */ /* 0x000fc8000f91e087 */
[----:B------:R-:W-:-:S04]  /*11590*/  IADD3.X R137, PT, PT, RZ, RZ, RZ, P0, P1 ;  /* 0x000000ffff897210 */ /* 0x000fc800007e24ff */
[----:B------:R-:W-:-:S04]  /*115a0*/  IADD3 R124, P0, P1, R137, UR33, R124 ;  /* 0x00000021897c7c10 */ /* 0x000fc8000f91e07c */
[----:B------:R-:W-:-:S04]  /*115b0*/  IADD3.X R134, PT, PT, RZ, RZ, RZ, P0, P1 ;  /* 0x000000ffff867210 */ /* 0x000fc800007e24ff */
[----:B------:R-:W-:-:S04]  /*115c0*/  IADD3 R133, P0, P1, R134, UR32, R133 ;  /* 0x0000002086857c10 */ /* 0x000fc8000f91e085 */
[----:B------:R-:W-:-:S04]  /*115d0*/  IADD3.X R137, PT, PT, RZ, RZ, RZ, P0, P1 ;  /* 0x000000ffff897210 */ /* 0x000fc800007e24ff */
[----:B------:R-:W-:Y:S02]  /*115e0*/  IADD3 R122, P0, P1, R137, UR31, R122 ;  /* 0x0000001f897a7c10 */ /* 0x000fe4000f91e07a */
[----:B------:R-:W-:Y:S02]  /*115f0*/  MOV R137, R132 ;  /* 0x0000008400897202 */ /* 0x000fe40000000f00 */
[----:B------:R-:W-:-:S04]  /*11600*/  IADD3.X R134, PT, PT, RZ, RZ, RZ, P0, P1 ;  /* 0x000000ffff867210 */ /* 0x000fc800007e24ff */
[----:B------:R-:W-:-:S04]  /*11610*/  IADD3 R131, P0, P1, R134, UR30, R131 ;  /* 0x0000001e86837c10 */ /* 0x000fc8000f91e083 */
[----:B------:R-:W-:-:S04]  /*11620*/  IADD3.X R145, PT, PT, RZ, RZ, RZ, P0, P1 ;  /* 0x000000ffff917210 */ /* 0x000fc800007e24ff */
[----:B------:R-:W-:-:S07]  /*11630*/  IADD3 R104, PT, PT, R104, UR29, R145 ;  /* 0x0000001d68687c10 */ /* 0x000fce000fffe091 */
.L_x_40:
[----:B------:R-:W-:Y:S02]  /*11640*/  SHF.L.W.U32.HI R137, R137, 0x1f, R126 ;  /* 0x0000001f89897819 */ /* 0x000fe40000010e7e */
[----:B------:R-:W-:Y:S02]  /*11650*/  SHF.L.W.U32.HI R126, R126, 0x1f, R135 ;  /* 0x0000001f7e7e7819 */ /* 0x000fe40000010e87 */
[----:B------:R-:W-:Y:S02]  /*11660*/  SHF.L.W.U32.HI R135, R135, 0x1f, R124 ;  /* 0x0000001f87877819 */ /* 0x000fe40000010e7c */
[----:B------:R-:W-:Y:S02]  /*11670*/  SHF.L.W.U32.HI R124, R124, 0x1f, R133 ;  /* 0x0000001f7c7c7819 */ /* 0x000fe40000010e85 */
[----:B------:R-:W-:Y:S02]  /*11680*/  SHF.L.W.U32.HI R133, R133, 0x1f, R122 ;  /* 0x0000001f85857819 */ /* 0x000fe40000010e7a */
[----:B------:R-:W-:-:S02]  /*11690*/  SHF.L.W.U32.HI R98, R98, 0x1f, R99 ;  /* 0x0000001f62627819 */ /* 0x000fc40000010e63 */
[----:B------:R-:W-:Y:S02]  /*116a0*/  SHF.L.W.U32.HI R122, R122, 0x1f, R131 ;  /* 0x0000001f7a7a7819 */ /* 0x000fe40000010e83 */
[----:B------:R-:W-:Y:S02]  /*116b0*/  SHF.L.W.U32.HI R99, R99, 0x1f, R96 ;  /* 0x0000001f63637819 */ /* 0x000fe40000010e60 */
[----:B------:R-:W-:Y:S02]  /*116c0*/  SHF.L.W.U32.HI R131, R131, 0x1f, R104 ;  /* 0x0000001f83837819 */ /* 0x000fe40000010e68 */
[----:B------:R-:W-:Y:S02]  /*116d0*/  SHF.R.U32.HI R96, RZ, 0x1, R96 ;  /* 0x00000001ff607819 */ /* 0x000fe40000011660 */
[----:B------:R-:W-:-:S07]  /*116e0*/  SHF.R.U32.HI R104, RZ, 0x1, R104 ;  /* 0x00000001ff687819 */ /* 0x000fce0000011668 */
.L_x_39:
[----:B------:R-:W-:-:S04]  /*116f0*/  LOP3.LUT R132, R58, R60, R57, 0xfe, !PT ;  /* 0x0000003c3a847212 */ /* 0x000fc800078efe39 */
[----:B------:R-:W-:-:S04]  /*11700*/  LOP3.LUT R132, R56, R132, R55, 0xfe, !PT ;  /* 0x0000008438847212 */ /* 0x000fc800078efe37 */
[----:B------:R-:W-:-:S04]  /*11710*/  LOP3.LUT R132, R54, R132, R45, 0xfe, !PT ;  /* 0x0000008436847212 */ /* 0x000fc800078efe2d */
[----:B------:R-:W-:-:S13]  /*11720*/  LOP3.LUT P0, RZ, R132, R143, RZ, 0xfc, !PT ;  /* 0x0000008f84ff7212 */ /* 0x000fda000780fcff */
[----:B------:R-:W-:Y:S05]  /*11730*/  @P0 BRA `(.L_x_41) ;  /* 0xfffffff400740947 */ /* 0x000fea000383ffff */
.L_x_35:
[----:B------:R-:W-:Y:S01]  /*11740*/  ISETP.NE.AND P1, PT, R129, 0x1, PT ;  /* 0x000000018100780c */ /* 0x000fe20003f25270 */
[----:B------:R-:W-:Y:S01]  /*11750*/  HFMA2 R45, -RZ, RZ, 0, 0 ;  /* 0x00000000ff2d7431 */ /* 0x000fe200000001ff */
[----:B------:R-:W-:Y:S01]  /*11760*/  PLOP3.LUT P0, PT, PT, PT, PT, 0x80, 0x8 ;  /* 0x000000000008781c */ /* 0x000fe20003f0f070 */
[----:B------:R-:W-:Y:S01]  /*11770*/  IMAD.MOV.U32 R64, RZ, RZ, RZ ;  /* 0x000000ffff407224 */ /* 0x000fe200078e00ff */
[----:B------:R-:W-:Y:S01]  /*11780*/  CS2R R60, SRZ ;  /* 0x00000000003c7805 */ /* 0x000fe2000001ff00 */
[----:B------:R-:W-:Y:S01]  /*11790*/  IMAD.MOV.U32 R94, RZ, RZ, RZ ;  /* 0x000000ffff5e7224 */ /* 0x000fe200078e00ff */
[----:B------:R-:W-:Y:S02]  /*117a0*/  CS2R R58, SRZ ;  /* 0x00000000003a7805 */ /* 0x000fe4000001ff00 */
[----:B------:R-:W-:Y:S02]  /*117b0*/  CS2R R56, SRZ ;  /* 0x0000000000387805 */ /* 0x000fe4000001ff00 */
[----:B------:R-:W-:-:S03]  /*117c0*/  CS2R R54, SRZ ;  /* 0x0000000000367805 */ /* 0x000fc6000001ff00 */
[----:B------:R-:W-:Y:S05]  /*117d0*/  @P1 BRA `(.L_x_33) ;  /* 0x00000000005c1947 */ /* 0x000fea0003800000 */
[----:B------:R-:W-:Y:S02]  /*117e0*/  LOP3.LUT R45, R100, R102, R103, 0xfe, !PT ;  /* 0x00000066642d7212 */ /* 0x000fe400078efe67 */
[----:B------:R-:W-:Y:S02]  /*117f0*/  CS2R R60, SRZ ;  /* 0x00000000003c7805 */ /* 0x000fe4000001ff00 */
[----:B------:R-:W-:Y:S02]  /*11800*/  CS2R R58, SRZ ;  /* 0x00000000003a7805 */ /* 0x000fe4000001ff00 */
[----:B------:R-:W-:Y:S02]  /*11810*/  CS2R R56, SRZ ;  /* 0x0000000000387805 */ /* 0x000fe4000001ff00 */
[----:B------:R-:W-:Y:S02]  /*11820*/  LOP3.LUT R45, R98, R45, R101, 0xfe, !PT ;  /* 0x0000002d622d7212 */ /* 0x000fe400078efe65 */
[----:B------:R-:W-:Y:S01]  /*11830*/  CS2R R54, SRZ ;  /* 0x0000000000367805 */ /* 0x000fe2000001ff00 */
[----:B------:R-:W-:Y:S01]  /*11840*/  IMAD.MOV.U32 R94, RZ, RZ, RZ ;  /* 0x000000ffff5e7224 */ /* 0x000fe200078e00ff */
[----:B------:R-:W-:Y:S01]  /*11850*/  LOP3.LUT P1, RZ, R96, R45, R99, 0xfe, !PT ;  /* 0x0000002d60ff7212 */ /* 0x000fe2000782fe63 */
[----:B------:R-:W-:-:S12]  /*11860*/  IMAD.MOV.U32 R45, RZ, RZ, RZ ;  /* 0x000000ffff2d7224 */ /* 0x000fd800078e00ff */
[----:B------:R-:W-:Y:S01]  /*11870*/  @!P1 MOV R64, R137 ;  /* 0x0000008900409202 */ /* 0x000fe20000000f00 */
[----:B------:R-:W-:Y:S01]  /*11880*/  @!P1 IMAD.MOV.U32 R94, RZ, RZ, R126 ;  /* 0x000000ffff5e9224 */ /* 0x000fe200078e007e */
[----:B------:R-:W-:Y:S01]  /*11890*/  @!P1 PLOP3.LUT P0, PT, PT, PT, PT, 0x8, 0x80 ;  /* 0x000000000080981c */ /* 0x000fe20003f0e170 */
[----:B------:R-:W-:Y:S01]  /*118a0*/  @!P1 IMAD.MOV.U32 R45, RZ, RZ, R135 ;  /* 0x000000ffff2d9224 */ /* 0x000fe200078e0087 */
[----:B------:R-:W-:Y:S01]  /*118b0*/  @!P1 MOV R62, R124 ;  /* 0x0000007c003e9202 */ /* 0x000fe20000000f00 */
[----:B------:R-:W-:Y:S01]  /*118c0*/  @!P1 IMAD.MOV.U32 R63, RZ, RZ, RZ ;  /* 0x000000ffff3f9224 */ /* 0x000fe200078e00ff */
[----:B------:R-:W-:Y:S01]  /*118d0*/  @!P1 MOV R61, RZ ;  /* 0x000000ff003d9202 */ /* 0x000fe20000000f00 */
[----:B------:R-:W-:Y:S01]  /*118e0*/  @!P1 IMAD.MOV.U32 R60, RZ, RZ, R133 ;  /* 0x000000ffff3c9224 */ /* 0x000fe200078e0085 */
[----:B------:R-:W-:Y:S01]  /*118f0*/  @!P1 MOV R56, R131 ;  /* 0x0000008300389202 */ /* 0x000fe20000000f00 */
[----:B------:R-:W-:Y:S01]  /*11900*/  @!P1 IMAD.MOV.U32 R58, RZ, RZ, R122 ;  /* 0x000000ffff3a9224 */ /* 0x000fe200078e007a */
[----:B------:R-:W-:Y:S01]  /*11910*/  @!P1 MOV R55, RZ ;  /* 0x000000ff00379202 */ /* 0x000fe20000000f00 */
[----:B------:R-:W-:-:S02]  /*11920*/  @!P1 IMAD.MOV.U32 R59, RZ, RZ, RZ ;  /* 0x000000ffff3b9224 */ /* 0x000fc400078e00ff */
[----:B------:R-:W-:Y:S02]  /*11930*/  @!P1 IMAD.MOV.U32 R57, RZ, RZ, RZ ;  /* 0x000000ffff399224 */ /* 0x000fe400078e00ff */
[----:B------:R-:W-:-:S07]  /*11940*/  @!P1 IMAD.MOV.U32 R54, RZ, RZ, R104 ;  /* 0x000000ffff369224 */ /* 0x000fce00078e0068 */
.L_x_33:
[----:B------:R-:W-:Y:S05]  /*11950*/  @P0 BRA `(.L_x_42) ;  /* 0x0000006800640947 */ /* 0x000fea0003800000 */
[-C--:B------:R-:W-:Y:S01]  /*11960*/  IMAD.WIDE.U32 R104, R64, R127.reuse, RZ ;  /* 0x0000007f40687225 */ /* 0x080fe200078e00ff */
[----:B------:R-:W-:Y:S01]  /*11970*/  UMOV UR6, URZ ;  /* 0x000000ff00067c82 */ /* 0x000fe20008000000 */
[----:B------:R-:W-:Y:S01]  /*11980*/  UMOV UR7, URZ ;  /* 0x000000ff00077c82 */ /* 0x000fe20008000000 */
[----:B------:R-:W-:Y:S01]  /*11990*/  UMOV UR5, URZ ;  /* 0x000000ff00057c82 */ /* 0x000fe20008000000 */
[----:B------:R-:W-:Y:S01]  /*119a0*/  IMAD.MOV.U32 R98, RZ, RZ, R105 ;  /* 0x000000ffff627224 */ /* 0x000fe200078e0069 */
[----:B------:R-:W-:Y:S01]  /*119b0*/  MOV R105, RZ ;  /* 0x000000ff00697202 */ /* 0x000fe20000000f00 */
[----:B------:R-:W-:Y:S01]  /*119c0*/  IMAD.MOV.U32 R99, RZ, RZ, RZ ;  /* 0x000000ffff637224 */ /* 0x000fe200078e00ff */
[----:B------:R-:W-:Y:S01]  /*119d0*/  UMOV UR8, URZ ;  /* 0x000000ff00087c82 */ /* 0x000fe20008000000 */
[----:B------:R-:W-:Y:S01]  /*119e0*/  IMAD.MOV.U32 R111, RZ, RZ, RZ ;  /* 0x000000ffff6f7224 */ /* 0x000fe200078e00ff */
[----:B------:R-:W-:Y:S01]  /*119f0*/  UMOV UR9, URZ ;  /* 0x000000ff00097c82 */ /* 0x000fe20008000000 */
[----:B------:R-:W-:Y:S01]  /*11a00*/  IMAD.HI.U32 R98, R127, R94, R98 ;  /* 0x0000005e7f627227 */ /* 0x000fe200078e0062 */
[----:B------:R-:W-:Y:S01]  /*11a10*/  UMOV UR10, URZ ;  /* 0x000000ff000a7c82 */ /* 0x000fe20008000000 */
[----:B------:R-:W-:Y:S01]  /*11a20*/  UMOV UR11, URZ ;  /* 0x000000ff000b7c82 */ /* 0x000fe20008000000 */
[----:B------:R-:W-:Y:S01]  /*11a30*/  UMOV UR12, URZ ;  /* 0x000000ff000c7c82 */ /* 0x000fe20008000000 */
[----:B------:R-:W-:Y:S01]  /*11a40*/  IMAD R101, R61, R127, RZ ;  /* 0x0000007f3d657224 */ /* 0x000fe200078e02ff */
[----:B------:R-:W-:Y:S01]  /*11a50*/  BSSY.RECONVERGENT B0, `(.L_x_43) ;  /* 0x0000228000007945 */ /* 0x000fe20003800200 */
[----:B------:R-:W-:-:S04]  /*11a60*/  IMAD.WIDE.U32 R108, R127, R45, R98 ;  /* 0x0000002d7f6c7225 */ /* 0x000fc800078e0062 */
[----:B------:R-:W-:Y:S01]  /*11a70*/  IMAD R99, R63, R127, RZ ;  /* 0x0000007f3f637224 */ /* 0x000fe200078e02ff */
[----:B------:R-:W-:Y:S01]  /*11a80*/  MOV R110, R109 ;  /* 0x0000006d006e7202 */ /* 0x000fe20000000f00 */
[-C--:B------:R-:W-:Y:S02]  /*11a90*/  IMAD R103, R59, R127.reuse, RZ ;  /* 0x0000007f3b677224 */ /* 0x080fe400078e02ff */
[----:B------:R-:W-:Y:S02]  /*11aa0*/  IMAD R107, R57, R127, RZ ;  /* 0x0000007f396b7224 */ /* 0x000fe400078e02ff */
[----:B------:R-:W-:-:S04]  /*11ab0*/  IMAD.WIDE.U32 R110, R127, R62, R110 ;  /* 0x0000003e7f6e7225 */ /* 0x000fc800078e006e */
[----:B------:R-:W-:Y:S02]  /*11ac0*/  IMAD.IADD R98, R111, 0x1, R99 ;  /* 0x000000016f627824 */ /* 0x000fe400078e0263 */
[----:B------:R-:W-:Y:S02]  /*11ad0*/  HFMA2 R99, -RZ, RZ, 0, 0 ;  /* 0x00000000ff637431 */ /* 0x000fe400000001ff */
[----:B------:R-:W-:-:S04]  /*11ae0*/  IMAD R113, R104, UR28, RZ ;  /* 0x0000001c68717c24 */ /* 0x000fc8000f8e02ff */
[----:B------:R-:W-:-:S04]  /*11af0*/  IMAD.HI.U32 R96, R113, UR36, R104 ;  /* 0x0000002471607c27 */ /* 0x000fc8000f8e0068 */
[----:B------:R-:W-:-:S04]  /*11b00*/  IMAD.WIDE.U32 R98, R127, R60, R98 ;  /* 0x0000003c7f627225 */ /* 0x000fc800078e0062 */
[----:B------:R-:W-:Y:S02]  /*11b10*/  IMAD.IADD R100, R99, 0x1, R101 ;  /* 0x0000000163647824 */ /* 0x000fe400078e0265 */
[----:B------:R-:W-:Y:S02]  /*11b20*/  IMAD.MOV.U32 R101, RZ, RZ, RZ ;  /* 0x000000ffff657224 */ /* 0x000fe400078e00ff */
[----:B------:R-:W-:Y:S02]  /*11b30*/  IMAD R99, R55, R127, RZ ;  /* 0x0000007f37637224 */ /* 0x000fe400078e02ff */
[----:B------:R-:W-:-:S05]  /*11b40*/  IMAD.WIDE.U32 R100, R127, R58, R100 ;  /* 0x0000003a7f647225 */ /* 0x000fca00078e0064 */
[----:B------:R-:W-:Y:S01]  /*11b50*/  IADD3 R102, PT, PT, R101, R103, RZ ;  /* 0x0000006765667210 */ /* 0x000fe20007ffe0ff */
[----:B------:R-:W-:-:S04]  /*11b60*/  IMAD.MOV.U32 R103, RZ, RZ, RZ ;  /* 0x000000ffff677224 */ /* 0x000fc800078e00ff */
[----:B------:R-:W-:-:S04]  /*11b70*/  IMAD.WIDE.U32 R102, R127, R56, R102 ;  /* 0x000000387f667225 */ /* 0x000fc800078e0066 */
[----:B------:R-:W-:Y:S02]  /*11b80*/  IMAD.IADD R106, R103, 0x1, R107 ;  /* 0x00000001676a7824 */ /* 0x000fe400078e026b */
[----:B------:R-:W-:Y:S02]  /*11b90*/  IMAD.MOV.U32 R107, RZ, RZ, RZ ;  /* 0x000000ffff6b7224 */ /* 0x000fe400078e00ff */
        /* <DEDUP_REMOVED lines=12> */
[----:B------:R-:W-:Y:S02]  /*11c60*/  HFMA2 R107, -RZ, RZ, 0, 0 ;  /* 0x00000000ff6b7431 */ /* 0x000fe400000001ff */
        /* <DEDUP_REMOVED lines=24> */
[----:B------:R-:W-:Y:S02]  /*11df0*/  IMAD R99, R63, R97, R99 ;  /* 0x000000613f637224 */ /* 0x000fe400078e0263 */
        /* <DEDUP_REMOVED lines=16> */
[----:B------:R-:W-:-:S03]  /*11f00*/  IMAD R113, R106, UR28, RZ ;  /* 0x0000001c6a717c24 */ /* 0x000fc6000f8e02ff */
[----:B------:R-:W-:Y:S01]  /*11f10*/  IADD3 R104, P1, PT, R110, R105, RZ ;  /* 0x000000696e687210 */ /* 0x000fe20007f3e0ff */
[----:B------:R-:W-:-:S04]  /*11f20*/  IMAD.HI.U32 R107, R113, UR36, R106 ;  /* 0x00000024716b7c27 */ /* 0x000fc8000f8e006a */
[----:B------:R-:W-:Y:S02]  /*11f30*/  IMAD.X R105, RZ, RZ, RZ, P1 ;  /* 0x000000ffff697224 */ /* 0x000fe400008e06ff */
[----:B------:R-:W-:Y:S02]  /*11f40*/  VIADD R107, R107, UR6 ;  /* 0x000000066b6b7c36 */ /* 0x000fe40008000000 */
[----:B------:R-:W-:-:S03]  /*11f50*/  IMAD.WIDE.U32 R104, R56, R97, R104 ;  /* 0x0000006138687225 */ /* 0x000fc600078e0068 */
[----:B------:R-:W-:Y:S01]  /*11f60*/  IADD3 R106, P2, PT, R107, R108, RZ ;  /* 0x0000006c6b6a7210 */ /* 0x000fe20007f5e0ff */
[----:B------:R-:W-:-:S04]  /*11f70*/  IMAD R109, R57, R97, R105 ;  /* 0x00000061396d7224 */ /* 0x000fc800078e0269 */
[----:B------:R-:W-:Y:S01]  /*11f80*/  IMAD.X R107, RZ, RZ, RZ, P2 ;  /* 0x000000ffff6b7224 */ /* 0x000fe200010e06ff */
[----:B------:R-:W-:Y:S01]  /*11f90*/  IADD3 R108, P1, PT, R111, R109, RZ ;  /* 0x0000006d6f6c7210 */ /* 0x000fe20007f3e0ff */
[----:B------:R-:W-:-:S03]  /*11fa0*/  IMAD.WIDE.U32 R106, R113, UR35, R106 ;  /* 0x00000023716a7c25 */ /* 0x000fc6000f8e006a */
[----:B------:R-:W-:Y:S01]  /*11fb0*/  IADD3.X R109, PT, PT, RZ, RZ, RZ, P1, !PT ;  /* 0x000000ffff6d7210 */ /* 0x000fe20000ffe4ff */
[----:B------:R-:W-:Y:S01]  /*11fc0*/  VIADD R96, R107, UR7 ;  /* 0x000000076b607c36 */ /* 0x000fe20008000000 */
[----:B------:R-:W-:Y:S01]  /*11fd0*/  MOV R107, RZ ;  /* 0x000000ff006b7202 */ /* 0x000fe20000000f00 */
[----:B------:R-:W-:-:S04]  /*11fe0*/  IMAD.WIDE.U32 R108, R54, R97, R108 ;  /* 0x00000061366c7225 */ /* 0x000fc800078e006c */
[----:B------:R-:W-:Y:S02]  /*11ff0*/  IMAD R97, R55, R97, R109 ;  /* 0x0000006137617224 */ /* 0x000fe400078e026d */
[----:B------:R-:W-:-:S03]  /*12000*/  IMAD.WIDE.U32 R106, R64, R125, R106 ;  /* 0x0000007d406a7225 */ /* 0x000fc600078e006a */
[----:B------:R-:W-:Y:S01]  /*12010*/  IADD3 R96, P1, PT, R96, R97, RZ ;  /* 0x0000006160607210 */ /* 0x000fe20007f3e0ff */
[----:B------:R-:W-:Y:S02]  /*12020*/  VIADD R99, R107, UR5 ;  /* 0x000000056b637c36 */ /* 0x000fe40008000000 */
[----:B------:R-:W-:Y:S02]  /*12030*/  HFMA2 R107, -RZ, RZ, 0, 0 ;  /* 0x00000000ff6b7431 */ /* 0x000fe400000001ff */
[----:B------:R-:W-:Y:S02]  /*12040*/  IMAD R111, R106, UR28, RZ ;  /* 0x0000001c6a6f7c24 */ /* 0x000fe4000f8e02ff */
        /* <DEDUP_REMOVED lines=27> */
[----:B------:R-:W-:Y:S02]  /*12200*/  IMAD R101, R63, R125, R101 ;  /* 0x0000007d3f657224 */ /* 0x000fe400078e0265 */
[----:B------:R-:W-:-:S03]  /*12210*/  VIADD R105, R103, UR11 ;  /* 0x0000000b67697c36 */ /* 0x000fc60008000000 */
[----:B------:R-:W-:Y:S02]  /*12220*/  IADD3 R100, P2, PT, R101, R102, RZ ;  /* 0x0000006665647210 */ /* 0x000fe40007f5e0ff */
[----:B------:R-:W-:-:S03]  /*12230*/  IADD3 R104, P1, PT, R105, R104, RZ ;  /* 0x0000006869687210 */ /* 0x000fc60007f3e0ff */
[----:B------:R-:W-:Y:S01]  /*12240*/  IMAD.X R101, RZ, RZ, RZ, P2 ;  /* 0x000000ffff657224 */ /* 0x000fe200010e06ff */
[----:B------:R-:W-:Y:S01]  /*12250*/  IADD3.X R105, PT, PT, RZ, RZ, RZ, P1, !PT ;  /* 0x000000ffff697210 */ /* 0x000fe20000ffe4ff */
[----:B------:R-:W-:-:S04]  /*12260*/  IMAD.WIDE.U32 R100, R60, R125, R100 ;  /* 0x0000007d3c647225 */ /* 0x000fc800078e0064 */
[----:B------:R-:W-:-:S04]  /*12270*/  IMAD.WIDE.U32 R104, R113, UR30, R104 ;  /* 0x0000001e71687c25 */ /* 0x000fc8000f8e0068 */
[----:B------:R-:W-:Y:S02]  /*12280*/  IMAD R103, R61, R125, R101 ;  /* 0x0000007d3d677224 */ /* 0x000fe400078e0265 */
[----:B------:R-:W-:-:S03]  /*12290*/  VIADD R109, R105, UR12 ;  /* 0x0000000c696d7c36 */ /* 0x000fc60008000000 */
[----:B------:R-:W-:Y:S02]  /*122a0*/  IADD3 R102, P2, PT, R103, R104, RZ ;  /* 0x0000006867667210 */ /* 0x000fe40007f5e0ff */
[----:B------:R-:W-:-:S03]  /*122b0*/  IADD3 R108, P1, PT, R109, R108, RZ ;  /* 0x0000006c6d6c7210 */ /* 0x000fc60007f3e0ff */
[----:B------:R-:W-:Y:S01]  /*122c0*/  IMAD.X R103, RZ, RZ, RZ, P2 ;  /* 0x000000ffff677224 */ /* 0x000fe200010e06ff */
[----:B------:R-:W-:Y:S01]  /*122d0*/  IADD3 R96, P2, PT, R97, R96, RZ ;  /* 0x0000006061607210 */ /* 0x000fe20007f5e0ff */
[----:B------:R-:W-:Y:S02]  /*122e0*/  IMAD.X R109, RZ, RZ, RZ, P1 ;  /* 0x000000ffff6d7224 */ /* 0x000fe400008e06ff */
[----:B------:R-:W-:Y:S01]  /*122f0*/  IMAD.WIDE.U32 R102, R58, R125, R102 ;  /* 0x0000007d3a667225 */ /* 0x000fe200078e0066 */
[----:B------:R-:W-:-:S03]  /*12300*/  IADD3.X R97, PT, PT, RZ, RZ, RZ, P2, !PT ;  /* 0x000000ffff617210 */ /* 0x000fc600017fe4ff */
[----:B------:R-:W-:-:S04]  /*12310*/  IMAD.WIDE.U32 R108, R113, UR29, R108 ;  /* 0x0000001d716c7c25 */ /* 0x000fc8000f8e006c */
[----:B------:R-:W-:Y:S02]  /*12320*/  IMAD R105, R59, R125, R103 ;  /* 0x0000007d3b697224 */ /* 0x000fe400078e0267 */
[----:B------:R-:W-:-:S03]  /*12330*/  IMAD.WIDE.U32 R96, R111, UR35, R96 ;  /* 0x000000236f607c25 */ /* 0x000fc6000f8e0060 */
[----:B------:R-:W-:Y:S01]  /*12340*/  IADD3 R104, P1, PT, R108, R105, RZ ;  /* 0x000000696c687210 */ /* 0x000fe20007f3e0ff */
[----:B------:R-:W-:Y:S02]  /*12350*/  VIADD R99, R97, UR7 ;  /* 0x0000000761637c36 */ /* 0x000fe40008000000 */
[----:B------:R-:W-:Y:S02]  /*12360*/  IMAD.MOV.U32 R97, RZ, RZ, RZ ;  /* 0x000000ffff617224 */ /* 0x000fe400078e00ff */
[----:B------:R-:W-:Y:S01]  /*12370*/  IMAD.X R105, RZ, RZ, RZ, P1 ;  /* 0x000000ffff697224 */ /* 0x000fe200008e06ff */
[----:B------:R-:W-:Y:S01]  /*12380*/  IADD3 R98, P2, PT, R99, R98, RZ ;  /* 0x0000006263627210 */ /* 0x000fe20007f5e0ff */
[----:B------:R-:W-:-:S03]  /*12390*/  IMAD.WIDE.U32 R96, R64, R123, R96 ;  /* 0x0000007b40607225 */ /* 0x000fc600078e0060 */
[----:B------:R-:W-:Y:S01]  /*123a0*/  IADD3.X R99, PT, PT, RZ, RZ, RZ, P2, !PT ;  /* 0x000000ffff637210 */ /* 0x000fe200017fe4ff */
[----:B------:R-:W-:Y:S01]  /*123b0*/  IMAD.WIDE.U32 R104, R56, R125, R104 ;  /* 0x0000007d38687225 */ /* 0x000fe200078e0068 */
[----:B------:R-:W-:-:S03]  /*123c0*/  IADD3 R107, PT, PT, R97, UR5, RZ ;  /* 0x00000005616b7c10 */ /* 0x000fc6000fffe0ff */
[----:B------:R-:W-:Y:S02]  /*123d0*/  IMAD R108, R57, R125, R105 ;  /* 0x0000007d396c7224 */ /* 0x000fe400078e0269 */
[----:B------:R-:W-:-:S03]  /*123e0*/  IMAD.WIDE.U32 R98, R111, UR34, R98 ;  /* 0x000000226f627c25 */ /* 0x000fc6000f8e0062 */
[----:B------:R-:W-:Y:S01]  /*123f0*/  IADD3 R108, P1, PT, R109, R108, RZ ;  /* 0x0000006c6d6c7210 */ /* 0x000fe20007f3e0ff */
[----:B------:R-:W-:Y:S01]  /*12400*/  VIADD R99, R99, UR8 ;  /* 0x0000000863637c36 */ /* 0x000fe20008000000 */
[----:B------:R-:W-:Y:S01]  /*12410*/  IADD3 R106, P2, PT, R107, R98, RZ ;  /* 0x000000626b6a7210 */ /* 0x000fe20007f5e0ff */
[----:B------:R-:W-:Y:S02]  /*12420*/  IMAD R113, R96, UR28, RZ ;  /* 0x0000001c60717c24 */ /* 0x000fe4000f8e02ff */
[----:B------:R-:W-:Y:S02]  /*12430*/  IMAD.X R109, RZ, RZ, RZ, P1 ;  /* 0x000000ffff6d7224 */ /* 0x000fe400008e06ff */
[----:B------:R-:W-:Y:S02]  /*12440*/  IMAD.X R107, RZ, RZ, RZ, P2 ;  /* 0x000000ffff6b7224 */ /* 0x000fe400010e06ff */
[----:B------:R-:W-:-:S04]  /*12450*/  IMAD.WIDE.U32 R108, R54, R125, R108 ;  /* 0x0000007d366c7225 */ /* 0x000fc800078e006c */
[----:B------:R-:W-:Y:S02]  /*12460*/  IMAD R110, R55, R125, R109 ;  /* 0x0000007d376e7224 */ /* 0x000fe400078e026d */
[----:B------:R-:W-:-:S03]  /*12470*/  IMAD.WIDE.U32 R106, R94, R123, R106 ;  /* 0x0000007b5e6a7225 */ /* 0x000fc600078e006a */
[----:B------:R-:W-:Y:S01]  /*12480*/  IADD3 R98, P1, PT, R99, R110, RZ ;  /* 0x0000006e63627210 */ /* 0x000fe20007f3e0ff */
[----:B------:R-:W-:-:S03]  /*12490*/  VIADD R97, R107, UR5 ;  /* 0x000000056b617c36 */ /* 0x000fc60008000000 */
[----:B------:R-:W-:-:S03]  /*124a0*/  IADD3.X R99, PT, PT, RZ, RZ, RZ, P1, !PT ;  /* 0x000000ffff637210 */ /* 0x000fc60000ffe4ff */
        /* <DEDUP_REMOVED lines=15> */
[----:B------:R-:W-:-:S04]  /*125a0*/  IMAD.WIDE.U32 R102, R111, UR31, R102 ;  /* 0x0000001f6f667c25 */ /* 0x000fc8000f8e0066 */
[----:B------:R-:W-:Y:S01]  /*125b0*/  IMAD R97, R63, R123, R101 ;  /* 0x0000007b3f617224 */ /* 0x000fe200078e0265 */
[----:B------:R-:W-:-:S04]  /*125c0*/  IADD3 R103, PT, PT, R103, UR11, RZ ;  /* 0x0000000b67677c10 */ /* 0x000fc8000fffe0ff */
[----:B------:R-:W-:Y:S01]  /*125d0*/  IADD3 R102, P2, PT, R97, R102, RZ ;  /* 0x0000006661667210 */ /* 0x000fe20007f5e0ff */
[----:B------:R-:W-:Y:S01]  /*125e0*/  IMAD.MOV.U32 R97, RZ, RZ, RZ ;  /* 0x000000ffff617224 */ /* 0x000fe200078e00ff */
[----:B------:R-:W-:-:S03]  /*125f0*/  IADD3 R104, P1, PT, R103, R104, RZ ;  /* 0x0000006867687210 */ /* 0x000fc60007f3e0ff */
[----:B------:R-:W-:Y:S02]  /*12600*/  IMAD.X R103, RZ, RZ, RZ, P2 ;  /* 0x000000ffff677224 */ /* 0x000fe400010e06ff */
[----:B------:R-:W-:-:S04]  /*12610*/  IMAD.HI.U32 R96, R113, UR36, R96 ;  /* 0x0000002471607c27 */ /* 0x000fc8000f8e0060 */
[----:B------:R-:W-:Y:S01]  /*12620*/  IMAD.X R105, RZ, RZ, RZ, P1 ;  /* 0x000000ffff697224 */ /* 0x000fe200008e06ff */
[----:B------:R-:W-:Y:S01]  /*12630*/  IADD3 R107, PT, PT, R96, UR6, RZ ;  /* 0x00000006606b7c10 */ /* 0x000fe2000fffe0ff */
[----:B------:R-:W-:-:S03]  /*12640*/  IMAD.HI.U32 R97, R60, R123, R102 ;  /* 0x0000007b3c617227 */ /* 0x000fc600078e0066 */
[----:B------:R-:W-:Y:S01]  /*12650*/  IADD3 R106, P1, PT, R107, R106, RZ ;  /* 0x0000006a6b6a7210 */ /* 0x000fe20007f3e0ff */
[----:B------:R-:W-:-:S04]  /*12660*/  IMAD.WIDE.U32 R104, R111, UR30, R104 ;  /* 0x0000001e6f687c25 */ /* 0x000fc8000f8e0068 */
[----:B------:R-:W-:Y:S01]  /*12670*/  IMAD R97, R61, R123, R97 ;  /* 0x0000007b3d617224 */ /* 0x000fe200078e0261 */
[----:B------:R-:W-:Y:S01]  /*12680*/  IADD3 R109, PT, PT, R105, UR12, RZ ;  /* 0x0000000c696d7c10 */ /* 0x000fe2000fffe0ff */
[----:B------:R-:W-:Y:S01]  /*12690*/  IMAD.X R107, RZ, RZ, RZ, P1 ;  /* 0x000000ffff6b7224 */ /* 0x000fe200008e06ff */
[----:B------:R-:W-:Y:S02]  /*126a0*/  MOV R105, RZ ;  /* 0x000000ff00697202 */ /* 0x000fe40000000f00 */
[----:B------:R-:W-:Y:S01]  /*126b0*/  IADD3 R96, P2, PT, R97, R104, RZ ;  /* 0x0000006861607210 */ /* 0x000fe20007f5e0ff */
[----:B------:R-:W-:Y:S01]  /*126c0*/  IMAD.WIDE.U32 R106, R113, UR35, R106 ;  /* 0x00000023716a7c25 */ /* 0x000fe2000f8e006a */
[----:B------:R-:W-:-:S03]  /*126d0*/  IADD3 R108, P1, PT, R109, R108, RZ ;  /* 0x0000006c6d6c7210 */ /* 0x000fc60007f3e0ff */
[----:B------:R-:W-:Y:S01]  /*126e0*/  IMAD.X R97, RZ, RZ, RZ, P2 ;  /* 0x000000ffff617224 */ /* 0x000fe200010e06ff */
[----:B------:R-:W-:Y:S01]  /*126f0*/  IADD3 R99, PT, PT, R107, UR7, RZ ;  /* 0x000000076b637c10 */ /* 0x000fe2000fffe0ff */
[----:B------:R-:W-:Y:S02]  /*12700*/  IMAD.X R109, RZ, RZ, RZ, P1 ;  /* 0x000000ffff6d7224 */ /* 0x000fe400008e06ff */
[----:B------:R-:W-:Y:S01]  /*12710*/  IMAD.WIDE.U32 R96, R58, R123, R96 ;  /* 0x0000007b3a607225 */ /* 0x000fe200078e0060 */
[----:B------:R-:W-:-:S03]  /*12720*/  IADD3 R98, P2, PT, R99, R98, RZ ;  /* 0x0000006263627210 */ /* 0x000fc60007f5e0ff */
[----:B------:R-:W-:-:S04]  /*12730*/  IMAD.WIDE.U32 R108, R111, UR29, R108 ;  /* 0x0000001d6f6c7c25 */ /* 0x000fc8000f8e006c */
[----:B------:R-:W-:Y:S02]  /*12740*/  IMAD R103, R59, R123, R97 ;  /* 0x0000007b3b677224 */ /* 0x000fe400078e0261 */
[----:B------:R-:W-:Y:S02]  /*12750*/  IMAD.MOV.U32 R104, RZ, RZ, R106 ;  /* 0x000000ffff687224 */ /* 0x000fe400078e006a */
[----:B------:R-:W-:Y:S01]  /*12760*/  IMAD.X R99, RZ, RZ, RZ, P2 ;  /* 0x000000ffff637224 */ /* 0x000fe200010e06ff */
[----:B------:R-:W-:Y:S01]  /*12770*/  IADD3 R102, P1, PT, R108, R103, RZ ;  /* 0x000000676c667210 */ /* 0x000fe20007f3e0ff */
[----:B------:R-:W-:-:S04]  /*12780*/  IMAD.WIDE.U32 R104, R64, R65, R104 ;  /* 0x0000004140687225 */ /* 0x000fc800078e0068 */
[----:B------:R-:W-:Y:S02]  /*12790*/  IMAD.X R103, RZ, RZ, RZ, P1 ;  /* 0x000000ffff677224 */ /* 0x000fe400008e06ff */
[----:B------:R-:W-:-:S04]  /*127a0*/  IMAD.WIDE.U32 R98, R113, UR34, R98 ;  /* 0x0000002271627c25 */ /* 0x000fc8000f8e0062 */
[----:B------:R-:W-:Y:S01]  /*127b0*/  VIADD R97, R105, UR5 ;  /* 0x0000000569617c36 */ /* 0x000fe20008000000 */
[----:B------:R-:W-:Y:S01]  /*127c0*/  IADD3 R101, PT, PT, R99, UR8, RZ ;  /* 0x0000000863657c10 */ /* 0x000fe2000fffe0ff */
[----:B------:R-:W-:-:S03]  /*127d0*/  IMAD.WIDE.U32 R102, R56, R123, R102 ;  /* 0x0000007b38667225 */ /* 0x000fc600078e0066 */
[----:B------:R-:W-:Y:S01]  /*127e0*/  IADD3 R98, P1, PT, R97, R98, RZ ;  /* 0x0000006261627210 */ /* 0x000fe20007f3e0ff */
[----:B------:R-:W-:Y:S01]  /*127f0*/  IMAD R108, R57, R123, R103 ;  /* 0x0000007b396c7224 */ /* 0x000fe200078e0267 */
[----:B------:R-:W-:Y:S01]  /*12800*/  IADD3 R100, P2, PT, R101, R100, RZ ;  /* 0x0000006465647210 */ /* 0x000fe20007f5e0ff */
[----:B------:R-:W-:Y:S02]  /*12810*/  IMAD R111, R104, UR28, RZ ;  /* 0x0000001c686f7c24 */ /* 0x000fe4000f8e02ff */
[----:B------:R-:W-:Y:S01]  /*12820*/  IMAD.X R99, RZ, RZ, RZ, P1 ;  /* 0x000000ffff637224 */ /* 0x000fe200008e06ff */
[----:B------:R-:W-:Y:S01]  /*12830*/  IADD3 R108, P1, PT, R109, R108, RZ ;  /* 0x0000006c6d6c7210 */ /* 0x000fe20007f3e0ff */
[----:B------:R-:W-:Y:S02]  /*12840*/  IMAD.X R101, RZ, RZ, RZ, P2 ;  /* 0x000000ffff657224 */ /* 0x000fe400010e06ff */
[----:B------:R-:W-:Y:S01]  /*12850*/  IMAD.WIDE.U32 R98, R94, R65, R98 ;  /* 0x000000415e627225 */ /* 0x000fe200078e0062 */
[----:B------:R-:W-:-:S03]  /*12860*/  IADD3.X R109, PT, PT, RZ, RZ, RZ, P1, !PT ;  /* 0x000000ffff6d7210 */ /* 0x000fc60000ffe4ff */
[----:B------:R-:W-:-:S04]  /*12870*/  IMAD.WIDE.U32 R100, R113, UR33, R100 ;  /* 0x0000002171647c25 */ /* 0x000fc8000f8e0064 */
[----:B------:R-:W-:-:S04]  /*12880*/  IMAD.WIDE.U32 R108, R54, R123, R108 ;  /* 0x0000007b366c7225 */ /* 0x000fc800078e006c */
[----:B------:R-:W-:Y:S02]  /*12890*/  VIADD R97, R99, UR5 ;  /* 0x0000000563617c36 */ /* 0x000fe40008000000 */
[----:B------:R-:W-:Y:S02]  /*128a0*/  IMAD R107, R55, R123, R109 ;  /* 0x0000007b376b7224 */ /* 0x000fe400078e026d */
[----:B------:R-:W-:Y:S01]  /*128b0*/  VIADD R106, R101, UR9 ;  /* 0x00000009656a7c36 */ /* 0x000fe20008000000 */
[----:B------:R-:W-:Y:S01]  /*128c0*/  IADD3 R100, P2, PT, R97, R100, RZ ;  /* 0x0000006461647210 */ /* 0x000fe20007f5e0ff */
[----:B------:R-:W-:-:S03]  /*128d0*/  IMAD.MOV.U32 R105, RZ, RZ, RZ ;  /* 0x000000ffff697224 */ /* 0x000fc600078e00ff */
[----:B------:R-:W-:Y:S01]  /*128e0*/  IADD3 R106, P1, PT, R106, R107, RZ ;  /* 0x0000006b6a6a7210 */ /* 0x000fe20007f3e0ff */
[----:B------:R-:W-:Y:S01]  /*128f0*/  IMAD.HI.U32 R99, R111, UR36, R104 ;  /* 0x000000246f637c27 */ /* 0x000fe2000f8e0068 */
[----:B------:R-:W-:-:S03]  /*12900*/  IADD3.X R101, PT, PT, RZ, RZ, RZ, P2, !PT ;  /* 0x000000ffff657210 */ /* 0x000fc600017fe4ff */
[----:B------:R-:W-:Y:S02]  /*12910*/  IMAD.X R107, RZ, RZ, RZ, P1 ;  /* 0x000000ffff6b7224 */ /* 0x000fe400008e06ff */
[----:B------:R-:W-:-:S04]  /*12920*/  IMAD.WIDE.U32 R100, R45, R65, R100 ;  /* 0x000000412d647225 */ /* 0x000fc800078e0064 */
[----:B------:R-:W-:Y:S01]  /*12930*/  IMAD.WIDE.U32 R106, R113, UR32, R106 ;  /* 0x00000020716a7c25 */ /* 0x000fe2000f8e006a */
[----:B------:R-:W-:-:S03]  /*12940*/  IADD3 R97, PT, PT, R101, UR5, RZ ;  /* 0x0000000565617c10 */ /* 0x000fc6000fffe0ff */
[----:B------:R-:W-:Y:S01]  /*12950*/  VIADD R101, R107, UR10 ;  /* 0x0000000a6b657c36 */ /* 0x000fe20008000000 */
[----:B------:R-:W-:Y:S01]  /*12960*/  IADD3 R106, P2, PT, R97, R106, RZ ;  /* 0x0000006a616a7210 */ /* 0x000fe20007f5e0ff */
[----:B------:R-:W-:-:S03]  /*12970*/  VIADD R99, R99, UR6 ;  /* 0x0000000663637c36 */ /* 0x000fc60008000000 */
[----:B------:R-:W-:Y:S02]  /*12980*/  IADD3 R96, P1, PT, R101, R96, RZ ;  /* 0x0000006065607210 */ /* 0x000fe40007f3e0ff */
[----:B------:R-:W-:Y:S02]  /*12990*/  IADD3.X R107, PT, PT, RZ, RZ, RZ, P2, !PT ;  /* 0x000000ffff6b7210 */ /* 0x000fe400017fe4ff */
[----:B------:R-:W-:Y:S01]  /*129a0*/  IADD3 R98, P2, PT, R99, R98, RZ ;  /* 0x0000006263627210 */ /* 0x000fe20007f5e0ff */
[----:B------:R-:W-:Y:S02]  /*129b0*/  IMAD.X R97, RZ, RZ, RZ, P1 ;  /* 0x000000ffff617224 */ /* 0x000fe400008e06ff */
[----:B------:R-:W-:-:S04]  /*129c0*/  IMAD.WIDE.U32 R106, R62, R65, R106 ;  /* 0x000000413e6a7225 */ /* 0x000fc800078e006a */
[----:B------:R-:W-:-:S04]  /*129d0*/  IMAD.WIDE.U32 R96, R113, UR31, R96 ;  /* 0x0000001f71607c25 */ /* 0x000fc8000f8e0060 */
[----:B------:R-:W-:Y:S01]  /*129e0*/  IMAD R101, R63, R65, R107 ;  /* 0x000000413f657224 */ /* 0x000fe200078e026b */
[----:B------:R-:W-:Y:S01]  /*129f0*/  IADD3 R103, PT, PT, R97, UR11, RZ ;  /* 0x0000000b61677c10 */ /* 0x000fe2000fffe0ff */
[----:B------:R-:W-:-:S03]  /*12a00*/  IMAD.X R99, RZ, RZ, RZ, P2 ;  /* 0x000000ffff637224 */ /* 0x000fc600010e06ff */
[----:B------:R-:W-:Y:S01]  /*12a10*/  IADD3 R96, P2, PT, R101, R96, RZ ;  /* 0x0000006065607210 */ /* 0x000fe20007f5e0ff */
[----:B------:R-:W-:Y:S01]  /*12a20*/  IMAD.WIDE.U32 R98, R111, UR35, R98 ;  /* 0x000000236f627c25 */ /* 0x000fe2000f8e0062 */
[----:B------:R-:W-:-:S03]  /*12a30*/  IADD3 R102, P1, PT, R103, R102, RZ ;  /* 0x0000006667667210 */ /* 0x000fc60007f3e0ff */
[----:B------:R-:W-:Y:S01]  /*12a40*/  IMAD.X R97, RZ, RZ, RZ, P2 ;  /* 0x000000ffff617224 */ /* 0x000fe200010e06ff */
[----:B------:R-:W-:Y:S01]  /*12a50*/  IADD3.X R103, PT, PT, RZ, RZ, RZ, P1, !PT ;  /* 0x000000ffff677210 */ /* 0x000fe20000ffe4ff */
[----:B------:R-:W-:Y:S02]  /*12a60*/  VIADD R101, R99, UR7 ;  /* 0x0000000763657c36 */ /* 0x000fe40008000000 */
[----:B------:R-:W-:Y:S02]  /*12a70*/  HFMA2 R99, -RZ, RZ, 0, 0 ;  /* 0x00000000ff637431 */ /* 0x000fe400000001ff */
[----:B------:R-:W-:Y:S01]  /*12a80*/  IMAD.WIDE.U32 R96, R60, R65, R96 ;  /* 0x000000413c607225 */ /* 0x000fe200078e0060 */
[----:B------:R-:W-:-:S03]  /*12a90*/  IADD3 R100, P1, PT, R101, R100, RZ ;  /* 0x0000006465647210 */ /* 0x000fc60007f3e0ff */
[----:B------:R-:W-:-:S04]  /*12aa0*/  IMAD.WIDE.U32 R102, R113, UR30, R102 ;  /* 0x0000001e71667c25 */ /* 0x000fc8000f8e0066 */
[----:B------:R-:W-:Y:S02]  /*12ab0*/  IMAD R97, R61, R65, R97 ;  /* 0x000000413d617224 */ /* 0x000fe400078e0261 */
[----:B------:R-:W-:Y:S02]  /*12ac0*/  VIADD R109, R103, UR12 ;  /* 0x0000000c676d7c36 */ /* 0x000fe40008000000 */
[----:B------:R-:W-:Y:S01]  /*12ad0*/  IMAD.X R101, RZ, RZ, RZ, P1 ;  /* 0x000000ffff657224 */ /* 0x000fe200008e06ff */
[----:B------:R-:W-:Y:S01]  /*12ae0*/  IADD3 R102, P2, PT, R97, R102, RZ ;  /* 0x0000006661667210 */ /* 0x000fe20007f5e0ff */
[----:B------:R-:W-:Y:S01]  /*12af0*/  IMAD.WIDE.U32 R98, R64, R53, R98 ;  /* 0x0000003540627225 */ /* 0x000fe200078e0062 */
[----:B------:R-:W-:-:S03]  /*12b00*/  IADD3 R108, P1, PT, R109, R108, RZ ;  /* 0x0000006c6d6c7210 */ /* 0x000fc60007f3e0ff */
[----:B------:R-:W-:Y:S01]  /*12b10*/  IMAD.WIDE.U32 R100, R111, UR34, R100 ;  /* 0x000000226f647c25 */ /* 0x000fe2000f8e0064 */
[----:B------:R-:W-:-:S03]  /*12b20*/  IADD3.X R109, PT, PT, RZ, RZ, RZ, P1, !PT ;  /* 0x000000ffff6d7210 */ /* 0x000fc60000ffe4ff */
[----:B------:R-:W-:Y:S01]  /*12b30*/  VIADD R97, R99, UR5 ;  /* 0x0000000563617c36 */ /* 0x000fe20008000000 */
[----:B------:R-:W-:Y:S01]  /*12b40*/  MOV R99, RZ ;  /* 0x000000ff00637202 */ /* 0x000fe20000000f00 */
[----:B------:R-:W-:Y:S02]  /*12b50*/  IMAD.X R103, RZ, RZ, RZ, P2 ;  /* 0x000000ffff677224 */ /* 0x000fe400010e06ff */
[----:B------:R-:W-:Y:S01]  /*12b60*/  VIADD R101, R101, UR8 ;  /* 0x0000000865657c36 */ /* 0x000fe20008000000 */
[----:B------:R-:W-:Y:S01]  /*12b70*/  IADD3 R100, P1, PT, R97, R100, RZ ;  /* 0x0000006461647210 */ /* 0x000fe20007f3e0ff */
[----:B------:R-:W-:-:S03]  /*12b80*/  IMAD.HI.U32 R97, R58, R65, R102 ;  /* 0x000000413a617227 */ /* 0x000fc600078e0066 */
[----:B------:R-:W-:Y:S01]  /*12b90*/  IADD3 R106, P2, PT, R101, R106, RZ ;  /* 0x0000006a656a7210 */ /* 0x000fe20007f5e0ff */
[----:B------:R-:W-:-:S04]  /*12ba0*/  IMAD.WIDE.U32 R108, R113, UR29, R108 ;  /* 0x0000001d716c7c25 */ /* 0x000fc8000f8e006c */
[----:B------:R-:W-:Y:S02]  /*12bb0*/  IMAD R113, R98, UR28, RZ ;  /* 0x0000001c62717c24 */ /* 0x000fe4000f8e02ff */
[----:B------:R-:W-:Y:S02]  /*12bc0*/  IMAD R97, R59, R65, R97 ;  /* 0x000000413b617224 */ /* 0x000fe400078e0261 */
[----:B------:R-:W-:Y:S02]  /*12bd0*/  IMAD.X R101, RZ, RZ, RZ, P1 ;  /* 0x000000ffff657224 */ /* 0x000fe400008e06ff */
[----:B------:R-:W-:Y:S01]  /*12be0*/  IMAD.HI.U32 R102, R113, UR36, R98 ;  /* 0x0000002471667c27 */ /* 0x000fe2000f8e0062 */
[----:B------:R-:W-:-:S03]  /*12bf0*/  IADD3 R98, P1, PT, R108, R97, RZ ;  /* 0x000000616c627210 */ /* 0x000fc60007f3e0ff */
[----:B------:R-:W-:Y:S01]  /*12c00*/  IMAD.X R107, RZ, RZ, RZ, P2 ;  /* 0x000000ffff6b7224 */ /* 0x000fe200010e06ff */
[----:B------:R-:W-:Y:S01]  /*12c10*/  IADD3 R97, PT, PT, R102, UR6, RZ ;  /* 0x0000000666617c10 */ /* 0x000fe2000fffe0ff */
[----:B------:R-:W-:-:S04]  /*12c20*/  IMAD.WIDE.U32 R100, R94, R53, R100 ;  /* 0x000000355e647225 */ /* 0x000fc800078e0064 */
[----:B------:R-:W-:Y:S01]  /*12c30*/  IMAD.X R99, RZ, RZ, RZ, P1 ;  /* 0x000000ffff637224 */ /* 0x000fe200008e06ff */
[----:B------:R-:W-:Y:S01]  /*12c40*/  IADD3 R100, P2, PT, R97, R100, RZ ;  /* 0x0000006461647210 */ /* 0x000fe20007f5e0ff */
[----:B------:R-:W-:-:S04]  /*12c50*/  IMAD.WIDE.U32 R106, R111, UR33, R106 ;  /* 0x000000216f6a7c25 */ /* 0x000fc8000f8e006a */
[----:B------:R-:W-:Y:S01]  /*12c60*/  VIADD R103, R101, UR5 ;  /* 0x0000000565677c36 */ /* 0x000fe20008000000 */
[----:B------:R-:W-:Y:S01]  /*12c70*/  IADD3.X R101, PT, PT, RZ, RZ, RZ, P2, !PT ;  /* 0x000000ffff657210 */ /* 0x000fe200017fe4ff */
[----:B------:R-:W-:-:S03]  /*12c80*/  IMAD.WIDE.U32 R98, R56, R65, R98 ;  /* 0x0000004138627225 */ /* 0x000fc600078e0062 */
[----:B------:R-:W-:Y:S01]  /*12c90*/  IADD3 R102, P1, PT, R103, R106, RZ ;  /* 0x0000006a67667210 */ /* 0x000fe20007f3e0ff */
[----:B------:R-:W-:Y:S02]  /*12ca0*/  VIADD R97, R107, UR9 ;  /* 0x000000096b617c36 */ /* 0x000fe40008000000 */
[----:B------:R-:W-:Y:S02]  /*12cb0*/  IMAD R108, R57, R65, R99 ;  /* 0x00000041396c7224 */ /* 0x000fe400078e0263 */
        /* <DEDUP_REMOVED lines=11> */
[----:B------:R-:W-:-:S03]  /*12d70*/  IADD3 R97, PT, PT, R97, UR10, RZ ;  /* 0x0000000a61617c10 */ /* 0x000fc6000fffe0ff */
[----:B------:R-:W-:Y:S02]  /*12d80*/  VIADD R101, R103, UR5 ;  /* 0x0000000567657c36 */ /* 0x000fe40008000000 */
[----:B------:R-:W-:Y:S02]  /*12d90*/  IMAD R104, R55, R65, R109 ;  /* 0x0000004137687224 */ /* 0x000fe400078e026d */
[----:B------:R-:W-:Y:S01]  /*12da0*/  IMAD.X R103, RZ, RZ, RZ, P1 ;  /* 0x000000ffff677224 */ /* 0x000fe200008e06ff */
[----:B------:R-:W-:Y:S01]  /*12db0*/  IADD3 R96, P2, PT, R101, R96, RZ ;  /* 0x0000006065607210 */ /* 0x000fe20007f5e0ff */
[----:B------:R-:W-:Y:S01]  /*12dc0*/  IMAD.MOV.U32 R101, RZ, RZ, RZ ;  /* 0x000000ffff657224 */ /* 0x000fe200078e00ff */
[----:B------:R-:W-:Y:S01]  /*12dd0*/  IADD3 R104, P1, PT, R97, R104, RZ ;  /* 0x0000006861687210 */ /* 0x000fe20007f3e0ff */
[----:B------:R-:W-:-:S04]  /*12de0*/  IMAD.WIDE.U32 R102, R113, UR34, R102 ;  /* 0x0000002271667c25 */ /* 0x000fc8000f8e0066 */
[----:B------:R-:W-:Y:S01]  /*12df0*/  IMAD.WIDE.U32 R100, R64, R121, R100 ;  /* 0x0000007940647225 */ /* 0x000fe200078e0064 */
[----:B------:R-:W-:-:S03]  /*12e00*/  IADD3 R103, PT, PT, R103, UR8, RZ ;  /* 0x0000000867677c10 */ /* 0x000fc6000fffe0ff */
[----:B------:R-:W-:Y:S01]  /*12e10*/  IMAD.X R105, RZ, RZ, RZ, P1 ;  /* 0x000000ffff697224 */ /* 0x000fe200008e06ff */
[----:B------:R-:W-:Y:S01]  /*12e20*/  IADD3 R65, PT, PT, R101, UR5, RZ ;  /* 0x0000000565417c10 */ /* 0x000fe2000fffe0ff */
[----:B------:R-:W-:Y:S02]  /*12e30*/  IMAD.X R97, RZ, RZ, RZ, P2 ;  /* 0x000000ffff617224 */ /* 0x000fe400010e06ff */
[----:B------:R-:W-:Y:S01]  /*12e40*/  IMAD.WIDE.U32 R104, R111, UR31, R104 ;  /* 0x0000001f6f687c25 */ /* 0x000fe2000f8e0068 */
[----:B------:R-:W-:-:S03]  /*12e50*/  IADD3 R102, P2, PT, R65, R102, RZ ;  /* 0x0000006641667210 */ /* 0x000fc60007f5e0ff */
[----:B------:R-:W-:-:S04]  /*12e60*/  IMAD.WIDE.U32 R96, R62, R53, R96 ;  /* 0x000000353e607225 */ /* 0x000fc800078e0060 */
[----:B------:R-:W-:Y:S01]  /*12e70*/  VIADD R99, R105, UR11 ;  /* 0x0000000b69637c36 */ /* 0x000fe20008000000 */
[----:B------:R-:W-:Y:S01]  /*12e80*/  IADD3 R96, P3, PT, R103, R96, RZ ;  /* 0x0000006067607210 */ /* 0x000fe20007f7e0ff */
[----:B------:R-:W-:Y:S01]  /*12e90*/  IMAD R105, R63, R53, R97 ;  /* 0x000000353f697224 */ /* 0x000fe200078e0261 */
[----:B------:R-:W-:Y:S01]  /*12ea0*/  IADD3.X R103, PT, PT, RZ, RZ, RZ, P2, !PT ;  /* 0x000000ffff677210 */ /* 0x000fe200017fe4ff */
[----:B------:R-:W-:Y:S01]  /*12eb0*/  IMAD R107, R100, UR28, RZ ;  /* 0x0000001c646b7c24 */ /* 0x000fe2000f8e02ff */
[----:B------:R-:W-:Y:S01]  /*12ec0*/  IADD3 R98, P1, PT, R99, R98, RZ ;  /* 0x0000006263627210 */ /* 0x000fe20007f3e0ff */
[----:B------:R-:W-:Y:S01]  /*12ed0*/  IMAD.MOV.U32 R101, RZ, RZ, RZ ;  /* 0x000000ffff657224 */ /* 0x000fe200078e00ff */
[----:B------:R-:W-:Y:S01]  /*12ee0*/  IADD3 R104, P2, PT, R105, R104, RZ ;  /* 0x0000006869687210 */ /* 0x000fe20007f5e0ff */
[----:B------:R-:W-:-:S04]  /*12ef0*/  IMAD.WIDE.U32 R102, R94, R121, R102 ;  /* 0x000000795e667225 */ /* 0x000fc800078e0066 */
[----:B------:R-:W-:Y:S02]  /*12f00*/  IMAD.X R105, RZ, RZ, RZ, P2 ;  /* 0x000000ffff697224 */ /* 0x000fe400010e06ff */
[----:B------:R-:W-:-:S04]  /*12f10*/  IMAD.HI.U32 R65, R107, UR36, R100 ;  /* 0x000000246b417c27 */ /* 0x000fc8000f8e0064 */
[----:B------:R-:W-:Y:S01]  /*12f20*/  IMAD.X R99, RZ, RZ, RZ, P1 ;  /* 0x000000ffff637224 */ /* 0x000fe200008e06ff */
[----:B------:R-:W-:Y:S01]  /*12f30*/  IADD3 R65, PT, PT, R65, UR6, RZ ;  /* 0x0000000641417c10 */ /* 0x000fe2000fffe0ff */
[----:B------:R-:W-:-:S03]  /*12f40*/  IMAD.WIDE.U32 R104, R60, R53, R104 ;  /* 0x000000353c687225 */ /* 0x000fc600078e0068 */
[----:B------:R-:W-:Y:S01]  /*12f50*/  IADD3 R102, P4, PT, R65, R102, RZ ;  /* 0x0000006641667210 */ /* 0x000fe20007f9e0ff */
[----:B------:R-:W-:Y:S02]  /*12f60*/  IMAD.X R97, RZ, RZ, RZ, P3 ;  /* 0x000000ffff617224 */ /* 0x000fe400018e06ff */
[----:B------:R-:W-:-:S04]  /*12f70*/  IMAD.WIDE.U32 R98, R111, UR30, R98 ;  /* 0x0000001e6f627c25 */ /* 0x000fc8000f8e0062 */
[----:B------:R-:W-:Y:S02]  /*12f80*/  IMAD R101, R61, R53, R105 ;  /* 0x000000353d657224 */ /* 0x000fe400078e0269 */
[----:B------:R-:W-:-:S03]  /*12f90*/  IMAD.WIDE.U32 R96, R113, UR33, R96 ;  /* 0x0000002171607c25 */ /* 0x000fc6000f8e0060 */
[----:B------:R-:W-:Y:S01]  /*12fa0*/  IADD3 R98, P2, PT, R101, R98, RZ ;  /* 0x0000006265627210 */ /* 0x000fe20007f5e0ff */
[----:B------:R-:W-:Y:S01]  /*12fb0*/  VIADD R109, R99, UR12 ;  /* 0x0000000c636d7c36 */ /* 0x000fe20008000000 */
[----:B------:R-:W-:Y:S01]  /*12fc0*/  IADD3 R99, PT, PT, R103, UR5, RZ ;  /* 0x0000000567637c10 */ /* 0x000fe2000fffe0ff */
[----:B------:R-:W-:Y:S01]  /*12fd0*/  VIADD R105, R97, UR9 ;  /* 0x0000000961697c36 */ /* 0x000fe20008000000 */
[----:B------:R-:W-:Y:S02]  /*12fe0*/  IADD3.X R103, PT, PT, RZ, RZ, RZ, P4, !PT ;  /* 0x000000ffff677210 */ /* 0x000fe400027fe4ff */
[----:B------:R-:W-:Y:S02]  /*12ff0*/  IADD3 R108, P1, PT, R109, R108, RZ ;  /* 0x0000006c6d6c7210 */ /* 0x000fe40007f3e0ff */
[----:B------:R-:W-:Y:S01]  /*13000*/  IADD3 R96, P3, PT, R99, R96, RZ ;  /* 0x0000006063607210 */ /* 0x000fe20007f7e0ff */
[----:B------:R-:W-:Y:S02]  /*13010*/  IMAD.X R99, RZ, RZ, RZ, P2 ;  /* 0x000000ffff637224 */ /* 0x000fe400010e06ff */
[----:B------:R-:W-:-:S04]  /*13020*/  IMAD.WIDE.U32 R102, R107, UR35, R102 ;  /* 0x000000236b667c25 */ /* 0x000fc8000f8e0066 */
[----:B------:R-:W-:Y:S01]  /*13030*/  IMAD.X R109, RZ, RZ, RZ, P1 ;  /* 0x000000ffff6d7224 */ /* 0x000fe200008e06ff */
[----:B------:R-:W-:Y:S01]  /*13040*/  IADD3 R104, P1, PT, R105, R104, RZ ;  /* 0x0000006869687210 */ /* 0x000fe20007f3e0ff */
[----:B------:R-:W-:Y:S01]  /*13050*/  IMAD.WIDE.U32 R98, R58, R53, R98 ;  /* 0x000000353a627225 */ /* 0x000fe200078e0062 */
[----:B------:R-:W-:-:S03]  /*13060*/  IADD3 R65, PT, PT, R103, UR7, RZ ;  /* 0x0000000767417c10 */ /* 0x000fc6000fffe0ff */
[----:B------:R-:W-:Y:S02]  /*13070*/  HFMA2 R103, -RZ, RZ, 0, 0 ;  /* 0x00000000ff677431 */ /* 0x000fe400000001ff */
[----:B------:R-:W-:Y:S02]  /*13080*/  IMAD.X R97, RZ, RZ, RZ, P3 ;  /* 0x000000ffff617224 */ /* 0x000fe400018e06ff */
[----:B------:R-:W-:-:S04]  /*13090*/  IMAD.WIDE.U32 R108, R111, UR29, R108 ;  /* 0x0000001d6f6c7c25 */ /* 0x000fc8000f8e006c */
[----:B------:R-:W-:Y:S02]  /*130a0*/  IMAD R101, R59, R53, R99 ;  /* 0x000000353b657224 */ /* 0x000fe400078e0263 */
[----:B------:R-:W-:-:S04]  /*130b0*/  IMAD.WIDE.U32 R96, R45, R121, R96 ;  /* 0x000000792d607225 */ /* 0x000fc800078e0060 */
[----:B------:R-:W-:Y:S01]  /*130c0*/  IMAD.X R105, RZ, RZ, RZ, P1 ;  /* 0x000000ffff697224 */ /* 0x000fe200008e06ff */
[----:B------:R-:W-:Y:S01]  /*130d0*/  IADD3 R100, P1, PT, R108, R101, RZ ;  /* 0x000000656c647210 */ /* 0x000fe20007f3e0ff */
[----:B------:R-:W-:Y:S01]  /*130e0*/  IMAD.WIDE.U32 R102, R95, R64, R102 ;  /* 0x000000405f667225 */ /* 0x000fe200078e0066 */
[----:B------:R-:W-:-:S03]  /*130f0*/  IADD3 R96, P3, PT, R65, R96, RZ ;  /* 0x0000006041607210 */ /* 0x000fc60007f7e0ff */
[----:B------:R-:W-:-:S04]  /*13100*/  IMAD.WIDE.U32 R104, R113, UR32, R104 ;  /* 0x0000002071687c25 */ /* 0x000fc8000f8e0068 */
[----:B------:R-:W-:Y:S01]  /*13110*/  VIADD R65, R97, UR5 ;  /* 0x0000000561417c36 */ /* 0x000fe20008000000 */
[----:B------:R-:W-:Y:S01]  /*13120*/  IADD3.X R97, PT, PT, RZ, RZ, RZ, P3, !PT ;  /* 0x000000ffff617210 */ /* 0x000fe20001ffe4ff */
[----:B------:R-:W-:Y:S02]  /*13130*/  IMAD.X R101, RZ, RZ, RZ, P1 ;  /* 0x000000ffff657224 */ /* 0x000fe400008e06ff */
[----:B------:R-:W-:Y:S01]  /*13140*/  VIADD R99, R105, UR10 ;  /* 0x0000000a69637c36 */ /* 0x000fe20008000000 */
[----:B------:R-:W-:Y:S01]  /*13150*/  IADD3 R64, P2, PT, R65, R104, RZ ;  /* 0x0000006841407210 */ /* 0x000fe20007f5e0ff */
[----:B------:R-:W-:-:S03]  /*13160*/  IMAD.HI.U32 R108, R56, R53, R100 ;  /* 0x00000035386c7227 */ /* 0x000fc600078e0064 */
[----:B------:R-:W-:Y:S01]  /*13170*/  IADD3 R98, P1, PT, R99, R98, RZ ;  /* 0x0000006263627210 */ /* 0x000fe20007f3e0ff */
[----:B------:R-:W-:Y:S01]  /*13180*/  IMAD.WIDE.U32 R96, R107, UR34, R96 ;  /* 0x000000226b607c25 */ /* 0x000fe2000f8e0060 */
[----:B------:R-:W-:-:S03]  /*13190*/  IADD3.X R65, PT, PT, RZ, RZ, RZ, P2, !PT ;  /* 0x000000ffff417210 */ /* 0x000fc600017fe4ff */
[----:B------:R-:W-:Y:S02]  /*131a0*/  IMAD R108, R57, R53, R108 ;  /* 0x00000035396c7224 */ /* 0x000fe400078e026c */
[----:B------:R-:W-:Y:S02]  /*131b0*/  IMAD R105, R102, UR28, RZ ;  /* 0x0000001c66697c24 */ /* 0x000fe4000f8e02ff */
[----:B------:R-:W-:Y:S01]  /*131c0*/  IMAD.MOV.U32 R100, RZ, RZ, R102 ;  /* 0x000000ffff647224 */ /* 0x000fe200078e0066 */
[----:B------:R-:W-:Y:S01]  /*131d0*/  IADD3 R102, P2, PT, R103, R96, RZ ;  /* 0x0000006067667210 */ /* 0x000fe20007f5e0ff */
[----:B------:R-:W-:Y:S02]  /*131e0*/  VIADD R97, R97, UR8 ;  /* 0x0000000861617c36 */ /* 0x000fe40008000000 */
[----:B------:R-:W-:Y:S01]  /*131f0*/  IMAD.X R99, RZ, RZ, RZ, P1 ;  /* 0x000000ffff637224 */ /* 0x000fe200008e06ff */
[----:B------:R-:W-:Y:S01]  /*13200*/  IADD3 R108, P1, PT, R109, R108, RZ ;  /* 0x0000006c6d6c7210 */ /* 0x000fe20007f3e0ff */
[----:B------:R-:W-:Y:S01]  /*13210*/  IMAD.WIDE.U32 R64, R62, R121, R64 ;  /* 0x000000793e407225 */ /* 0x000fe200078e0040 */
[----:B------:R-:W-:-:S03]  /*13220*/  IADD3.X R103, PT, PT, RZ, RZ, RZ, P2, !PT ;  /* 0x000000ffff677210 */ /* 0x000fc600017fe4ff */
[----:B------:R-:W-:Y:S01]  /*13230*/  IMAD.WIDE.U32 R98, R113, UR31, R98 ;  /* 0x0000001f71627c25 */ /* 0x000fe2000f8e0062 */
[----:B------:R-:W-:-:S03]  /*13240*/  IADD3 R64, P2, PT, R97, R64, RZ ;  /* 0x0000004061407210 */ /* 0x000fc60007f5e0ff */
[----:B------:R-:W-:Y:S02]  /*13250*/  IMAD R65, R63, R121, R65 ;  /* 0x000000793f417224 */ /* 0x000fe400078e0241 */
[----:B------:R-:W-:Y:S02]  /*13260*/  IMAD.MOV.U32 R101, RZ, RZ, RZ ;  /* 0x000000ffff657224 */ /* 0x000fe400078e00ff */
[----:B------:R-:W-:Y:S01]  /*13270*/  IMAD.X R109, RZ, RZ, RZ, P1 ;  /* 0x000000ffff6d7224 */ /* 0x000fe200008e06ff */
[----:B------:R-:W-:Y:S01]  /*13280*/  IADD3 R96, P1, PT, R65, R98, RZ ;  /* 0x0000006241607210 */ /* 0x000fe20007f3e0ff */
[----:B------:R-:W-:-:S04]  /*13290*/  IMAD.HI.U32 R101, R105, UR36, R100 ;  /* 0x0000002469657c27 */ /* 0x000fc8000f8e0064 */
[----:B------:R-:W-:Y:S02]  /*132a0*/  IMAD.X R65, RZ, RZ, RZ, P2 ;  /* 0x000000ffff417224 */ /* 0x000fe400010e06ff */
[----:B------:R-:W-:-:S04]  /*132b0*/  IMAD.WIDE.U32 R108, R54, R53, R108 ;  /* 0x00000035366c7225 */ /* 0x000fc800078e006c */
[----:B------:R-:W-:Y:S01]  /*132c0*/  IMAD.WIDE.U32 R102, R95, R94, R102 ;  /* 0x0000005e5f667225 */ /* 0x000fe200078e0066 */
[----:B------:R-:W-:-:S03]  /*132d0*/  IADD3 R94, PT, PT, R99, UR11, RZ ;  /* 0x0000000b635e7c10 */ /* 0x000fc6000fffe0ff */
[----:B------:R-:W-:Y:S02]  /*132e0*/  VIADD R101, R101, UR6 ;  /* 0x0000000665657c36 */ /* 0x000fe40008000000 */
[----:B------:R-:W-:-:S03]  /*132f0*/  IMAD.WIDE.U32 R98, R107, UR33, R64 ;  /* 0x000000216b627c25 */ /* 0x000fc6000f8e0040 */
[----:B------:R-:W-:Y:S01]  /*13300*/  IADD3 R64, P3, PT, R102, R101, RZ ;  /* 0x0000006566407210 */ /* 0x000fe20007f7e0ff */
[----:B------:R-:W-:Y:S01]  /*13310*/  IMAD R53, R55, R53, R109 ;  /* 0x0000003537357224 */ /* 0x000fe200078e026d */
[----:B------:R-:W-:Y:S01]  /*13320*/  IADD3 R102, P2, PT, R103, R98, RZ ;  /* 0x0000006267667210 */ /* 0x000fe20007f5e0ff */
[----:B------:R-:W-:Y:S02]  /*13330*/  IMAD.X R97, RZ, RZ, RZ, P1 ;  /* 0x000000ffff617224 */ /* 0x000fe400008e06ff */
[----:B------:R-:W-:Y:S01]  /*13340*/  IMAD.X R65, RZ, RZ, RZ, P3 ;  /* 0x000000ffff417224 */ /* 0x000fe200018e06ff */
[----:B------:R-:W-:Y:S01]  /*13350*/  IADD3 R98, P1, PT, R94, R53, RZ ;  /* 0x000000355e627210 */ /* 0x000fe20007f3e0ff */
[-C--:B------:R-:W-:Y:S01]  /*13360*/  IMAD.WIDE.U32 R96, R60, R121.reuse, R96 ;  /* 0x000000793c607225 */ /* 0x080fe200078e0060 */
[----:B------:R-:W-:Y:S02]  /*13370*/  IADD3 R53, PT, PT, R99, UR9, RZ ;  /* 0x0000000963357c10 */ /* 0x000fe4000fffe0ff */
[----:B------:R-:W-:Y:S01]  /*13380*/  IADD3.X R103, PT, PT, RZ, RZ, RZ, P2, !PT ;  /* 0x000000ffff677210 */ /* 0x000fe200017fe4ff */
[----:B------:R-:W-:Y:S01]  /*13390*/  IMAD.X R99, RZ, RZ, RZ, P1 ;  /* 0x000000ffff637224 */ /* 0x000fe200008e06ff */
[----:B------:R-:W-:Y:S01]  /*133a0*/  IADD3 R96, P1, PT, R53, R96, RZ ;  /* 0x0000006035607210 */ /* 0x000fe20007f3e0ff */
[----:B------:R-:W-:-:S02]  /*133b0*/  IMAD R101, R61, R121, R97 ;  /* 0x000000793d657224 */ /* 0x000fc400078e0261 */
[----:B------:R-:W-:-:S04]  /*133c0*/  IMAD.WIDE.U32 R98, R113, UR30, R98 ;  /* 0x0000001e71627c25 */ /* 0x000fc8000f8e0062 */
[----:B------:R-:W-:Y:S01]  /*133d0*/  VIADD R109, R99, UR12 ;  /* 0x0000000c636d7c36 */ /* 0x000fe20008000000 */
[----:B------:R-:W-:Y:S01]  /*133e0*/  IADD3 R100, P2, PT, R101, R98, RZ ;  /* 0x0000006265647210 */ /* 0x000fe20007f5e0ff */
[----:B------:R-:W-:-:S04]  /*133f0*/  IMAD.WIDE.U32 R64, R105, UR35, R64 ;  /* 0x0000002369407c25 */ /* 0x000fc8000f8e0040 */
[----:B------:R-:W-:Y:S01]  /*13400*/  IMAD.X R97, RZ, RZ, RZ, P1 ;  /* 0x000000ffff617224 */ /* 0x000fe200008e06ff */
[----:B------:R-:W-:Y:S01]  /*13410*/  IADD3 R108, P1, PT, R109, R108, RZ ;  /* 0x0000006c6d6c7210 */ /* 0x000fe20007f3e0ff */
[----:B------:R-:W-:Y:S01]  /*13420*/  IMAD.WIDE.U32 R102, R95, R45, R102 ;  /* 0x0000002d5f667225 */ /* 0x000fe200078e0066 */
[----:B------:R-:W-:-:S03]  /*13430*/  IADD3 R45, PT, PT, R65, UR7, RZ ;  /* 0x00000007412d7c10 */ /* 0x000fc6000fffe0ff */
[----:B------:R-:W-:-:S04]  /*13440*/  IMAD.WIDE.U32 R98, R107, UR32, R96 ;  /* 0x000000206b627c25 */ /* 0x000fc8000f8e0060 */
[----:B------:R-:W-:Y:S01]  /*13450*/  IMAD.X R101, RZ, RZ, RZ, P2 ;  /* 0x000000ffff657224 */ /* 0x000fe200010e06ff */
[----:B------:R-:W-:Y:S01]  /*13460*/  IADD3 R96, P2, PT, R102, R45, RZ ;  /* 0x0000002d66607210 */ /* 0x000fe20007f5e0ff */
[----:B------:R-:W-:Y:S01]  /*13470*/  IMAD.X R109, RZ, RZ, RZ, P1 ;  /* 0x000000ffff6d7224 */ /* 0x000fe200008e06ff */
[----:B------:R-:W-:Y:S01]  /*13480*/  IADD3 R98, P1, PT, R103, R98, RZ ;  /* 0x0000006267627210 */ /* 0x000fe20007f3e0ff */
[----:B------:R-:W-:Y:S01]  /*13490*/  IMAD.WIDE.U32 R102, R58, R121, R100 ;  /* 0x000000793a667225 */ /* 0x000fe200078e0064 */
[----:B------:R-:W-:-:S03]  /*134a0*/  IADD3 R99, PT, PT, R99, UR10, RZ ;  /* 0x0000000a63637c10 */ /* 0x000fc6000fffe0ff */
[----:B------:R-:W-:-:S04]  /*134b0*/  IMAD.WIDE.U32 R100, R113, UR29, R108 ;  /* 0x0000001d71647c25 */ /* 0x000fc8000f8e006c */
[----:B------:R-:W-:Y:S01]  /*134c0*/  IMAD.X R97, RZ, RZ, RZ, P2 ;  /* 0x000000ffff617224 */ /* 0x000fe200010e06ff */
[----:B------:R-:W-:Y:S01]  /*134d0*/  IADD3 R108, P2, PT, R99, R102, RZ ;  /* 0x00000066636c7210 */ /* 0x000fe20007f5e0ff */
[----:B------:R-:W-:Y:S02]  /*134e0*/  IMAD R103, R59, R121, R103 ;  /* 0x000000793b677224 */ /* 0x000fe400078e0267 */
[----:B------:R-:W-:Y:S01]  /*134f0*/  IMAD.X R99, RZ, RZ, RZ, P1 ;  /* 0x000000ffff637224 */ /* 0x000fe200008e06ff */
[----:B------:R-:W-:Y:S01]  /*13500*/  IADD3.X R109, PT, PT, RZ, RZ, RZ, P2, !PT ;  /* 0x000000ffff6d7210 */ /* 0x000fe200017fe4ff */
[----:B------:R-:W-:Y:S01]  /*13510*/  IMAD.WIDE.U32 R96, R105, UR34, R96 ;  /* 0x0000002269607c25 */ /* 0x000fe2000f8e0060 */
[----:B------:R-:W-:-:S03]  /*13520*/  IADD3 R102, P1, PT, R100, R103, RZ ;  /* 0x0000006764667210 */ /* 0x000fc60007f3e0ff */
[----:B------:R-:W-:Y:S02]  /*13530*/  IMAD R45, R63, R95, RZ ;  /* 0x0000005f3f2d7224 */ /* 0x000fe400078e02ff */
[----:B------:R-:W-:-:S04]  /*13540*/  IMAD.WIDE.U32 R98, R95, R62, R98 ;  /* 0x0000003e5f627225 */ /* 0x000fc800078e0062 */
[----:B------:R-:W-:Y:S01]  /*13550*/  VIADD R63, R97, UR8 ;  /* 0x00000008613f7c36 */ /* 0x000fe20008000000 */
[----:B------:R-:W-:Y:S01]  /*13560*/  IADD3 R45, PT, PT, R99, R45, RZ ;  /* 0x0000002d632d7210 */ /* 0x000fe20007ffe0ff */
[----:B------:R-:W-:Y:S02]  /*13570*/  IMAD.X R103, RZ, RZ, RZ, P1 ;  /* 0x000000ffff677224 */ /* 0x000fe400008e06ff */
[----:B------:R-:W-:Y:S01]  /*13580*/  IMAD.WIDE.U32 R108, R107, UR31, R108 ;  /* 0x0000001f6b6c7c25 */ /* 0x000fe2000f8e006c */
[----:B------:R-:W-:-:S03]  /*13590*/  IADD3 R62, P1, PT, R63, R98, RZ ;  /* 0x000000623f3e7210 */ /* 0x000fc60007f3e0ff */
[----:B------:R-:W-:Y:S01]  /*135a0*/  IMAD.WIDE.U32 R102, R56, R121, R102 ;  /* 0x0000007938667225 */ /* 0x000fe200078e0066 */
[----:B------:R-:W-:-:S03]  /*135b0*/  IADD3 R108, P3, PT, R45, R108, RZ ;  /* 0x0000006c2d6c7210 */ /* 0x000fc60007f7e0ff */
[----:B------:R-:W-:Y:S01]  /*135c0*/  VIADD R53, R109, UR11 ;  /* 0x0000000b6d357c36 */ /* 0x000fe20008000000 */
[----:B------:R-:W-:Y:S01]  /*135d0*/  IADD3.X R109, PT, PT, RZ, RZ, RZ, P3, !PT ;  /* 0x000000ffff6d7210 */ /* 0x000fe20001ffe4ff */
[----:B------:R-:W-:Y:S02]  /*135e0*/  IMAD R100, R57, R121, R103 ;  /* 0x0000007939647224 */ /* 0x000fe400078e0267 */
[----:B------:R-:W-:Y:S01]  /*135f0*/  IMAD.X R63, RZ, RZ, RZ, P1 ;  /* 0x000000ffff3f7224 */ /* 0x000fe200008e06ff */
[----:B------:R-:W-:Y:S01]  /*13600*/  IADD3 R102, P2, PT, R53, R102, RZ ;  /* 0x0000006635667210 */ /* 0x000fe20007f5e0ff */
[----:B------:R-:W-:Y:S01]  /*13610*/  IMAD R53, R61, R95, RZ ;  /* 0x0000005f3d357224 */ /* 0x000fe200078e02ff */
[----:B------:R-:W-:Y:S01]  /*13620*/  IADD3 R100, P1, PT, R101, R100, RZ ;  /* 0x0000006465647210 */ /* 0x000fe20007f3e0ff */
[----:B------:R-:W-:-:S03]  /*13630*/  IMAD.WIDE.U32 R62, R105, UR33, R62 ;  /* 0x00000021693e7c25 */ /* 0x000fc6000f8e003e */
[----:B------:R-:W-:Y:S01]  /*13640*/  IADD3.X R101, PT, PT, RZ, RZ, RZ, P1, !PT ;  /* 0x000000ffff657210 */ /* 0x000fe20000ffe4ff */
[----:B------:R-:W-:Y:S01]  /*13650*/  IMAD.X R103, RZ, RZ, RZ, P2 ;  /* 0x000000ffff677224 */ /* 0x000fe200010e06ff */
[----:B------:R-:W-:Y:S01]  /*13660*/  MOV R112, R62 ;  /* 0x0000003e00707202 */ /* 0x000fe20000000f00 */
[----:B------:R-:W-:-:S04]  /*13670*/  IMAD.WIDE.U32 R60, R95, R60, R108 ;  /* 0x0000003c5f3c7225 */ /* 0x000fc800078e006c */
[----:B------:R-:W-:Y:S02]  /*13680*/  VIADD R45, R63, UR9 ;  /* 0x000000093f2d7c36 */ /* 0x000fe40008000000 */
[----:B------:R-:W-:-:S03]  /*13690*/  IMAD.WIDE.U32 R102, R107, UR30, R102 ;  /* 0x0000001e6b667c25 */ /* 0x000fc6000f8e0066 */
[----:B------:R-:W-:Y:S01]  /*136a0*/  IADD3 R60, P2, PT, R45, R60, RZ ;  /* 0x0000003c2d3c7210 */ /* 0x000fe20007f5e0ff */
[----:B------:R-:W-:Y:S01]  /*136b0*/  IMAD.IADD R53, R61, 0x1, R53 ;  /* 0x000000013d357824 */ /* 0x000fe200078e0235 */
[----:B------:R-:W-:Y:S01]  /*136c0*/  IADD3 R98, PT, PT, R103, UR12, RZ ;  /* 0x0000000c67627c10 */ /* 0x000fe2000fffe0ff */
[----:B------:R-:W-:-:S03]  /*136d0*/  IMAD.HI.U32 R99, R54, R121, R100 ;  /* 0x0000007936637227 */ /* 0x000fc600078e0064 */
[----:B------:R-:W-:Y:S01]  /*136e0*/  IADD3 R100, P1, PT, R53, R102, RZ ;  /* 0x0000006635647210 */ /* 0x000fe20007f3e0ff */
[----:B------:R-:W-:Y:S02]  /*136f0*/  IMAD.X R61, RZ, RZ, RZ, P2 ;  /* 0x000000ffff3d7224 */ /* 0x000fe400010e06ff */
[----:B------:R-:W-:Y:S02]  /*13700*/  IMAD R99, R55, R121, R99 ;  /* 0x0000007937637224 */ /* 0x000fe400078e0263 */
[----:B------:R-:W-:Y:S02]  /*13710*/  IMAD.X R101, RZ, RZ, RZ, P1 ;  /* 0x000000ffff657224 */ /* 0x000fe400008e06ff */
[----:B------:R-:W-:Y:S01]  /*13720*/  IMAD.WIDE.U32 R60, R105, UR32, R60 ;  /* 0x00000020693c7c25 */ /* 0x000fe2000f8e003c */
[----:B------:R-:W-:-:S03]  /*13730*/  IADD3 R98, P1, PT, R98, R99, RZ ;  /* 0x0000006362627210 */ /* 0x000fc60007f3e0ff */
[----:B------:R-:W-:Y:S01]  /*13740*/  IMAD.WIDE.U32 R100, R95, R58, R100 ;  /* 0x0000003a5f647225 */ /* 0x000fe200078e0064 */
[----:B------:R-:W-:-:S03]  /*13750*/  IADD3 R45, PT, PT, R61, UR10, RZ ;  /* 0x0000000a3d2d7c10 */ /* 0x000fc6000fffe0ff */
[----:B------:R-:W-:Y:S01]  /*13760*/  IMAD.X R99, RZ, RZ, RZ, P1 ;  /* 0x000000ffff637224 */ /* 0x000fe200008e06ff */
[----:B------:R-:W-:Y:S01]  /*13770*/  IADD3 R58, P1, PT, R45, R100, RZ ;  /* 0x000000642d3a7210 */ /* 0x000fe20007f3e0ff */
[----:B------:R-:W-:Y:S02]  /*13780*/  IMAD R59, R59, R95, RZ ;  /* 0x0000005f3b3b7224 */ /* 0x000fe400078e02ff */
[----:B------:R-:W-:-:S04]  /*13790*/  IMAD.WIDE.U32 R98, R107, UR29, R98 ;  /* 0x0000001d6b627c25 */ /* 0x000fc8000f8e0062 */
[----:B------:R-:W-:Y:S02]  /*137a0*/  IMAD.IADD R101, R101, 0x1, R59 ;  /* 0x0000000165657824 */ /* 0x000fe400078e023b */
[----:B------:R-:W-:Y:S02]  /*137b0*/  IMAD.X R59, RZ, RZ, RZ, P1 ;  /* 0x000000ffff3b7224 */ /* 0x000fe400008e06ff */
[----:B------:R-:W-:Y:S01]  /*137c0*/  IMAD R57, R57, R95, RZ ;  /* 0x0000005f39397224 */ /* 0x000fe200078e02ff */
[----:B------:R-:W-:Y:S01]  /*137d0*/  IADD3 R100, P1, PT, R98, R101, RZ ;  /* 0x0000006562647210 */ /* 0x000fe20007f3e0ff */
[----:B------:R-:W-:-:S03]  /*137e0*/  IMAD.WIDE.U32 R58, R105, UR31, R58 ;  /* 0x0000001f693a7c25 */ /* 0x000fc6000f8e003a */
[----:B------:R-:W-:Y:S01]  /*137f0*/  IADD3.X R101, PT, PT, RZ, RZ, RZ, P1, !PT ;  /* 0x000000ffff657210 */ /* 0x000fe20000ffe4ff */
[----:B------:R-:W-:Y:S02]  /*13800*/  VIADD R45, R59, UR11 ;  /* 0x0000000b3b2d7c36 */ /* 0x000fe40008000000 */
[----:B------:R-:W-:Y:S02]  /*13810*/  IMAD.MOV.U32 R108, RZ, RZ, R64 ;  /* 0x000000ffff6c7224 */ /* 0x000fe400078e0040 */
[----:B------:R-:W-:-:S04]  /*13820*/  IMAD.WIDE.U32 R100, R95, R56, R100 ;  /* 0x000000385f647225 */ /* 0x000fc800078e0064 */
[----:B------:R-:W-:Y:S01]  /*13830*/  IMAD.IADD R98, R101, 0x1, R57 ;  /* 0x0000000165627824 */ /* 0x000fe200078e0239 */
[----:B------:R-:W-:Y:S01]  /*13840*/  IADD3 R56, P1, PT, R45, R100, RZ ;  /* 0x000000642d387210 */ /* 0x000fe20007f3e0ff */
[----:B------:R-:W-:Y:S02]  /*13850*/  IMAD.MOV.U32 R110, RZ, RZ, R96 ;  /* 0x000000ffff6e7224 */ /* 0x000fe400078e0060 */
[----:B------:R-:W-:Y:S01]  /*13860*/  IMAD.IADD R98, R99, 0x1, R98 ;  /* 0x0000000163627824 */ /* 0x000fe200078e0262 */
[----:B------:R-:W-:Y:S01]  /*13870*/  IADD3.X R57, PT, PT, RZ, RZ, RZ, P1, !PT ;  /* 0x000000ffff397210 */ /* 0x000fe20000ffe4ff */
[----:B------:R-:W-:Y:S02]  /*13880*/  IMAD.MOV.U32 R114, RZ, RZ, R60 ;  /* 0x000000ffff727224 */ /* 0x000fe400078e003c */
[----:B------:R-:W-:Y:S02]  /*13890*/  IMAD R55, R95, R54, R98 ;  /* 0x000000365f377224 */ /* 0x000fe400078e0262 */
[----:B------:R-:W-:-:S04]  /*138a0*/  IMAD.WIDE.U32 R56, R105, UR30, R56 ;  /* 0x0000001e69387c25 */ /* 0x000fc8000f8e0038 */
[----:B------:R-:W-:Y:S01]  /*138b0*/  VIADD R54, R57, UR12 ;  /* 0x0000000c39367c36 */ /* 0x000fe20008000000 */
[----:B------:R-:W-:Y:S01]  /*138c0*/  MOV R118, R56 ;  /* 0x0000003800767202 */ /* 0x000fe20000000f00 */
[----:B------:R-:W-:-:S03]  /*138d0*/  IMAD.MOV.U32 R116, RZ, RZ, R58 ;  /* 0x000000ffff747224 */ /* 0x000fc600078e003a */
        /* <DEDUP_REMOVED lines=39> */
.L_x_46:
[----:B------:R-:W-:Y:S05]  /*13b50*/  BSYNC.RELIABLE B1 ;  /* 0x0000000000017941 */ /* 0x000fea0003800100 */
.L_x_45:
[----:B------:R-:W-:Y:S01]  /*13b60*/  IADD3 R108, P1, PT, R64, -UR36, RZ ;  /* 0x80000024406c7c10 */ /* 0x000fe2000ff3e0ff */
[----:B------:R-:W-:-:S03]  /*13b70*/  IMAD.MOV.U32 R53, RZ, RZ, -0x1 ;  /* 0xffffffffff357424 */ /* 0x000fc600078e00ff */
        /* <DEDUP_REMOVED lines=21> */
.L_x_44:
[----:B------:R-:W-:Y:S05]  /*13cd0*/  BSYNC.RECONVERGENT B0 ;  /* 0x0000000000007941 */ /* 0x000fea0003800200 */
.L_x_43:
[----:B------:R-:W-:Y:S05]  /*13ce0*/  WARPSYNC.ALL ;  /* 0x0000000000007948 */ /* 0x000fea0003800000 */
[----:B------:R-:W-:Y:S02]  /*13cf0*/  HFMA2 R55, -RZ, RZ, 0, 0 ;  /* 0x00000000ff377431 */ /* 0x000fe400000001ff */
[----:B------:R-:W-:Y:S01]  /*13d00*/  IMAD.WIDE.U32 R60, R43, R43, RZ ;  /* 0x0000002b2b3c7225 */ /* 0x000fe200078e00ff */
[----:B------:R-:W-:Y:S01]  /*13d10*/  UMOV UR13, URZ ;  /* 0x000000ff000d7c82 */ /* 0x000fe20008000000 */
[----:B------:R-:W-:Y:S01]  /*13d20*/  UMOV UR14, URZ ;  /* 0x000000ff000e7c82 */ /* 0x000fe20008000000 */
[----:B------:R-:W-:Y:S01]  /*13d30*/  UMOV UR15, URZ ;  /* 0x000000ff000f7c82 */ /* 0x000fe20008000000 */
[----:B------:R-:W-:Y:S01]  /*13d40*/  VIADD R54, R61, UR13 ;  /* 0x0000000d3d367c36 */ /* 0x000fe20008000000 */
[----:B------:R-:W-:Y:S01]  /*13d50*/  UMOV UR16, URZ ;  /* 0x000000ff00107c82 */ /* 0x000fe20008000000 */
[----:B------:R-:W-:Y:S01]  /*13d60*/  IMAD.MOV.U32 R63, RZ, RZ, RZ ;  /* 0x000000ffff3f7224 */ /* 0x000fe200078e00ff */
[----:B------:R-:W-:Y:S01]  /*13d70*/  UMOV UR17, URZ ;  /* 0x000000ff00117c82 */ /* 0x000fe20008000000 */
[----:B------:R-:W-:-:S02]  /*13d80*/  IMAD.MOV.U32 R65, RZ, RZ, RZ ;  /* 0x000000ffff417224 */ /* 0x000fc400078e00ff */
[----:B------:R-:W-:Y:S02]  /*13d90*/  HFMA2 R59, -RZ, RZ, 0, 0 ;  /* 0x00000000ff3b7431 */ /* 0x000fe400000001ff */
[----:B------:R-:W-:Y:S01]  /*13da0*/  IMAD.HI.U32 R54, R46, R43, R54 ;  /* 0x0000002b2e367227 */ /* 0x000fe200078e0036 */
[----:B------:R-:W-:-:S03]  /*13db0*/  UMOV UR44, URZ ;  /* 0x000000ff002c7c82 */ /* 0x000fc60008000000 */
[----:B------:R-:W-:Y:S01]  /*13dc0*/  HFMA2 R95, -RZ, RZ, 0, 0 ;  /* 0x00000000ff5f7431 */ /* 0x000fe200000001ff */
[----:B------:R-:W-:Y:S01]  /*13dd0*/  UMOV UR50, URZ ;  /* 0x000000ff00327c82 */ /* 0x000fe20008000000 */
[----:B------:R-:W-:Y:S01]  /*13de0*/  VIADD R62, R54, UR14 ;  /* 0x0000000e363e7c36 */ /* 0x000fe20008000000 */
[----:B------:R-:W-:Y:S01]  /*13df0*/  BSSY.RECONVERGENT B0, `(.L_x_47) ;  /* 0x0000223000007945 */ /* 0x000fe20003800200 */
[----:B------:R-:W-:Y:S02]  /*13e00*/  IMAD.MOV.U32 R57, RZ, RZ, RZ ;  /* 0x000000ffff397224 */ /* 0x000fe400078e00ff */
[----:B------:R-:W-:-:S04]  /*13e10*/  IMAD.WIDE.U32 R62, R47, R43, R62 ;  /* 0x0000002b2f3e7225 */ /* 0x000fc800078e003e */
[----:B------:R-:W-:Y:S01]  /*13e20*/  IMAD.MOV.U32 R61, RZ, RZ, RZ ;  /* 0x000000ffff3d7224 */ /* 0x000fe200078e00ff */
[----:B------:R-:W-:Y:S01]  /*13e30*/  IADD3 R54, PT, PT, R63, UR15, RZ ;  /* 0x0000000f3f367c10 */ /* 0x000fe2000fffe0ff */
[----:B------:R-:W-:-:S04]  /*13e40*/  IMAD.MOV.U32 R63, RZ, RZ, RZ ;  /* 0x000000ffff3f7224 */ /* 0x000fc800078e00ff */
[----:B------:R-:W-:-:S04]  /*13e50*/  IMAD.WIDE.U32 R54, R48, R43, R54 ;  /* 0x0000002b30367225 */ /* 0x000fc800078e0036 */
[----:B------:R-:W-:-:S04]  /*13e60*/  VIADD R64, R55, UR16 ;  /* 0x0000001037407c36 */ /* 0x000fc80008000000 */
[----:B------:R-:W-:-:S05]  /*13e70*/  IMAD.WIDE.U32 R64, R49, R43, R64 ;  /* 0x0000002b31407225 */ /* 0x000fca00078e0040 */
[----:B------:R-:W-:Y:S01]  /*13e80*/  IADD3 R56, PT, PT, R65, UR17, RZ ;  /* 0x0000001141387c10 */ /* 0x000fe2000fffe0ff */
[----:B------:R-:W-:-:S04]  /*13e90*/  IMAD R65, R60, UR28, RZ ;  /* 0x0000001c3c417c24 */ /* 0x000fc8000f8e02ff */
[----:B------:R-:W-:-:S04]  /*13ea0*/  IMAD.WIDE.U32 R56, R50, R43, R56 ;  /* 0x0000002b32387225 */ /* 0x000fc800078e0038 */
[----:B------:R-:W-:Y:S02]  /*13eb0*/  VIADD R58, R57, UR44 ;  /* 0x0000002c393a7c36 */ /* 0x000fe40008000000 */
[----:B------:R-:W-:-:S04]  /*13ec0*/  IMAD.HI.U32 R96, R65, UR36, R60 ;  /* 0x0000002441607c27 */ /* 0x000fc8000f8e003c */
[----:B------:R-:W-:-:S04]  /*13ed0*/  IMAD.WIDE.U32 R58, R51, R43, R58 ;  /* 0x0000002b333a7225 */ /* 0x000fc800078e003a */
[----:B------:R-:W-:Y:S02]  /*13ee0*/  VIADD R94, R59, UR50 ;  /* 0x000000323b5e7c36 */ /* 0x000fe40008000000 */
[----:B------:R-:W-:Y:S02]  /*13ef0*/  VIADD R96, R96, UR6 ;  /* 0x0000000660607c36 */ /* 0x000fe40008000000 */
[----:B------:R-:W-:-:S04]  /*13f00*/  IMAD.WIDE.U32 R60, R52, R43, R94 ;  /* 0x0000002b343c7225 */ /* 0x000fc800078e005e */
[----:B------:R-:W-:-:S05]  /*13f10*/  VIADD R97, R61, UR13 ;  /* 0x0000000d3d617c36 */ /* 0x000fca0008000000 */
[----:B------:R-:W-:-:S04]  /*13f20*/  IADD3 R96, P1, PT, R96, R97, RZ ;  /* 0x0000006160607210 */ /* 0x000fc80007f3e0ff */
[----:B------:R-:W-:-:S03]  /*13f30*/  IADD3.X R97, PT, PT, RZ, RZ, RZ, P1, !PT ;  /* 0x000000ffff617210 */ /* 0x000fc60000ffe4ff */
[----:B------:R-:W-:-:S04]  /*13f40*/  IMAD.WIDE.U32 R96, R65, UR35, R96 ;  /* 0x0000002341607c25 */ /* 0x000fc8000f8e0060 */
[----:B------:R-:W-:-:S05]  /*13f50*/  VIADD R95, R97, UR7 ;  /* 0x00000007615f7c36 */ /* 0x000fca0008000000 */
[----:B------:R-:W-:Y:S02]  /*13f60*/  IADD3 R94, P1, PT, R95, R62, RZ ;  /* 0x0000003e5f5e7210 */ /* 0x000fe40007f3e0ff */
[----:B------:R-:W-:-:S03]  /*13f70*/  MOV R62, R96 ;  /* 0x00000060003e7202 */ /* 0x000fc60000000f00 */
[----:B------:R-:W-:Y:S02]  /*13f80*/  IMAD.X R95, RZ, RZ, RZ, P1 ;  /* 0x000000ffff5f7224 */ /* 0x000fe400008e06ff */
[----:B------:R-:W-:-:S04]  /*13f90*/  IMAD.WIDE.U32 R62, R46, R43, R62 ;  /* 0x0000002b2e3e7225 */ /* 0x000fc800078e003e */
[----:B------:R-:W-:-:S04]  /*13fa0*/  IMAD.WIDE.U32 R94, R65, UR34, R94 ;  /* 0x00000022415e7c25 */ /* 0x000fc8000f8e005e */
[----:B------:R-:W-:Y:S01]  /*13fb0*/  VIADD R45, R63, UR14 ;  /* 0x0000000e3f2d7c36 */ /* 0x000fe20008000000 */
[----:B------:R-:W-:Y:S01]  /*13fc0*/  IADD3 R97, PT, PT, R95, UR8, RZ ;  /* 0x000000085f617c10 */ /* 0x000fe2000fffe0ff */
[----:B------:R-:W-:-:S03]  /*13fd0*/  HFMA2 R63, -RZ, RZ, 0, 0 ;  /* 0x00000000ff3f7431 */ /* 0x000fc600000001ff */
        /* <DEDUP_REMOVED lines=15> */
[----:B------:R-:W-:Y:S02]  /*140d0*/  VIADD R95, R95, UR10 ;  /* 0x0000000a5f5f7c36 */ /* 0x000fe40008000000 */
[----:B------:R-:W-:Y:S01]  /*140e0*/  IMAD R45, R62, UR28, RZ ;  /* 0x0000001c3e2d7c24 */ /* 0x000fe2000f8e02ff */
[----:B------:R-:W-:Y:S02]  /*140f0*/  IADD3 R96, P2, PT, R97, R94, RZ ;  /* 0x0000005e61607210 */ /* 0x000fe40007f5e0ff */
[----:B------:R-:W-:Y:S01]  /*14100*/  IADD3 R94, P1, PT, R95, R56, RZ ;  /* 0x000000385f5e7210 */ /* 0x000fe20007f3e0ff */
[----:B------:R-:W-:Y:S01]  /*14110*/  IMAD.HI.U32 R53, R45, UR36, R62 ;  /* 0x000000242d357c27 */ /* 0x000fe2000f8e003e */
        /* <DEDUP_REMOVED lines=20> */
[----:B------:R-:W-:-:S05]  /*14260*/  VIADD R95, R61, UR44 ;  /* 0x0000002c3d5f7c36 */ /* 0x000fca0008000000 */
[----:B------:R-:W-:-:S05]  /*14270*/  IADD3 R94, P1, PT, R64, R95, RZ ;  /* 0x0000005f405e7210 */ /* 0x000fca0007f3e0ff */
[----:B------:R-:W-:Y:S02]  /*14280*/  IMAD.X R95, RZ, RZ, RZ, P1 ;  /* 0x000000ffff5f7224 */ /* 0x000fe400008e06ff */
[----:B------:R-:W-:-:S04]  /*14290*/  IMAD.WIDE.U32 R62, R51, R46, R94 ;  /* 0x0000002e333e7225 */ /* 0x000fc800078e005e */
[----:B------:R-:W-:Y:S02]  /*142a0*/  VIADD R95, R53, UR6 ;  /* 0x00000006355f7c36 */ /* 0x000fe40008000000 */
[----:B------:R-:W-:-:S03]  /*142b0*/  VIADD R64, R63, UR50 ;  /* 0x000000323f407c36 */ /* 0x000fc60008000000 */
[----:B------:R-:W-:Y:S02]  /*142c0*/  IADD3 R94, P2, PT, R95, R54, RZ ;  /* 0x000000365f5e7210 */ /* 0x000fe40007f5e0ff */
[----:B------:R-:W-:Y:S02]  /*142d0*/  IADD3 R64, P1, PT, R65, R64, RZ ;  /* 0x0000004041407210 */ /* 0x000fe40007f3e0ff */
[----:B------:R-:W-:-:S03]  /*142e0*/  IADD3.X R95, PT, PT, RZ, RZ, RZ, P2, !PT ;  /* 0x000000ffff5f7210 */ /* 0x000fc600017fe4ff */
[----:B------:R-:W-:Y:S02]  /*142f0*/  IMAD.X R65, RZ, RZ, RZ, P1 ;  /* 0x000000ffff417224 */ /* 0x000fe400008e06ff */
[----:B------:R-:W-:-:S04]  /*14300*/  IMAD.WIDE.U32 R94, R45, UR35, R94 ;  /* 0x000000232d5e7c25 */ /* 0x000fc8000f8e005e */
[----:B------:R-:W-:-:S04]  /*14310*/  IMAD.WIDE.U32 R64, R52, R46, R64 ;  /* 0x0000002e34407225 */ /* 0x000fc800078e0040 */
[----:B------:R-:W-:Y:S01]  /*14320*/  VIADD R54, R95, UR7 ;  /* 0x000000075f367c36 */ /* 0x000fe20008000000 */
[----:B------:R-:W-:Y:S01]  /*14330*/  IADD3 R55, PT, PT, R65, UR14, RZ ;  /* 0x0000000e41377c10 */ /* 0x000fe2000fffe0ff */
[----:B------:R-:W-:-:S03]  /*14340*/  IMAD.MOV.U32 R95, RZ, RZ, RZ ;  /* 0x000000ffff5f7224 */ /* 0x000fc600078e00ff */
[----:B------:R-:W-:Y:S01]  /*14350*/  IADD3 R54, P1, PT, R54, R55, RZ ;  /* 0x0000003736367210 */ /* 0x000fe20007f3e0ff */
[----:B------:R-:W-:-:S04]  /*14360*/  IMAD.WIDE.U32 R94, R47, R43, R94 ;  /* 0x0000002b2f5e7225 */ /* 0x000fc800078e005e */
[----:B------:R-:W-:Y:S01]  /*14370*/  IMAD.X R55, RZ, RZ, RZ, P1 ;  /* 0x000000ffff377224 */ /* 0x000fe200008e06ff */
[----:B------:R-:W-:Y:S01]  /*14380*/  IADD3 R53, PT, PT, R95, UR15, RZ ;  /* 0x0000000f5f357c10 */ /* 0x000fe2000fffe0ff */
[----:B------:R-:W-:Y:S02]  /*14390*/  IMAD.MOV.U32 R95, RZ, RZ, RZ ;  /* 0x000000ffff5f7224 */ /* 0x000fe400078e00ff */
        /* <DEDUP_REMOVED lines=39> */
[----:B------:R-:W-:Y:S02]  /*14610*/  IMAD.X R65, RZ, RZ, RZ, P1 ;  /* 0x000000ffff417224 */ /* 0x000fe400008e06ff */
[----:B------:R-:W-:Y:S01]  /*14620*/  IMAD.WIDE.U32 R94, R50, R47, R60 ;  /* 0x0000002f325e7225 */ /* 0x000fe200078e003c */
[----:B------:R-:W-:-:S03]  /*14630*/  IADD3 R61, PT, PT, R55, UR6, RZ ;  /* 0x00000006373d7c10 */ /* 0x000fc6000fffe0ff */
        /* <DEDUP_REMOVED lines=14> */
[----:B------:R-:W-:Y:S01]  /*14720*/  IMAD.WIDE.U32 R60, R53, UR34, R62 ;  /* 0x00000022353c7c25 */ /* 0x000fe2000f8e003e */
[----:B------:R-:W-:-:S03]  /*14730*/  MOV R65, RZ ;  /* 0x000000ff00417202 */ /* 0x000fc60000000f00 */
[----:B------:R-:W-:Y:S02]  /*14740*/  IMAD.X R59, RZ, RZ, RZ, P1 ;  /* 0x000000ffff3b7224 */ /* 0x000fe400008e06ff */
[----:B------:R-:W-:-:S04]  /*14750*/  IMAD.WIDE.U32 R64, R48, R43, R64 ;  /* 0x0000002b30407225 */ /* 0x000fc800078e0040 */
[----:B------:R-:W-:-:S04]  /*14760*/  IMAD.WIDE.U32 R58, R52, R47, R58 ;  /* 0x0000002f343a7225 */ /* 0x000fc800078e003a */
[----:B------:R-:W-:Y:S01]  /*14770*/  VIADD R45, R65, UR16 ;  /* 0x00000010412d7c36 */ /* 0x000fe20008000000 */
[----:B------:R-:W-:Y:S01]  /*14780*/  IADD3 R63, PT, PT, R59, UR15, RZ ;  /* 0x0000000f3b3f7c10 */ /* 0x000fe2000fffe0ff */
[----:B------:R-:W-:Y:S02]  /*14790*/  VIADD R62, R61, UR8 ;  /* 0x000000083d3e7c36 */ /* 0x000fe40008000000 */
[----:B------:R-:W-:Y:S01]  /*147a0*/  IMAD.MOV.U32 R65, RZ, RZ, RZ ;  /* 0x000000ffff417224 */ /* 0x000fe200078e00ff */
        /* <DEDUP_REMOVED lines=30> */
[----:B------:R-:W-:-:S04]  /*14990*/  IMAD.HI.U32 R65, R49, R48, R94 ;  /* 0x0000003031417227 */ /* 0x000fc800078e005e */
[----:B------:R-:W-:Y:S02]  /*149a0*/  VIADD R61, R61, UR6 ;  /* 0x000000063d3d7c36 */ /* 0x000fe40008000000 */
[----:B------:R-:W-:-:S03]  /*149b0*/  IMAD.WIDE.U32 R56, R53, UR30, R56 ;  /* 0x0000001e35387c25 */ /* 0x000fc6000f8e0038 */
[----:B------:R-:W-:Y:S01]  /*149c0*/  IADD3 R60, P1, PT, R61, R60, RZ ;  /* 0x0000003c3d3c7210 */ /* 0x000fe20007f3e0ff */
[----:B------:R-:W-:Y:S01]  /*149d0*/  VIADD R65, R65, UR17 ;  /* 0x0000001141417c36 */ /* 0x000fe20008000000 */
[----:B------:R-:W-:-:S03]  /*149e0*/  IADD3 R57, PT, PT, R57, UR12, RZ ;  /* 0x0000000c39397c10 */ /* 0x000fc6000fffe0ff */
[----:B------:R-:W-:Y:S01]  /*149f0*/  IMAD.X R61, RZ, RZ, RZ, P1 ;  /* 0x000000ffff3d7224 */ /* 0x000fe200008e06ff */
[----:B------:R-:W-:Y:S02]  /*14a00*/  IADD3 R64, P2, PT, R65, R56, RZ ;  /* 0x0000003841407210 */ /* 0x000fe40007f5e0ff */
[----:B------:R-:W-:Y:S01]  /*14a10*/  IADD3 R56, P1, PT, R57, R58, RZ ;  /* 0x0000003a39387210 */ /* 0x000fe20007f3e0ff */
[----:B------:R-:W-:-:S03]  /*14a20*/  IMAD.WIDE.U32 R58, R45, UR35, R60 ;  /* 0x000000232d3a7c25 */ /* 0x000fc6000f8e003c */
[----:B------:R-:W-:Y:S01]  /*14a30*/  IADD3.X R57, PT, PT, RZ, RZ, RZ, P1, !PT ;  /* 0x000000ffff397210 */ /* 0x000fe20000ffe4ff */
[----:B------:R-:W-:Y:S02]  /*14a40*/  IMAD.X R65, RZ, RZ, RZ, P2 ;  /* 0x000000ffff417224 */ /* 0x000fe400010e06ff */
[----:B------:R-:W-:Y:S02]  /*14a50*/  VIADD R95, R59, UR7 ;  /* 0x000000073b5f7c36 */ /* 0x000fe40008000000 */
[----:B------:R-:W-:-:S03]  /*14a60*/  IMAD.WIDE.U32 R60, R50, R48, R64 ;  /* 0x00000030323c7225 */ /* 0x000fc600078e0040 */
[----:B------:R-:W-:Y:S01]  /*14a70*/  IADD3 R94, P2, PT, R95, R62, RZ ;  /* 0x0000003e5f5e7210 */ /* 0x000fe20007f5e0ff */
[----:B------:R-:W-:-:S03]  /*14a80*/  IMAD.WIDE.U32 R56, R53, UR29, R56 ;  /* 0x0000001d35387c25 */ /* 0x000fc6000f8e0038 */
[----:B------:R-:W-:Y:S01]  /*14a90*/  IADD3.X R95, PT, PT, RZ, RZ, RZ, P2, !PT ;  /* 0x000000ffff5f7210 */ /* 0x000fe200017fe4ff */
        /* <DEDUP_REMOVED lines=8> */
[----:B------:R-:W-:Y:S02]  /*14b20*/  HFMA2 R65, -RZ, RZ, 0, 0 ;  /* 0x00000000ff417431 */ /* 0x000fe400000001ff */
[----:B------:R-:W-:Y:S01]  /*14b30*/  IMAD.WIDE.U32 R58, R51, R48, R62 ;  /* 0x00000030333a7225 */ /* 0x000fe200078e003e */
[----:B------:R-:W-:-:S03]  /*14b40*/  IADD3 R62, P1, PT, R53, R94, RZ ;  /* 0x0000005e353e7210 */ /* 0x000fc60007f3e0ff */
[----:B------:R-:W-:Y:S01]  /*14b50*/  VIADD R55, R95, UR8 ;  /* 0x000000085f377c36 */ /* 0x000fe20008000000 */
[----:B------:R-:W-:Y:S01]  /*14b60*/  IADD3 R53, PT, PT, R59, UR50, RZ ;  /* 0x000000323b357c10 */ /* 0x000fe2000fffe0ff */
[----:B------:R-:W-:Y:S02]  /*14b70*/  IMAD R95, R64, UR28, RZ ;  /* 0x0000001c405f7c24 */ /* 0x000fe4000f8e02ff */
[----:B------:R-:W-:Y:S01]  /*14b80*/  IMAD.X R63, RZ, RZ, RZ, P1 ;  /* 0x000000ffff3f7224 */ /* 0x000fe200008e06ff */
[----:B------:R-:W-:Y:S02]  /*14b90*/  IADD3 R56, P2, PT, R55, R54, RZ ;  /* 0x0000003637387210 */ /* 0x000fe40007f5e0ff */
        /* <DEDUP_REMOVED lines=10> */
[----:B------:R-:W-:Y:S02]  /*14c40*/  IMAD.X R57, RZ, RZ, RZ, P2 ;  /* 0x000000ffff397224 */ /* 0x000fe400010e06ff */
[----:B------:R-:W-:Y:S01]  /*14c50*/  IMAD.HI.U32 R63, R95, UR36, R64 ;  /* 0x000000245f3f7c27 */ /* 0x000fe2000f8e0040 */
[----:B------:R-:W-:-:S03]  /*14c60*/  IADD3 R96, P1, PT, R96, R97, RZ ;  /* 0x0000006160607210 */ /* 0x000fc60007f3e0ff */
[----:B------:R-:W-:Y:S01]  /*14c70*/  IMAD.WIDE.U32 R56, R49, R47, R56 ;  /* 0x0000002f31387225 */ /* 0x000fe200078e0038 */
[----:B------:R-:W-:-:S03]  /*14c80*/  IADD3 R63, PT, PT, R63, UR6, RZ ;  /* 0x000000063f3f7c10 */ /* 0x000fc6000fffe0ff */
[----:B------:R-:W-:Y:S02]  /*14c90*/  IMAD.X R97, RZ, RZ, RZ, P1 ;  /* 0x000000ffff617224 */ /* 0x000fe400008e06ff */
[----:B------:R-:W-:Y:S02]  /*14ca0*/  VIADD R53, R57, UR17 ;  /* 0x0000001139357c36 */ /* 0x000fe40008000000 */
[----:B------:R-:W-:-:S04]  /*14cb0*/  IMAD.WIDE.U32 R96, R45, UR32, R96 ;  /* 0x000000202d607c25 */ /* 0x000fc8000f8e0060 */
[----:B------:R-:W-:Y:S01]  /*14cc0*/  VIADD R97, R97, UR10 ;  /* 0x0000000a61617c36 */ /* 0x000fe20008000000 */
[----:B------:R-:W-:Y:S01]  /*14cd0*/  IADD3 R64, P2, PT, R53, R96, RZ ;  /* 0x0000006035407210 */ /* 0x000fe20007f5e0ff */
[----:B------:R-:W-:-:S03]  /*14ce0*/  IMAD.MOV.U32 R55, RZ, RZ, RZ ;  /* 0x000000ffff377224 */ /* 0x000fc600078e00ff */
[----:B------:R-:W-:Y:S01]  /*14cf0*/  IADD3 R96, P1, PT, R97, R60, RZ ;  /* 0x0000003c61607210 */ /* 0x000fe20007f3e0ff */
[----:B------:R-:W-:-:S04]  /*14d00*/  IMAD.X R65, RZ, RZ, RZ, P2 ;  /* 0x000000ffff417224 */ /* 0x000fc800010e06ff */
        /* <DEDUP_REMOVED lines=10> */
[----:B------:R-:W-:Y:S01]  /*14db0*/  VIADD R57, R63, UR7 ;  /* 0x000000073f397c36 */ /* 0x000fe20008000000 */
[----:B------:R-:W-:-:S03]  /*14dc0*/  IADD3.X R65, PT, PT, RZ, RZ, RZ, P2, !PT ;  /* 0x000000ffff417210 */ /* 0x000fc600017fe4ff */
[----:B------:R-:W-:Y:S01]  /*14dd0*/  IMAD.X R97, RZ, RZ, RZ, P1 ;  /* 0x000000ffff617224 */ /* 0x000fe200008e06ff */
[----:B------:R-:W-:Y:S01]  /*14de0*/  IADD3 R56, P1, PT, R57, R56, RZ ;  /* 0x0000003839387210 */ /* 0x000fe20007f3e0ff */
[----:B------:R-:W-:-:S04]  /*14df0*/  IMAD.WIDE.U32 R58, R49, R49, R64 ;  /* 0x00000031313a7225 */ /* 0x000fc800078e0040 */
[----:B------:R-:W-:Y:S01]  /*14e00*/  IMAD.WIDE.U32 R96, R45, UR30, R96 ;  /* 0x0000001e2d607c25 */ /* 0x000fe2000f8e0060 */
[----:B------:R-:W-:-:S03]  /*14e10*/  IADD3 R65, PT, PT, R59, UR17, RZ ;  /* 0x000000113b417c10 */ /* 0x000fc6000fffe0ff */
[----:B------:R-:W-:Y:S01]  /*14e20*/  VIADD R97, R97, UR12 ;  /* 0x0000000c61617c36 */ /* 0x000fe20008000000 */
[----:B------:R-:W-:Y:S01]  /*14e30*/  IADD3 R64, P2, PT, R65, R96, RZ ;  /* 0x0000006041407210 */ /* 0x000fe20007f5e0ff */
[----:B------:R-:W-:-:S03]  /*14e40*/  IMAD.X R57, RZ, RZ, RZ, P1 ;  /* 0x000000ffff397224 */ /* 0x000fc600008e06ff */
[----:B------:R-:W-:Y:S01]  /*14e50*/  IADD3 R96, P1, PT, R97, R54, RZ ;  /* 0x0000003661607210 */ /* 0x000fe20007f3e0ff */
[----:B------:R-:W-:Y:S01]  /*14e60*/  IMAD.X R65, RZ, RZ, RZ, P2 ;  /* 0x000000ffff417224 */ /* 0x000fe200010e06ff */
[----:B------:R-:W-:Y:S01]  /*14e70*/  MOV R54, R62 ;  /* 0x0000003e00367202 */ /* 0x000fe20000000f00 */
[----:B------:R-:W-:Y:S01]  /*14e80*/  IMAD.WIDE.U32 R62, R95, UR34, R56 ;  /* 0x000000225f3e7c25 */ /* 0x000fe2000f8e0038 */
[----:B------:R-:W-:-:S03]  /*14e90*/  IADD3.X R97, PT, PT, RZ, RZ, RZ, P1, !PT ;  /* 0x000000ffff617210 */ /* 0x000fc60000ffe4ff */
[----:B------:R-:W-:-:S04]  /*14ea0*/  IMAD.HI.U32 R65, R50, R49, R64 ;  /* 0x0000003132417227 */ /* 0x000fc800078e0040 */
[----:B------:R-:W-:Y:S01]  /*14eb0*/  IMAD.WIDE.U32 R54, R50, R43, R54 ;  /* 0x0000002b32367225 */ /* 0x000fe200078e0036 */
[----:B------:R-:W-:-:S03]  /*14ec0*/  IADD3 R65, PT, PT, R65, UR44, RZ ;  /* 0x0000002c41417c10 */ /* 0x000fc6000fffe0ff */
[----:B------:R-:W-:Y:S02]  /*14ed0*/  VIADD R61, R63, UR8 ;  /* 0x000000083f3d7c36 */ /* 0x000fe40008000000 */
[----:B------:R-:W-:-:S03]  /*14ee0*/  IMAD.WIDE.U32 R56, R45, UR29, R96 ;  /* 0x0000001d2d387c25 */ /* 0x000fc6000f8e0060 */
[----:B------:R-:W-:Y:S01]  /*14ef0*/  IADD3 R60, P2, PT, R61, R60, RZ ;  /* 0x0000003c3d3c7210 */ /* 0x000fe20007f5e0ff */
[----:B------:R-:W-:Y:S02]  /*14f00*/  VIADD R53, R55, UR44 ;  /* 0x0000002c37357c36 */ /* 0x000fe40008000000 */
[----:B------:R-:W-:Y:S01]  /*14f10*/  HFMA2 R55, -RZ, RZ, 0, 0 ;  /* 0x00000000ff377431 */ /* 0x000fe200000001ff */
[----:B------:R-:W-:Y:S01]  /*14f20*/  IADD3 R64, P1, PT, R56, R65, RZ ;  /* 0x0000004138407210 */ /* 0x000fe20007f3e0ff */
[----:B------:R-:W-:Y:S01]  /*14f30*/  IMAD.X R61, RZ, RZ, RZ, P2 ;  /* 0x000000ffff3d7224 */ /* 0x000fe200010e06ff */
[----:B------:R-:W-:Y:S01]  /*14f40*/  IADD3 R62, P3, PT, R53, R62, RZ ;  /* 0x0000003e353e7210 */ /* 0x000fe20007f7e0ff */
[----:B------:R-:W-:Y:S02]  /*14f50*/  IMAD R53, R54, UR28, RZ ;  /* 0x0000001c36357c24 */ /* 0x000fe4000f8e02ff */
[----:B------:R-:W-:Y:S02]  /*14f60*/  IMAD.X R65, RZ, RZ, RZ, P1 ;  /* 0x000000ffff417224 */ /* 0x000fe400008e06ff */
[----:B------:R-:W-:-:S02]  /*14f70*/  IMAD.X R63, RZ, RZ, RZ, P3 ;  /* 0x000000ffff3f7224 */ /* 0x000fc400018e06ff */
[----:B------:R-:W-:-:S04]  /*14f80*/  IMAD.HI.U32 R45, R53, UR36, R54 ;  /* 0x00000024352d7c27 */ /* 0x000fc8000f8e0036 */
[----:B------:R-:W-:Y:S01]  /*14f90*/  IMAD.WIDE.U32 R54, R95, UR33, R60 ;  /* 0x000000215f367c25 */ /* 0x000fe2000f8e003c */
[----:B------:R-:W-:-:S03]  /*14fa0*/  IADD3 R45, PT, PT, R45, UR6, RZ ;  /* 0x000000062d2d7c10 */ /* 0x000fc6000fffe0ff */
[----:B------:R-:W-:-:S04]  /*14fb0*/  IMAD.WIDE.U32 R64, R51, R49, R64 ;  /* 0x0000003133407225 */ /* 0x000fc800078e0040 */
[----:B------:R-:W-:-:S04]  /*14fc0*/  IMAD.WIDE.U32 R62, R50, R46, R62 ;  /* 0x0000002e323e7225 */ /* 0x000fc800078e003e */
[----:B------:R-:W-:Y:S01]  /*14fd0*/  VIADD R59, R55, UR9 ;  /* 0x00000009373b7c36 */ /* 0x000fe20008000000 */
[----:B------:R-:W-:Y:S01]  /*14fe0*/  IADD3 R56, P4, PT, R45, R62, RZ ;  /* 0x0000003e2d387210 */ /* 0x000fe20007f9e0ff */
[----:B------:R-:W-:Y:S02]  /*14ff0*/  VIADD R55, R65, UR50 ;  /* 0x0000003241377c36 */ /* 0x000fe40008000000 */
[----:B------:R-:W-:Y:S01]  /*15000*/  VIADD R61, R63, UR44 ;  /* 0x0000002c3f3d7c36 */ /* 0x000fe20008000000 */
[----:B------:R-:W-:Y:S02]  /*15010*/  IADD3 R58, P2, PT, R59, R58, RZ ;  /* 0x0000003a3b3a7210 */ /* 0x000fe40007f5e0ff */
[----:B------:R-:W-:Y:S01]  /*15020*/  IADD3 R62, P1, PT, R57, R55, RZ ;  /* 0x00000037393e7210 */ /* 0x000fe20007f3e0ff */
[----:B------:R-:W-:Y:S01]  /*15030*/  IMAD.X R57, RZ, RZ, RZ, P4 ;  /* 0x000000ffff397224 */ /* 0x000fe200020e06ff */
[----:B------:R-:W-:Y:S02]  /*15040*/  IADD3.X R59, PT, PT, RZ, RZ, RZ, P2, !PT ;  /* 0x000000ffff3b7210 */ /* 0x000fe400017fe4ff */
[----:B------:R-:W-:Y:S01]  /*15050*/  IADD3 R60, P3, PT, R61, R54, RZ ;  /* 0x000000363d3c7210 */ /* 0x000fe20007f7e0ff */
[----:B------:R-:W-:-:S02]  /*15060*/  IMAD.X R63, RZ, RZ, RZ, P1 ;  /* 0x000000ffff3f7224 */ /* 0x000fc400008e06ff */
[----:B------:R-:W-:Y:S01]  /*15070*/  IMAD.WIDE.U32 R58, R95, UR32, R58 ;  /* 0x000000205f3a7c25 */ /* 0x000fe2000f8e003a */
[----:B------:R-:W-:-:S03]  /*15080*/  IADD3.X R61, PT, PT, RZ, RZ, RZ, P3, !PT ;  /* 0x000000ffff3d7210 */ /* 0x000fc60001ffe4ff */
[----:B------:R-:W-:-:S04]  /*15090*/  IMAD.WIDE.U32 R54, R52, R49, R62 ;  /* 0x0000003134367225 */ /* 0x000fc800078e003e */
[----:B------:R-:W-:-:S04]  /*150a0*/  IMAD.WIDE.U32 R62, R53, UR35, R56 ;  /* 0x00000023353e7c25 */ /* 0x000fc8000f8e0038 */
[----:B------:R-:W-:Y:S01]  /*150b0*/  VIADD R56, R59, UR10 ;  /* 0x0000000a3b387c36 */ /* 0x000fe20008000000 */
[----:B------:R-:W-:Y:S01]  /*150c0*/  IADD3 R45, PT, PT, R63, UR7, RZ ;  /* 0x000000073f2d7c10 */ /* 0x000fe2000fffe0ff */
[----:B------:R-:W-:Y:S02]  /*150d0*/  VIADD R57, R55, UR17 ;  /* 0x0000001137397c36 */ /* 0x000fe40008000000 */
[----:B------:R-:W-:-:S03]  /*150e0*/  IMAD.WIDE.U32 R60, R50, R47, R60 ;  /* 0x0000002f323c7225 */ /* 0x000fc600078e003c */
[----:B------:R-:W-:Y:S01]  /*150f0*/  IADD3 R56, P1, PT, R56, R57, RZ ;  /* 0x0000003938387210 */ /* 0x000fe20007f3e0ff */
[----:B------:R-:W-:Y:S01]  /*15100*/  VIADD R59, R61, UR44 ;  /* 0x0000002c3d3b7c36 */ /* 0x000fe20008000000 */
[----:B------:R-:W-:Y:S01]  /*15110*/  IADD3 R60, P3, PT, R45, R60, RZ ;  /* 0x0000003c2d3c7210 */ /* 0x000fe20007f7e0ff */
[----:B------:R-:W-:Y:S01]  /*15120*/  IMAD.MOV.U32 R63, RZ, RZ, RZ ;  /* 0x000000ffff3f7224 */ /* 0x000fe200078e00ff */
[----:B------:R-:W-:Y:S02]  /*15130*/  IADD3.X R57, PT, PT, RZ, RZ, RZ, P1, !PT ;  /* 0x000000ffff397210 */ /* 0x000fe40000ffe4ff */
[----:B------:R-:W-:Y:S01]  /*15140*/  IADD3 R58, P2, PT, R59, R58, RZ ;  /* 0x0000003a3b3a7210 */ /* 0x000fe20007f5e0ff */
[----:B------:R-:W-:Y:S02]  /*15150*/  IMAD.X R61, RZ, RZ, RZ, P3 ;  /* 0x000000ffff3d7224 */ /* 0x000fe400018e06ff */
[----:B------:R-:W-:Y:S01]  /*15160*/  IMAD.WIDE.U32 R56, R95, UR31, R56 ;  /* 0x0000001f5f387c25 */ /* 0x000fe2000f8e0038 */
[----:B------:R-:W-:-:S03]  /*15170*/  IADD3.X R59, PT, PT, RZ, RZ, RZ, P2, !PT ;  /* 0x000000ffff3b7210 */ /* 0x000fc600017fe4ff */
[----:B------:R-:W-:-:S04]  /*15180*/  IMAD.WIDE.U32 R62, R51, R43, R62 ;  /* 0x0000002b333e7225 */ /* 0x000fc800078e003e */
[----:B------:R-:W-:Y:S02]  /*15190*/  VIADD R65, R57, UR11 ;  /* 0x0000000b39417c36 */ /* 0x000fe40008000000 */
[----:B------:R-:W-:-:S03]  /*151a0*/  IMAD.WIDE.U32 R60, R53, UR34, R60 ;  /* 0x00000022353c7c25 */ /* 0x000fc6000f8e003c */
[----:B------:R-:W-:Y:S01]  /*151b0*/  IADD3 R64, P1, PT, R65, R64, RZ ;  /* 0x0000004041407210 */ /* 0x000fe20007f3e0ff */
[----:B------:R-:W-:Y:S01]  /*151c0*/  IMAD.WIDE.U32 R58, R50, R48, R58 ;  /* 0x00000030323a7225 */ /* 0x000fe200078e003a */
[----:B------:R-:W-:-:S03]  /*151d0*/  IADD3 R61, PT, PT, R61, UR8, RZ ;  /* 0x000000083d3d7c10 */ /* 0x000fc6000fffe0ff */
[----:B------:R-:W-:Y:S02]  /*151e0*/  VIADD R55, R63, UR50 ;  /* 0x000000323f377c36 */ /* 0x000fe40008000000 */
[----:B------:R-:W-:Y:S02]  /*151f0*/  IMAD R45, R62, UR28, RZ ;  /* 0x0000001c3e2d7c24 */ /* 0x000fe4000f8e02ff */
[----:B------:R-:W-:Y:S02]  /*15200*/  IMAD.MOV.U32 R63, RZ, RZ, RZ ;  /* 0x000000ffff3f7224 */ /* 0x000fe400078e00ff */
[----:B------:R-:W-:Y:S02]  /*15210*/  VIADD R59, R59, UR44 ;  /* 0x0000002c3b3b7c36 */ /* 0x000fe40008000000 */
[----:B------:R-:W-:Y:S01]  /*15220*/  IMAD.HI.U32 R63, R45, UR36, R62 ;  /* 0x000000242d3f7c27 */ /* 0x000fe2000f8e003e */
[----:B------:R-:W-:Y:S02]  /*15230*/  IADD3 R62, P3, PT, R55, R60, RZ ;  /* 0x0000003c373e7210 */ /* 0x000fe40007f7e0ff */
[----:B------:R-:W-:Y:S01]  /*15240*/  IADD3 R60, P2, PT, R61, R58, RZ ;  /* 0x0000003a3d3c7210 */ /* 0x000fe20007f5e0ff */
[----:B------:R-:W-:Y:S01]  /*15250*/  IMAD.X R65, RZ, RZ, RZ, P1 ;  /* 0x000000ffff417224 */ /* 0x000fe200008e06ff */
[----:B------:R-:W-:-:S02]  /*15260*/  IADD3 R58, P1, PT, R59, R56, RZ ;  /* 0x000000383b3a7210 */ /* 0x000fc40007f3e0ff */
[----:B------:R-:W-:Y:S01]  /*15270*/  IADD3 R55, PT, PT, R63, UR6, RZ ;  /* 0x000000063f377c10 */ /* 0x000fe2000fffe0ff */
[----:B------:R-:W-:Y:S01]  /*15280*/  IMAD.WIDE.U32 R56, R95, UR30, R64 ;  /* 0x0000001e5f387c25 */ /* 0x000fe2000f8e0040 */
[----:B------:R-:W-:-:S03]  /*15290*/  IADD3.X R59, PT, PT, RZ, RZ, RZ, P1, !PT ;  /* 0x000000ffff3b7210 */ /* 0x000fc60000ffe4ff */
[----:B------:R-:W-:Y:S02]  /*152a0*/  IMAD.X R61, RZ, RZ, RZ, P2 ;  /* 0x000000ffff3d7224 */ /* 0x000fe400010e06ff */
[----:B------:R-:W-:Y:S02]  /*152b0*/  VIADD R57, R57, UR12 ;  /* 0x0000000c39397c36 */ /* 0x000fe40008000000 */
[----:B------:R-:W-:Y:S02]  /*152c0*/  IMAD.X R63, RZ, RZ, RZ, P3 ;  /* 0x000000ffff3f7224 */ /* 0x000fe400018e06ff */
[----:B------:R-:W-:-:S04]  /*152d0*/  IMAD.WIDE.U32 R58, R50, R49, R58 ;  /* 0x00000031323a7225 */ /* 0x000fc800078e003a */
[----:B------:R-:W-:Y:S01]  /*152e0*/  IMAD.WIDE.U32 R64, R53, UR33, R60 ;  /* 0x0000002135407c25 */ /* 0x000fe2000f8e003c */
[----:B------:R-:W-:Y:S02]  /*152f0*/  IADD3 R60, P1, PT, R57, R54, RZ ;  /* 0x00000036393c7210 */ /* 0x000fe40007f3e0ff */
[----:B------:R-:W-:Y:S01]  /*15300*/  IADD3 R57, PT, PT, R59, UR44, RZ ;  /* 0x0000002c3b397c10 */ /* 0x000fe2000fffe0ff */
[----:B------:R-:W-:-:S04]  /*15310*/  IMAD.WIDE.U32 R62, R51, R46, R62 ;  /* 0x0000002e333e7225 */ /* 0x000fc800078e003e */
[----:B------:R-:W-:Y:S01]  /*15320*/  IMAD.X R61, RZ, RZ, RZ, P1 ;  /* 0x000000ffff3d7224 */ /* 0x000fe200008e06ff */
[----:B------:R-:W-:Y:S01]  /*15330*/  IADD3 R62, P2, PT, R55, R62, RZ ;  /* 0x0000003e373e7210 */ /* 0x000fe20007f5e0ff */
[----:B------:R-:W-:Y:S01]  /*15340*/  VIADD R55, R63, UR50 ;  /* 0x000000323f377c36 */ /* 0x000fe20008000000 */
[----:B------:R-:W-:Y:S01]  /*15350*/  IADD3 R56, P1, PT, R57, R56, RZ ;  /* 0x0000003839387210 */ /* 0x000fe20007f3e0ff */
[----:B------:R-:W-:Y:S01]  /*15360*/  VIADD R59, R65, UR9 ;  /* 0x00000009413b7c36 */ /* 0x000fe20008000000 */
[----:B------:R-:W-:Y:S01]  /*15370*/  IADD3.X R63, PT, PT, RZ, RZ, RZ, P2, !PT ;  /* 0x000000ffff3f7210 */ /* 0x000fe200017fe4ff */
[----:B------:R-:W-:Y:S01]  /*15380*/  IMAD.WIDE.U32 R60, R95, UR29, R60 ;  /* 0x0000001d5f3c7c25 */ /* 0x000fe2000f8e003c */
[----:B------:R-:W-:Y:S02]  /*15390*/  IADD3 R54, P3, PT, R55, R64, RZ ;  /* 0x0000004037367210 */ /* 0x000fe40007f7e0ff */
[----:B------:R-:W-:Y:S01]  /*153a0*/  IADD3 R58, P2, PT, R59, R58, RZ ;  /* 0x0000003a3b3a7210 */ /* 0x000fe20007f5e0ff */
[----:B------:R-:W-:-:S02]  /*153b0*/  IMAD.X R57, RZ, RZ, RZ, P1 ;  /* 0x000000ffff397224 */ /* 0x000fc400008e06ff */
[----:B------:R-:W-:Y:S01]  /*153c0*/  IMAD.X R55, RZ, RZ, RZ, P3 ;  /* 0x000000ffff377224 */ /* 0x000fe200018e06ff */
[----:B------:R-:W-:Y:S01]  /*153d0*/  IADD3.X R59, PT, PT, RZ, RZ, RZ, P2, !PT ;  /* 0x000000ffff3b7210 */ /* 0x000fe200017fe4ff */
[----:B------:R-:W-:-:S04]  /*153e0*/  IMAD.WIDE.U32 R56, R50, R50, R56 ;  /* 0x0000003232387225 */ /* 0x000fc800078e0038 */
        /* <DEDUP_REMOVED lines=9> */
[----:B------:R-:W-:Y:S01]  /*15480*/  MOV R63, RZ ;  /* 0x000000ff003f7202 */ /* 0x000fe20000000f00 */
[----:B------:R-:W-:Y:S01]  /*15490*/  VIADD R57, R95, UR10 ;  /* 0x0000000a5f397c36 */ /* 0x000fe20008000000 */
[----:B------:R-:W-:Y:S01]  /*154a0*/  IADD3 R54, P3, PT, R55, R94, RZ ;  /* 0x0000005e37367210 */ /* 0x000fe20007f7e0ff */
[----:B------:R-:W-:-:S03]  /*154b0*/  IMAD.HI.U32 R60, R51, R50, R64 ;  /* 0x00000032333c7227 */ /* 0x000fc600078e0040 */
[----:B------:R-:W-:Y:S01]  /*154c0*/  IADD3 R56, P2, PT, R57, R56, RZ ;  /* 0x0000003839387210 */ /* 0x000fe20007f5e0ff */
[----:B------:R-:W-:-:S03]  /*154d0*/  IMAD.WIDE.U32 R62, R52, R43, R62 ;  /* 0x0000002b343e7225 */ /* 0x000fc600078e003e */
[----:B------:R-:W-:Y:S01]  /*154e0*/  IADD3.X R57, PT, PT, RZ, RZ, RZ, P2, !PT ;  /* 0x000000ffff397210 */ /* 0x000fe200017fe4ff */
[----:B------:R-:W-:Y:S02]  /*154f0*/  VIADD R65, R63, UR13 ;  /* 0x0000000d3f417c36 */ /* 0x000fe40008000000 */
[----:B------:R-:W-:Y:S02]  /*15500*/  HFMA2 R63, -RZ, RZ, 0, 0 ;  /* 0x00000000ff3f7431 */ /* 0x000fe400000001ff */
[----:B------:R-:W-:Y:S02]  /*15510*/  VIADD R60, R60, UR50 ;  /* 0x000000323c3c7c36 */ /* 0x000fe40008000000 */
[----:B------:R-:W-:Y:S02]  /*15520*/  IMAD.X R59, RZ, RZ, RZ, P4 ;  /* 0x000000ffff3b7224 */ /* 0x000fe400020e06ff */
[----:B------:R-:W-:Y:S01]  /*15530*/  IMAD.X R55, RZ, RZ, RZ, P3 ;  /* 0x000000ffff377224 */ /* 0x000fe200018e06ff */
[----:B------:R-:W-:Y:S01]  /*15540*/  IADD3 R60, P1, PT, R61, R60, RZ ;  /* 0x0000003c3d3c7210 */ /* 0x000fe20007f3e0ff */
[----:B------:R-:W-:-:S02]  /*15550*/  IMAD R99, R62, UR28, RZ ;  /* 0x0000001c3e637c24 */ /* 0x000fc4000f8e02ff */
[----:B------:R-:W-:-:S04]  /*15560*/  IMAD.WIDE.U32 R58, R45, UR34, R58 ;  /* 0x000000222d3a7c25 */ /* 0x000fc8000f8e003a */
[----:B------:R-:W-:-:S04]  /*15570*/  IMAD.WIDE.U32 R54, R51, R48, R54 ;  /* 0x0000003033367225 */ /* 0x000fc800078e0036 */
[----:B------:R-:W-:Y:S01]  /*15580*/  IMAD.HI.U32 R94, R99, UR36, R62 ;  /* 0x00000024635e7c27 */ /* 0x000fe2000f8e003e */
[----:B------:R-:W-:Y:S02]  /*15590*/  IADD3 R62, P2, PT, R65, R58, RZ ;  /* 0x0000003a413e7210 */ /* 0x000fe40007f5e0ff */
[----:B------:R-:W-:Y:S01]  /*155a0*/  IADD3 R55, PT, PT, R55, UR50, RZ ;  /* 0x0000003237377c10 */ /* 0x000fe2000fffe0ff */
[----:B------:R-:W-:Y:S02]  /*155b0*/  IMAD.X R61, RZ, RZ, RZ, P1 ;  /* 0x000000ffff3d7224 */ /* 0x000fe400008e06ff */
[----:B------:R-:W-:Y:S02]  /*155c0*/  VIADD R59, R59, UR8 ;  /* 0x000000083b3b7c36 */ /* 0x000fe40008000000 */
[----:B------:R-:W-:-:S03]  /*155d0*/  IMAD.WIDE.U32 R56, R53, UR31, R56 ;  /* 0x0000001f35387c25 */ /* 0x000fc6000f8e0038 */
[----:B------:R-:W-:Y:S01]  /*155e0*/  IADD3 R64, P1, PT, R59, R54, RZ ;  /* 0x000000363b407210 */ /* 0x000fe20007f3e0ff */
[----:B------:R-:W-:-:S04]  /*155f0*/  IMAD.WIDE.U32 R60, R52, R50, R60 ;  /* 0x00000032343c7225 */ /* 0x000fc800078e003c */
[----:B------:R-:W-:Y:S01]  /*15600*/  IMAD.X R63, RZ, RZ, RZ, P2 ;  /* 0x000000ffff3f7224 */ /* 0x000fe200010e06ff */
[----:B------:R-:W-:Y:S01]  /*15610*/  IADD3 R58, P2, PT, R55, R56, RZ ;  /* 0x00000038373a7210 */ /* 0x000fe20007f5e0ff */
[----:B------:R-:W-:Y:S01]  /*15620*/  VIADD R56, R57, UR11 ;  /* 0x0000000b39387c36 */ /* 0x000fe20008000000 */
[----:B------:R-:W-:Y:S01]  /*15630*/  IADD3 R57, PT, PT, R61, UR44, RZ ;  /* 0x0000002c3d397c10 */ /* 0x000fe2000fffe0ff */
[----:B------:R-:W-:Y:S01]  /*15640*/  IMAD.WIDE.U32 R62, R52, R46, R62 ;  /* 0x0000002e343e7225 */ /* 0x000fe200078e003e */
[----:B------:R-:W-:-:S03]  /*15650*/  IADD3.X R59, PT, PT, RZ, RZ, RZ, P2, !PT ;  /* 0x000000ffff3b7210 */ /* 0x000fc600017fe4ff */
[----:B------:R-:W-:Y:S02]  /*15660*/  VIADD R55, R94, UR6 ;  /* 0x000000065e377c36 */ /* 0x000fe40008000000 */
[----:B------:R-:W-:Y:S01]  /*15670*/  IMAD.X R65, RZ, RZ, RZ, P1 ;  /* 0x000000ffff417224 */ /* 0x000fe200008e06ff */
[----:B------:R-:W-:Y:S01]  /*15680*/  IADD3 R56, P1, PT, R56, R57, RZ ;  /* 0x0000003938387210 */ /* 0x000fe20007f3e0ff */
        /* <DEDUP_REMOVED lines=8> */
[----:B------:R-:W-:Y:S01]  /*15710*/  IMAD.WIDE.U32 R56, R53, UR30, R56 ;  /* 0x0000001e35387c25 */ /* 0x000fe2000f8e0038 */
[----:B------:R-:W-:-:S03]  /*15720*/  IADD3 R58, P1, PT, R65, R58, RZ ;  /* 0x0000003a413a7210 */ /* 0x000fc60007f3e0ff */
[----:B------:R-:W-:Y:S02]  /*15730*/  VIADD R59, R59, UR50 ;  /* 0x000000323b3b7c36 */ /* 0x000fe40008000000 */
        /* <DEDUP_REMOVED lines=12> */
[----:B------:R-:W-:Y:S02]  /*15800*/  VIADD R55, R63, UR15 ;  /* 0x0000000f3f377c36 */ /* 0x000fe40008000000 */
[----:B------:R-:W-:-:S03]  /*15810*/  IMAD.WIDE.U32 R56, R51, R50, R56 ;  /* 0x0000003233387225 */ /* 0x000fc600078e0038 */
        /* <DEDUP_REMOVED lines=8> */
[----:B------:R-:W-:Y:S01]  /*158a0*/  IMAD.WIDE.U32 R96, R99, UR34, R96 ;  /* 0x0000002263607c25 */ /* 0x000fe2000f8e0060 */
[----:B------:R-:W-:Y:S02]  /*158b0*/  IADD3.X R63, PT, PT, RZ, RZ, RZ, P2, !PT ;  /* 0x000000ffff3f7210 */ /* 0x000fe400017fe4ff */
[----:B------:R-:W-:Y:S01]  /*158c0*/  IADD3.X R57, PT, PT, RZ, RZ, RZ, P1, !PT ;  /* 0x000000ffff397210 */ /* 0x000fe20000ffe4ff */
[----:B------:R-:W-:-:S04]  /*158d0*/  IMAD.WIDE.U32 R58, R52, R48, R58 ;  /* 0x00000030343a7225 */ /* 0x000fc800078e003a */
[----:B------:R-:W-:Y:S02]  /*158e0*/  VIADD R95, R97, UR8 ;  /* 0x00000008615f7c36 */ /* 0x000fe40008000000 */
[----:B------:R-:W-:-:S03]  /*158f0*/  IMAD.WIDE.U32 R62, R45, UR31, R62 ;  /* 0x0000001f2d3e7c25 */ /* 0x000fc6000f8e003e */
[----:B------:R-:W-:Y:S01]  /*15900*/  IADD3 R94, P2, PT, R95, R58, RZ ;  /* 0x0000003a5f5e7210 */ /* 0x000fe20007f5e0ff */
[----:B------:R-:W-:Y:S01]  /*15910*/  VIADD R53, R59, UR16 ;  /* 0x000000103b357c36 */ /* 0x000fe20008000000 */
[----:B------:R-:W-:Y:S01]  /*15920*/  IADD3 R55, PT, PT, R63, UR11, RZ ;  /* 0x0000000b3f377c10 */ /* 0x000fe2000fffe0ff */
[----:B------:R-:W-:-:S03]  /*15930*/  IMAD.WIDE.U32 R58, R51, R51, R56 ;  /* 0x00000033333a7225 */ /* 0x000fc600078e0038 */
[----:B------:R-:W-:Y:S01]  /*15940*/  IADD3 R56, P1, PT, R53, R62, RZ ;  /* 0x0000003e35387210 */ /* 0x000fe20007f3e0ff */
[----:B------:R-:W-:Y:S01]  /*15950*/  IMAD.X R95, RZ, RZ, RZ, P2 ;  /* 0x000000ffff5f7224 */ /* 0x000fe200010e06ff */
[----:B------:R-:W-:Y:S02]  /*15960*/  IADD3 R59, PT, PT, R59, UR50, RZ ;  /* 0x000000323b3b7c10 */ /* 0x000fe4000fffe0ff */
[----:B------:R-:W-:Y:S01]  /*15970*/  IADD3 R58, P2, PT, R55, R58, RZ ;  /* 0x0000003a373a7210 */ /* 0x000fe20007f5e0ff */
        /* <DEDUP_REMOVED lines=9> */
[----:B------:R-:W-:Y:S02]  /*15a10*/  VIADD R57, R57, UR17 ;  /* 0x0000001139397c36 */ /* 0x000fe40008000000 */
[----:B------:R-:W-:Y:S01]  /*15a20*/  IMAD.HI.U32 R60, R52, R51, R60 ;  /* 0x00000033343c7227 */ /* 0x000fe200078e003c */
[----:B------:R-:W-:Y:S02]  /*15a30*/  IADD3.X R65, PT, PT, RZ, RZ, RZ, P2, !PT ;  /* 0x000000ffff417210 */ /* 0x000fe400017fe4ff */
[----:B------:R-:W-:Y:S01]  /*15a40*/  IADD3 R58, P1, PT, R57, R58, RZ ;  /* 0x0000003a393a7210 */ /* 0x000fe20007f3e0ff */
[----:B------:R-:W-:Y:S01]  /*15a50*/  VIADD R56, R59, UR12 ;  /* 0x0000000c3b387c36 */ /* 0x000fe20008000000 */
[----:B------:R-:W-:Y:S01]  /*15a60*/  IADD3 R57, PT, PT, R60, UR50, RZ ;  /* 0x000000323c397c10 */ /* 0x000fe2000fffe0ff */
[----:B------:R-:W-:-:S04]  /*15a70*/  IMAD.WIDE.U32 R64, R99, UR32, R64 ;  /* 0x0000002063407c25 */ /* 0x000fc8000f8e0040 */
[----:B------:R-:W-:Y:S01]  /*15a80*/  IMAD.X R59, RZ, RZ, RZ, P1 ;  /* 0x000000ffff3b7224 */ /* 0x000fe200008e06ff */
[----:B------:R-:W-:Y:S01]  /*15a90*/  IADD3 R56, P1, PT, R56, R57, RZ ;  /* 0x0000003938387210 */ /* 0x000fe20007f3e0ff */
[----:B------:R-:W-:Y:S01]  /*15aa0*/  VIADD R63, R65, UR10 ;  /* 0x0000000a413f7c36 */ /* 0x000fe20008000000 */
[----:B------:R-:W-:Y:S01]  /*15ab0*/  MOV R100, R64 ;  /* 0x0000004000647202 */ /* 0x000fe20000000f00 */
[----:B------:R-:W-:Y:S01]  /*15ac0*/  IMAD.WIDE.U32 R58, R52, R50, R58 ;  /* 0x00000032343a7225 */ /* 0x000fe200078e003a */
[----:B------:R-:W-:Y:S02]  /*15ad0*/  IADD3.X R57, PT, PT, RZ, RZ, RZ, P1, !PT ;  /* 0x000000ffff397210 */ /* 0x000fe40000ffe4ff */
[----:B------:R-:W-:Y:S01]  /*15ae0*/  IADD3 R62, P1, PT, R63, R58, RZ ;  /* 0x0000003a3f3e7210 */ /* 0x000fe20007f3e0ff */
[----:B------:R-:W-:Y:S01]  /*15af0*/  IMAD.WIDE.U32 R56, R45, UR29, R56 ;  /* 0x0000001d2d387c25 */ /* 0x000fe2000f8e0038 */
[----:B------:R-:W-:-:S03]  /*15b00*/  IADD3 R59, PT, PT, R59, UR44, RZ ;  /* 0x0000002c3b3b7c10 */ /* 0x000fc6000fffe0ff */
        /* <DEDUP_REMOVED lines=9> */
[----:B------:R-:W-:-:S03]  /*15ba0*/  IADD3 R45, PT, PT, R59, UR50, RZ ;  /* 0x000000323b2d7c10 */ /* 0x000fc6000fffe0ff */
[----:B------:R-:W-:Y:S01]  /*15bb0*/  IMAD.X R59, RZ, RZ, RZ, P1 ;  /* 0x000000ffff3b7224 */ /* 0x000fe200008e06ff */
[----:B------:R-:W-:Y:S01]  /*15bc0*/  IADD3 R57, PT, PT, R57, R45, RZ ;  /* 0x0000002d39397210 */ /* 0x000fe20007ffe0ff */
[----:B------:R-:W-:-:S04]  /*15bd0*/  IMAD.WIDE.U32 R58, R99, UR30, R58 ;  /* 0x0000001e633a7c25 */ /* 0x000fc8000f8e003a */
[----:B------:R-:W-:Y:S01]  /*15be0*/  IMAD R57, R52, R52, R57 ;  /* 0x0000003434397224 */ /* 0x000fe200078e0239 */
[----:B------:R-:W-:Y:S01]  /*15bf0*/  MOV R104, R58 ;  /* 0x0000003a00687202 */ /* 0x000fe20000000f00 */
[----:B------:R-:W-:-:S05]  /*15c00*/  VIADD R60, R59, UR12 ;  /* 0x0000000c3b3c7c36 */ /* 0x000fca0008000000 */
[----:B------:R-:W-:Y:S01]  /*15c10*/  IADD3 R60, P1, PT, R60, R57, RZ ;  /* 0x000000393c3c7210 */ /* 0x000fe20007f3e0ff */
[----:B------:R-:W-:Y:S01]  /*15c20*/  IMAD.MOV.U32 R57, RZ, RZ, R54 ;  /* 0x000000ffff397224 */ /* 0x000fe200078e0036 */
[----:B------:R-:W-:Y:S02]  /*15c30*/  MOV R54, R96 ;  /* 0x0000006000367202 */ /* 0x000fe40000000f00 */
        /* <DEDUP_REMOVED lines=38> */
.L_x_50:
[----:B------:R-:W-:Y:S05]  /*15ea0*/  BSYNC.RELIABLE B1 ;  /* 0x0000000000017941 */ /* 0x000fea0003800100 */
.L_x_49:
[----:B------:R-:W-:Y:S02]  /*15eb0*/  IADD3 R57, P1, PT, R57, -UR36, RZ ;  /* 0x8000002439397c10 */ /* 0x000fe4000ff3e0ff */
[----:B------:R-:W-:-:S03]  /*15ec0*/  MOV R58, 0xffffffff ;  /* 0xffffffff003a7802 */ /* 0x000fc60000000f00 */
        /* <DEDUP_REMOVED lines=21> */
.L_x_48:
[----:B------:R-:W-:Y:S05]  /*16020*/  BSYNC.RECONVERGENT B0 ;  /* 0x0000000000007941 */ /* 0x000fea0003800200 */
.L_x_47:
[----:B------:R-:W-:Y:S05]  /*16030*/  WARPSYNC.ALL ;  /* 0x0000000000007948 */ /* 0x000fea0003800000 */
[----:B------:R-:W-:Y:S02]  /*16040*/  HFMA2 R59, -RZ, RZ, 0, 0 ;  /* 0x00000000ff3b7431 */ /* 0x000fe400000001ff */
[----:B------:R-:W-:Y:S01]  /*16050*/  IMAD.WIDE.U32 R96, R43, R57, RZ ;  /* 0x000000392b607225 */ /* 0x000fe200078e00ff */
[----:B------:R-:W-:-:S03]  /*16060*/  MOV R99, RZ ;  /* 0x000000ff00637202 */ /* 0x000fc60000000f00 */
[----:B------:R-:W-:Y:S01]  /*16070*/  HFMA2 R63, -RZ, RZ, 0, 0 ;  /* 0x00000000ff3f7431 */ /* 0x000fe200000001ff */
[----:B------:R-:W-:Y:S01]  /*16080*/  MOV R95, RZ ;  /* 0x000000ff005f7202 */ /* 0x000fe20000000f00 */
[----:B------:R-:W-:Y:S02]  /*16090*/  VIADD R58, R97, UR13 ;  /* 0x0000000d613a7c36 */ /* 0x000fe40008000000 */
[----:B------:R-:W-:Y:S01]  /*160a0*/  HFMA2 R61, -RZ, RZ, 0, 0 ;  /* 0x00000000ff3d7431 */ /* 0x000fe200000001ff */
[----:B------:R-:W-:Y:S01]  /*160b0*/  MOV R65, RZ ;  /* 0x000000ff00417202 */ /* 0x000fe20000000f00 */
[----:B------:R-:W-:Y:S01]  /*160c0*/  IMAD R53, R96, UR28, RZ ;  /* 0x0000001c60357c24 */ /* 0x000fe2000f8e02ff */
[----:B------:R-:W-:Y:S01]  /*160d0*/  UMOV UR5, URZ ;  /* 0x000000ff00057c82 */ /* 0x000fe20008000000 */
[----:B------:R-:W-:Y:S01]  /*160e0*/  IMAD.HI.U32 R58, R57, R46, R58 ;  /* 0x0000002e393a7227 */ /* 0x000fe200078e003a */
[----:B------:R-:W-:Y:S03]  /*160f0*/  BSSY.RECONVERGENT B0, `(.L_x_42) ;  /* 0x000021f000007945 */ /* 0x000fe60003800200 */
[----:B------:R-:W-:-:S02]  /*16100*/  VIADD R98, R58, UR14 ;  /* 0x0000000e3a627c36 */ /* 0x000fc40008000000 */
[----:B------:R-:W-:Y:S02]  /*16110*/  IMAD.MOV.U32 R97, RZ, RZ, RZ ;  /* 0x000000ffff617224 */ /* 0x000fe400078e00ff */
[----:B------:R-:W-:-:S04]  /*16120*/  IMAD.WIDE.U32 R98, R57, R47, R98 ;  /* 0x0000002f39627225 */ /* 0x000fc800078e0062 */
[----:B------:R-:W-:Y:S02]  /*16130*/  VIADD R62, R99, UR15 ;  /* 0x0000000f633e7c36 */ /* 0x000fe40008000000 */
[----:B------:R-:W-:-:S04]  /*16140*/  IMAD.HI.U32 R96, R53, UR36, R96 ;  /* 0x0000002435607c27 */ /* 0x000fc8000f8e0060 */
[----:B------:R-:W-:-:S04]  /*16150*/  IMAD.WIDE.U32 R62, R57, R48, R62 ;  /* 0x00000030393e7225 */ /* 0x000fc800078e003e */
[----:B------:R-:W-:Y:S02]  /*16160*/  VIADD R94, R63, UR16 ;  /* 0x000000103f5e7c36 */ /* 0x000fe40008000000 */
[----:B------:R-:W-:Y:S02]  /*16170*/  VIADD R96, R96, UR6 ;  /* 0x0000000660607c36 */ /* 0x000fe40008000000 */
[----:B------:R-:W-:-:S04]  /*16180*/  IMAD.WIDE.U32 R94, R57, R49, R94 ;  /* 0x00000031395e7225 */ /* 0x000fc800078e005e */
[----:B------:R-:W-:-:S04]  /*16190*/  VIADD R60, R95, UR17 ;  /* 0x000000115f3c7c36 */ /* 0x000fc80008000000 */
[----:B------:R-:W-:-:S04]  /*161a0*/  IMAD.WIDE.U32 R60, R57, R50, R60 ;  /* 0x00000032393c7225 */ /* 0x000fc800078e003c */
[----:B------:R-:W-:-:S04]  /*161b0*/  VIADD R58, R61, UR44 ;  /* 0x0000002c3d3a7c36 */ /* 0x000fc80008000000 */
[----:B------:R-:W-:-:S05]  /*161c0*/  IMAD.WIDE.U32 R58, R57, R51, R58 ;  /* 0x00000033393a7225 */ /* 0x000fca00078e003a */
[----:B------:R-:W-:-:S05]  /*161d0*/  IADD3 R64, PT, PT, R59, UR50, RZ ;  /* 0x000000323b407c10 */ /* 0x000fca000fffe0ff */
[----:B------:R-:W-:-:S05]  /*161e0*/  IMAD.WIDE.U32 R64, R52, R57, R64 ;  /* 0x0000003934407225 */ /* 0x000fca00078e0040 */
[----:B------:R-:W-:-:S04]  /*161f0*/  IADD3 R97, PT, PT, R65, UR5, RZ ;  /* 0x0000000541617c10 */ /* 0x000fc8000fffe0ff */
[----:B------:R-:W-:-:S05]  /*16200*/  IADD3 R96, P1, PT, R96, R97, RZ ;  /* 0x0000006160607210 */ /* 0x000fca0007f3e0ff */
[----:B------:R-:W-:Y:S02]  /*16210*/  IMAD.X R97, RZ, RZ, RZ, P1 ;  /* 0x000000ffff617224 */ /* 0x000fe400008e06ff */
[----:B------:R-:W-:-:S05]  /*16220*/  IMAD.WIDE.U32 R96, R53, UR35, R96 ;  /* 0x0000002335607c25 */ /* 0x000fca000f8e0060 */
[----:B------:R-:W-:Y:S01]  /*16230*/  IADD3 R99, PT, PT, R97, UR7, RZ ;  /* 0x0000000761637c10 */ /* 0x000fe2000fffe0ff */
[----:B------:R-:W-:-:S03]  /*16240*/  HFMA2 R97, -RZ, RZ, 0, 0 ;  /* 0x00000000ff617431 */ /* 0x000fc600000001ff */
[----:B------:R-:W-:-:S05]  /*16250*/  IADD3 R98, P1, PT, R99, R98, RZ ;  /* 0x0000006263627210 */ /* 0x000fca0007f3e0ff */
[----:B------:R-:W-:Y:S02]  /*16260*/  IMAD.X R99, RZ, RZ, RZ, P1 ;  /* 0x000000ffff637224 */ /* 0x000fe400008e06ff */
[----:B------:R-:W-:-:S04]  /*16270*/  IMAD.WIDE.U32 R96, R54, R43, R96 ;  /* 0x0000002b36607225 */ /* 0x000fc800078e0060 */
[----:B------:R-:W-:-:S04]  /*16280*/  IMAD.WIDE.U32 R98, R53, UR34, R98 ;  /* 0x0000002235627c25 */ /* 0x000fc8000f8e0062 */
[----:B------:R-:W-:Y:S01]  /*16290*/  VIADD R55, R97, UR13 ;  /* 0x0000000d61377c36 */ /* 0x000fe20008000000 */
[----:B------:R-:W-:Y:S01]  /*162a0*/  IADD3 R63, PT, PT, R99, UR8, RZ ;  /* 0x00000008633f7c10 */ /* 0x000fe2000fffe0ff */
[----:B------:R-:W-:-:S03]  /*162b0*/  IMAD.MOV.U32 R97, RZ, RZ, RZ ;  /* 0x000000ffff617224 */ /* 0x000fc600078e00ff */
[----:B------:R-:W-:Y:S02]  /*162c0*/  IADD3 R98, P2, PT, R55, R98, RZ ;  /* 0x0000006237627210 */ /* 0x000fe40007f5e0ff */
[----:B------:R-:W-:-:S03]  /*162d0*/  IADD3 R62, P1, PT, R63, R62, RZ ;  /* 0x0000003e3f3e7210 */ /* 0x000fc60007f3e0ff */
[----:B------:R-:W-:Y:S01]  /*162e0*/  IMAD.X R99, RZ, RZ, RZ, P2 ;  /* 0x000000ffff637224 */ /* 0x000fe200010e06ff */
[----:B------:R-:W-:Y:S01]  /*162f0*/  IADD3.X R63, PT, PT, RZ, RZ, RZ, P1, !PT ;  /* 0x000000ffff3f7210 */ /* 0x000fe20000ffe4ff */
[----:B------:R-:W-:-:S04]  /*16300*/  IMAD.WIDE.U32 R98, R54, R46, R98 ;  /* 0x0000002e36627225 */ /* 0x000fc800078e0062 */
[----:B------:R-:W-:-:S04]  /*16310*/  IMAD.WIDE.U32 R62, R53, UR33, R62 ;  /* 0x00000021353e7c25 */ /* 0x000fc8000f8e003e */
[----:B------:R-:W-:Y:S01]  /*16320*/  VIADD R55, R99, UR14 ;  /* 0x0000000e63377c36 */ /* 0x000fe20008000000 */
[----:B------:R-:W-:-:S04]  /*16330*/  IADD3 R95, PT, PT, R63, UR9, RZ ;  /* 0x000000093f5f7c10 */ /* 0x000fc8000fffe0ff */
[----:B------:R-:W-:Y:S02]  /*16340*/  IADD3 R62, P2, PT, R55, R62, RZ ;  /* 0x0000003e373e7210 */ /* 0x000fe40007f5e0ff */
[----:B------:R-:W-:-:S03]  /*16350*/  IADD3 R94, P1, PT, R95, R94, RZ ;  /* 0x0000005e5f5e7210 */ /* 0x000fc60007f3e0ff */
[----:B------:R-:W-:Y:S01]  /*16360*/  IMAD.X R63, RZ, RZ, RZ, P2 ;  /* 0x000000ffff3f7224 */ /* 0x000fe200010e06ff */
[----:B------:R-:W-:Y:S01]  /*16370*/  IADD3.X R95, PT, PT, RZ, RZ, RZ, P1, !PT ;  /* 0x000000ffff5f7210 */ /* 0x000fe20000ffe4ff */
[----:B------:R-:W-:-:S04]  /*16380*/  IMAD.HI.U32 R63, R54, R47, R62 ;  /* 0x0000002f363f7227 */ /* 0x000fc800078e003e */
[----:B------:R-:W-:-:S04]  /*16390*/  IMAD.WIDE.U32 R94, R53, UR32, R94 ;  /* 0x00000020355e7c25 */ /* 0x000fc8000f8e005e */
[----:B------:R-:W-:Y:S01]  /*163a0*/  VIADD R63, R63, UR15 ;  /* 0x0000000f3f3f7c36 */ /* 0x000fe20008000000 */
[----:B------:R-:W-:-:S04]  /*163b0*/  IADD3 R95, PT, PT, R95, UR10, RZ ;  /* 0x0000000a5f5f7c10 */ /* 0x000fc8000fffe0ff */
        /* <DEDUP_REMOVED lines=22> */
[----:B------:R-:W-:Y:S02]  /*16520*/  VIADD R65, R63, UR44 ;  /* 0x0000002c3f417c36 */ /* 0x000fe40008000000 */
[----:B------:R-:W-:-:S03]  /*16530*/  IMAD R53, R96, UR28, RZ ;  /* 0x0000001c60357c24 */ /* 0x000fc6000f8e02ff */
[----:B------:R-:W-:Y:S01]  /*16540*/  IADD3 R64, P1, PT, R94, R65, RZ ;  /* 0x000000415e407210 */ /* 0x000fe20007f3e0ff */
[----:B------:R-:W-:-:S03]  /*16550*/  IMAD.HI.U32 R55, R53, UR36, R96 ;  /* 0x0000002435377c27 */ /* 0x000fc6000f8e0060 */
[----:B------:R-:W-:Y:S02]  /*16560*/  IADD3.X R65, PT, PT, RZ, RZ, RZ, P1, !PT ;  /* 0x000000ffff417210 */ /* 0x000fe40000ffe4ff */
[----:B------:R-:W-:Y:S01]  /*16570*/  IADD3 R55, PT, PT, R55, UR6, RZ ;  /* 0x0000000637377c10 */ /* 0x000fe2000fffe0ff */
[----:B------:R-:W-:-:S03]  /*16580*/  IMAD.WIDE.U32 R64, R54, R51, R64 ;  /* 0x0000003336407225 */ /* 0x000fc600078e0040 */
[----:B------:R-:W-:Y:S01]  /*16590*/  IADD3 R94, P2, PT, R55, R98, RZ ;  /* 0x00000062375e7210 */ /* 0x000fe20007f5e0ff */
[----:B------:R-:W-:-:S05]  /*165a0*/  VIADD R97, R65, UR50 ;  /* 0x0000003241617c36 */ /* 0x000fca0008000000 */
[----:B------:R-:W-:Y:S02]  /*165b0*/  IADD3 R96, P1, PT, R95, R97, RZ ;  /* 0x000000615f607210 */ /* 0x000fe40007f3e0ff */
[----:B------:R-:W-:-:S03]  /*165c0*/  IADD3.X R95, PT, PT, RZ, RZ, RZ, P2, !PT ;  /* 0x000000ffff5f7210 */ /* 0x000fc600017fe4ff */
[----:B------:R-:W-:Y:S02]  /*165d0*/  IMAD.X R97, RZ, RZ, RZ, P1 ;  /* 0x000000ffff617224 */ /* 0x000fe400008e06ff */
[----:B------:R-:W-:-:S04]  /*165e0*/  IMAD.WIDE.U32 R94, R53, UR35, R94 ;  /* 0x00000023355e7c25 */ /* 0x000fc8000f8e005e */
[----:B------:R-:W-:Y:S01]  /*165f0*/  IMAD.WIDE.U32 R96, R52, R54, R96 ;  /* 0x0000003634607225 */ /* 0x000fe200078e0060 */
[----:B------:R-:W-:-:S03]  /*16600*/  IADD3 R54, PT, PT, R95, UR7, RZ ;  /* 0x000000075f367c10 */ /* 0x000fc6000fffe0ff */
[----:B------:R-:W-:Y:S02]  /*16610*/  VIADD R55, R97, UR5 ;  /* 0x0000000561377c36 */ /* 0x000fe40008000000 */
[----:B------:R-:W-:-:S03]  /*16620*/  IMAD.MOV.U32 R95, RZ, RZ, RZ ;  /* 0x000000ffff5f7224 */ /* 0x000fc600078e00ff */
[----:B------:R-:W-:Y:S01]  /*16630*/  IADD3 R54, P1, PT, R54, R55, RZ ;  /* 0x0000003736367210 */ /* 0x000fe20007f3e0ff */
[----:B------:R-:W-:-:S03]  /*16640*/  IMAD.WIDE.U32 R94, R56, R43, R94 ;  /* 0x0000002b385e7225 */ /* 0x000fc600078e005e */
[----:B------:R-:W-:Y:S01]  /*16650*/  IADD3.X R55, PT, PT, RZ, RZ, RZ, P1, !PT ;  /* 0x000000ffff377210 */ /* 0x000fe20000ffe4ff */
[----:B------:R-:W-:Y:S01]  /*16660*/  IMAD R99, R94, UR28, RZ ;  /* 0x0000001c5e637c24 */ /* 0x000fe2000f8e02ff */
[----:B------:R-:W-:Y:S01]  /*16670*/  IADD3 R57, PT, PT, R95, UR13, RZ ;  /* 0x0000000d5f397c10 */ /* 0x000fe2000fffe0ff */
[----:B------:R-:W-:Y:S02]  /*16680*/  IMAD.MOV.U32 R95, RZ, RZ, RZ ;  /* 0x000000ffff5f7224 */ /* 0x000fe400078e00ff */
[----:B------:R-:W-:-:S04]  /*16690*/  IMAD.WIDE.U32 R54, R53, UR34, R54 ;  /* 0x0000002235367c25 */ /* 0x000fc8000f8e0036 */
[----:B------:R-:W-:Y:S01]  /*166a0*/  VIADD R61, R55, UR8 ;  /* 0x00000008373d7c36 */ /* 0x000fe20008000000 */
[----:B------:R-:W-:-:S04]  /*166b0*/  IADD3 R54, P2, PT, R57, R54, RZ ;  /* 0x0000003639367210 */ /* 0x000fc80007f5e0ff */
        /* <DEDUP_REMOVED lines=18> */
[----:B------:R-:W-:Y:S01]  /*167e0*/  VIADD R55, R55, UR6 ;  /* 0x0000000637377c36 */ /* 0x000fe20008000000 */
[----:B------:R-:W-:-:S03]  /*167f0*/  IADD3.X R59, PT, PT, RZ, RZ, RZ, P2, !PT ;  /* 0x000000ffff3b7210 */ /* 0x000fc600017fe4ff */
[----:B------:R-:W-:Y:S02]  /*16800*/  IMAD.X R63, RZ, RZ, RZ, P1 ;  /* 0x000000ffff3f7224 */ /* 0x000fe400008e06ff */
[----:B------:R-:W-:-:S04]  /*16810*/  IMAD.HI.U32 R59, R56, R48, R58 ;  /* 0x00000030383b7227 */ /* 0x000fc800078e003a */
        /* <DEDUP_REMOVED lines=13> */
[----:B------:R-:W-:Y:S02]  /*168f0*/  IADD3.X R63, PT, PT, RZ, RZ, RZ, P2, !PT ;  /* 0x000000ffff3f7210 */ /* 0x000fe400017fe4ff */
[----:B------:R-:W-:Y:S02]  /*16900*/  IADD3.X R97, PT, PT, RZ, RZ, RZ, P1, !PT ;  /* 0x000000ffff617210 */ /* 0x000fe40000ffe4ff */
[----:B------:R-:W-:Y:S01]  /*16910*/  IADD3 R54, P2, PT, R55, R54, RZ ;  /* 0x0000003637367210 */ /* 0x000fe20007f5e0ff */
[----:B------:R-:W-:-:S04]  /*16920*/  IMAD.WIDE.U32 R62, R56, R50, R62 ;  /* 0x00000032383e7225 */ /* 0x000fc800078e003e */
[----:B------:R-:W-:Y:S01]  /*16930*/  IMAD.WIDE.U32 R96, R53, UR29, R96 ;  /* 0x0000001d35607c25 */ /* 0x000fe2000f8e0060 */
[----:B------:R-:W-:-:S03]  /*16940*/  IADD3 R65, PT, PT, R63, UR44, RZ ;  /* 0x0000002c3f417c10 */ /* 0x000fc6000fffe0ff */
[----:B------:R-:W-:Y:S01]  /*16950*/  IMAD.X R55, RZ, RZ, RZ, P2 ;  /* 0x000000ffff377224 */ /* 0x000fe200010e06ff */
[----:B------:R-:W-:Y:S01]  /*16960*/  IADD3 R64, P1, PT, R96, R65, RZ ;  /* 0x0000004160407210 */ /* 0x000fe20007f3e0ff */
[----:B------:R-:W-:-:S03]  /*16970*/  IMAD.WIDE.U32 R54, R99, UR35, R54 ;  /* 0x0000002363367c25 */ /* 0x000fc6000f8e0036 */
[----:B------:R-:W-:Y:S01]  /*16980*/  IADD3.X R65, PT, PT, RZ, RZ, RZ, P1, !PT ;  /* 0x000000ffff417210 */ /* 0x000fe20000ffe4ff */
[----:B------:R-:W-:Y:S02]  /*16990*/  VIADD R61, R55, UR7 ;  /* 0x00000007373d7c36 */ /* 0x000fe40008000000 */
[----:B------:R-:W-:-:S03]  /*169a0*/  IMAD.WIDE.U32 R64, R56, R51, R64 ;  /* 0x0000003338407225 */ /* 0x000fc600078e0040 */
[----:B------:R-:W-:Y:S01]  /*169b0*/  IADD3 R60, P2, PT, R61, R60, RZ ;  /* 0x0000003c3d3c7210 */ /* 0x000fe20007f5e0ff */
[----:B------:R-:W-:Y:S01]  /*169c0*/  IMAD.MOV.U32 R55, RZ, RZ, RZ ;  /* 0x000000ffff377224 */ /* 0x000fe200078e00ff */
[----:B------:R-:W-:-:S03]  /*169d0*/  IADD3 R96, PT, PT, R65, UR50, RZ ;  /* 0x0000003241607c10 */ /* 0x000fc6000fffe0ff */
[----:B------:R-:W-:Y:S01]  /*169e0*/  IMAD.X R61, RZ, RZ, RZ, P2 ;  /* 0x000000ffff3d7224 */ /* 0x000fe200010e06ff */
[----:B------:R-:W-:Y:S01]  /*169f0*/  IADD3 R96, P1, PT, R97, R96, RZ ;  /* 0x0000006061607210 */ /* 0x000fe20007f3e0ff */
[----:B------:R-:W-:-:S03]  /*16a00*/  IMAD.WIDE.U32 R54, R100, R43, R54 ;  /* 0x0000002b64367225 */ /* 0x000fc600078e0036 */
[----:B------:R-:W-:Y:S01]  /*16a10*/  IADD3.X R97, PT, PT, RZ, RZ, RZ, P1, !PT ;  /* 0x000000ffff617210 */ /* 0x000fe20000ffe4ff */
[----:B------:R-:W-:Y:S01]  /*16a20*/  IMAD.WIDE.U32 R60, R99, UR34, R60 ;  /* 0x00000022633c7c25 */ /* 0x000fe2000f8e003c */
[----:B------:R-:W-:-:S03]  /*16a30*/  IADD3 R53, PT, PT, R55, UR13, RZ ;  /* 0x0000000d37357c10 */ /* 0x000fc6000fffe0ff */
[----:B------:R-:W-:Y:S01]  /*16a40*/  IMAD.WIDE.U32 R96, R52, R56, R96 ;  /* 0x0000003834607225 */ /* 0x000fe200078e0060 */
[----:B------:R-:W-:-:S03]  /*16a50*/  IADD3 R60, P2, PT, R53, R60, RZ ;  /* 0x0000003c353c7210 */ /* 0x000fc60007f5e0ff */
[----:B------:R-:W-:Y:S01]  /*16a60*/  VIADD R56, R61, UR8 ;  /* 0x000000083d387c36 */ /* 0x000fe20008000000 */
[----:B------:R-:W-:Y:S01]  /*16a70*/  IADD3 R57, PT, PT, R97, UR5, RZ ;  /* 0x0000000561397c10 */ /* 0x000fe2000fffe0ff */
[----:B------:R-:W-:Y:S02]  /*16a80*/  IMAD.X R61, RZ, RZ, RZ, P2 ;  /* 0x000000ffff3d7224 */ /* 0x000fe400010e06ff */
[----:B------:R-:W-:Y:S01]  /*16a90*/  IMAD.MOV.U32 R55, RZ, RZ, RZ ;  /* 0x000000ffff377224 */ /* 0x000fe200078e00ff */
        /* <DEDUP_REMOVED lines=20> */
[----:B------:R-:W-:Y:S01]  /*16be0*/  IMAD.WIDE.U32 R58, R100, R48, R58 ;  /* 0x00000030643a7225 */ /* 0x000fe200078e003a */
[----:B------:R-:W-:-:S03]  /*16bf0*/  IADD3 R61, PT, PT, R54, UR6, RZ ;  /* 0x00000006363d7c10 */ /* 0x000fc6000fffe0ff */
[----:B------:R-:W-:Y:S01]  /*16c00*/  IMAD.WIDE.U32 R62, R99, UR31, R62 ;  /* 0x0000001f633e7c25 */ /* 0x000fe2000f8e003e */
[----:B------:R-:W-:-:S03]  /*16c10*/  IADD3 R57, PT, PT, R59, UR16, RZ ;  /* 0x000000103b397c10 */ /* 0x000fc6000fffe0ff */
[----:B------:R-:W-:Y:S01]  /*16c20*/  VIADD R65, R63, UR11 ;  /* 0x0000000b3f417c36 */ /* 0x000fe20008000000 */
[----:B------:R-:W-:-:S04]  /*16c30*/  IADD3 R62, P2, PT, R57, R62, RZ ;  /* 0x0000003e393e7210 */ /* 0x000fc80007f5e0ff */
[----:B------:R-:W-:Y:S01]  /*16c40*/  IADD3 R64, P1, PT, R65, R64, RZ ;  /* 0x0000004041407210 */ /* 0x000fe20007f3e0ff */
[----:B------:R-:W-:-:S03]  /*16c50*/  IMAD.X R63, RZ, RZ, RZ, P2 ;  /* 0x000000ffff3f7224 */ /* 0x000fc600010e06ff */
[----:B------:R-:W-:Y:S01]  /*16c60*/  IADD3.X R65, PT, PT, RZ, RZ, RZ, P1, !PT ;  /* 0x000000ffff417210 */ /* 0x000fe20000ffe4ff */
[----:B------:R-:W-:Y:S01]  /*16c70*/  IMAD.HI.U32 R55, R100, R49, R62 ;  /* 0x0000003164377227 */ /* 0x000fe200078e003e */
[----:B------:R-:W-:-:S03]  /*16c80*/  IADD3 R60, P1, PT, R61, R60, RZ ;  /* 0x0000003c3d3c7210 */ /* 0x000fc60007f3e0ff */
[----:B------:R-:W-:Y:S01]  /*16c90*/  IMAD.WIDE.U32 R64, R99, UR30, R64 ;  /* 0x0000001e63407c25 */ /* 0x000fe2000f8e0040 */
[----:B------:R-:W-:-:S03]  /*16ca0*/  IADD3 R55, PT, PT, R55, UR17, RZ ;  /* 0x0000001137377c10 */ /* 0x000fc6000fffe0ff */
[----:B------:R-:W-:Y:S01]  /*16cb0*/  VIADD R97, R65, UR12 ;  /* 0x0000000c41617c36 */ /* 0x000fe20008000000 */
[----:B------:R-:W-:Y:S01]  /*16cc0*/  IADD3 R54, P2, PT, R55, R64, RZ ;  /* 0x0000004037367210 */ /* 0x000fe20007f5e0ff */
[----:B------:R-:W-:-:S03]  /*16cd0*/  IMAD.X R61, RZ, RZ, RZ, P1 ;  /* 0x000000ffff3d7224 */ /* 0x000fc600008e06ff */
[----:B------:R-:W-:Y:S01]  /*16ce0*/  IADD3 R96, P1, PT, R97, R96, RZ ;  /* 0x0000006061607210 */ /* 0x000fe20007f3e0ff */
[----:B------:R-:W-:Y:S01]  /*16cf0*/  IMAD.WIDE.U32 R60, R53, UR35, R60 ;  /* 0x00000023353c7c25 */ /* 0x000fe2000f8e003c */
[----:B------:R-:W-:Y:S02]  /*16d00*/  IADD3.X R55, PT, PT, RZ, RZ, RZ, P2, !PT ;  /* 0x000000ffff377210 */ /* 0x000fe400017fe4ff */
[----:B------:R-:W-:Y:S01]  /*16d10*/  IADD3.X R97, PT, PT, RZ, RZ, RZ, P1, !PT ;  /* 0x000000ffff617210 */ /* 0x000fe20000ffe4ff */
[----:B------:R-:W-:Y:S02]  /*16d20*/  VIADD R57, R61, UR7 ;  /* 0x000000073d397c36 */ /* 0x000fe40008000000 */
[----:B------:R-:W-:-:S03]  /*16d30*/  IMAD.WIDE.U32 R54, R100, R50, R54 ;  /* 0x0000003264367225 */ /* 0x000fc600078e0036 */
[----:B------:R-:W-:Y:S01]  /*16d40*/  IADD3 R56, P1, PT, R57, R56, RZ ;  /* 0x0000003839387210 */ /* 0x000fe20007f3e0ff */
[----:B------:R-:W-:-:S03]  /*16d50*/  IMAD.WIDE.U32 R96, R99, UR29, R96 ;  /* 0x0000001d63607c25 */ /* 0x000fc6000f8e0060 */
[----:B------:R-:W-:Y:S01]  /*16d60*/  IADD3.X R57, PT, PT, RZ, RZ, RZ, P1, !PT ;  /* 0x000000ffff397210 */ /* 0x000fe20000ffe4ff */
[----:B------:R-:W-:Y:S02]  /*16d70*/  VIADD R63, R55, UR44 ;  /* 0x0000002c373f7c36 */ /* 0x000fe40008000000 */
[----:B------:R-:W-:Y:S02]  /*16d80*/  IMAD.MOV.U32 R61, RZ, RZ, RZ ;  /* 0x000000ffff3d7224 */ /* 0x000fe400078e00ff */
[----:B------:R-:W-:Y:S01]  /*16d90*/  IMAD.WIDE.U32 R56, R53, UR34, R56 ;  /* 0x0000002235387c25 */ /* 0x000fe2000f8e0038 */
[----:B------:R-:W-:-:S03]  /*16da0*/  IADD3 R62, P1, PT, R96, R63, RZ ;  /* 0x0000003f603e7210 */ /* 0x000fc60007f3e0ff */
[----:B------:R-:W-:Y:S01]  /*16db0*/  IMAD.WIDE.U32 R60, R102, R43, R60 ;  /* 0x0000002b663c7225 */ /* 0x000fe200078e003c */
[----:B------:R-:W-:Y:S02]  /*16dc0*/  IADD3.X R63, PT, PT, RZ, RZ, RZ, P1, !PT ;  /* 0x000000ffff3f7210 */ /* 0x000fe40000ffe4ff */
[----:B------:R-:W-:Y:S01]  /*16dd0*/  IADD3 R59, PT, PT, R57, UR8, RZ ;  /* 0x00000008393b7c10 */ /* 0x000fe2000fffe0ff */
[----:B------:R-:W-:Y:S01]  /*16de0*/  VIADD R55, R61, UR13 ;  /* 0x0000000d3d377c36 */ /* 0x000fe20008000000 */
[----:B------:R-:W-:Y:S01]  /*16df0*/  MOV R61, RZ ;  /* 0x000000ff003d7202 */ /* 0x000fe20000000f00 */
[----:B------:R-:W-:Y:S01]  /*16e00*/  IMAD.WIDE.U32 R62, R100, R51, R62 ;  /* 0x00000033643e7225 */ /* 0x000fe200078e003e */
[----:B------:R-:W-:Y:S02]  /*16e10*/  IADD3 R58, P2, PT, R59, R58, RZ ;  /* 0x0000003a3b3a7210 */ /* 0x000fe40007f5e0ff */
[----:B------:R-:W-:Y:S01]  /*16e20*/  IADD3 R56, P1, PT, R55, R56, RZ ;  /* 0x0000003837387210 */ /* 0x000fe20007f3e0ff */
[----:B------:R-:W-:-:S02]  /*16e30*/  VIADD R96, R63, UR50 ;  /* 0x000000323f607c36 */ /* 0x000fc40008000000 */
[----:B------:R-:W-:Y:S01]  /*16e40*/  IMAD.X R59, RZ, RZ, RZ, P2 ;  /* 0x000000ffff3b7224 */ /* 0x000fe200010e06ff */
[----:B------:R-:W-:Y:S01]  /*16e50*/  IADD3.X R57, PT, PT, RZ, RZ, RZ, P1, !PT ;  /* 0x000000ffff397210 */ /* 0x000fe20000ffe4ff */
[----:B------:R-:W-:Y:S01]  /*16e60*/  IMAD R65, R60, UR28, RZ ;  /* 0x0000001c3c417c24 */ /* 0x000fe2000f8e02ff */
[----:B------:R-:W-:Y:S01]  /*16e70*/  IADD3 R96, P1, PT, R97, R96, RZ ;  /* 0x0000006061607210 */ /* 0x000fe20007f3e0ff */
[----:B------:R-:W-:-:S03]  /*16e80*/  IMAD.WIDE.U32 R58, R53, UR33, R58 ;  /* 0x00000021353a7c25 */ /* 0x000fc6000f8e003a */
[----:B------:R-:W-:Y:S01]  /*16e90*/  IADD3.X R97, PT, PT, RZ, RZ, RZ, P1, !PT ;  /* 0x000000ffff617210 */ /* 0x000fe20000ffe4ff */
[----:B------:R-:W-:Y:S01]  /*16ea0*/  IMAD.WIDE.U32 R56, R102, R46, R56 ;  /* 0x0000002e66387225 */ /* 0x000fe200078e0038 */
[----:B------:R-:W-:-:S03]  /*16eb0*/  IADD3 R59, PT, PT, R59, UR9, RZ ;  /* 0x000000093b3b7c10 */ /* 0x000fc6000fffe0ff */
[----:B------:R-:W-:-:S04]  /*16ec0*/  IMAD.WIDE.U32 R96, R52, R100, R96 ;  /* 0x0000006434607225 */ /* 0x000fc800078e0060 */
[----:B------:R-:W-:Y:S02]  /*16ed0*/  VIADD R55, R57, UR14 ;  /* 0x0000000e39377c36 */ /* 0x000fe40008000000 */
[----:B------:R-:W-:Y:S02]  /*16ee0*/  VIADD R64, R97, UR5 ;  /* 0x0000000561407c36 */ /* 0x000fe40008000000 */
[----:B------:R-:W-:Y:S01]  /*16ef0*/  IMAD.HI.U32 R57, R65, UR36, R60 ;  /* 0x0000002441397c27 */ /* 0x000fe2000f8e003c */
[----:B------:R-:W-:Y:S02]  /*16f00*/  IADD3 R58, P2, PT, R55, R58, RZ ;  /* 0x0000003a373a7210 */ /* 0x000fe40007f5e0ff */
[----:B------:R-:W-:Y:S02]  /*16f10*/  IADD3 R60, P1, PT, R59, R64, RZ ;  /* 0x000000403b3c7210 */ /* 0x000fe40007f3e0ff */
[----:B------:R-:W-:Y:S01]  /*16f20*/  IADD3 R57, PT, PT, R57, UR6, RZ ;  /* 0x0000000639397c10 */ /* 0x000fe2000fffe0ff */
[----:B------:R-:W-:-:S02]  /*16f30*/  IMAD.X R59, RZ, RZ, RZ, P2 ;  /* 0x000000ffff3b7224 */ /* 0x000fc400010e06ff */
[----:B------:R-:W-:Y:S01]  /*16f40*/  IMAD.X R61, RZ, RZ, RZ, P1 ;  /* 0x000000ffff3d7224 */ /* 0x000fe200008e06ff */
[----:B------:R-:W-:Y:S01]  /*16f50*/  IADD3 R56, P1, PT, R57, R56, RZ ;  /* 0x0000003839387210 */ /* 0x000fe20007f3e0ff */
[----:B------:R-:W-:-:S04]  /*16f60*/  IMAD.WIDE.U32 R58, R102, R47, R58 ;  /* 0x0000002f663a7225 */ /* 0x000fc800078e003a */
[----:B------:R-:W-:Y:S01]  /*16f70*/  IMAD.WIDE.U32 R60, R53, UR32, R60 ;  /* 0x00000020353c7c25 */ /* 0x000fe2000f8e003c */
[----:B------:R-:W-:-:S03]  /*16f80*/  IADD3 R55, PT, PT, R59, UR15, RZ ;  /* 0x0000000f3b377c10 */ /* 0x000fc6000fffe0ff */
[----:B------:R-:W-:Y:S01]  /*16f90*/  IMAD.X R57, RZ, RZ, RZ, P1 ;  /* 0x000000ffff397224 */ /* 0x000fe200008e06ff */
[----:B------:R-:W-:Y:S02]  /*16fa0*/  IADD3 R59, PT, PT, R61, UR10, RZ ;  /* 0x0000000a3d3b7c10 */ /* 0x000fe4000fffe0ff */
[----:B------:R-:W-:Y:S01]  /*16fb0*/  IADD3 R60, P2, PT, R55, R60, RZ ;  /* 0x0000003c373c7210 */ /* 0x000fe20007f5e0ff */
[----:B------:R-:W-:Y:S01]  /*16fc0*/  IMAD.WIDE.U32 R56, R65, UR35, R56 ;  /* 0x0000002341387c25 */ /* 0x000fe2000f8e0038 */
[----:B------:R-:W-:-:S03]  /*16fd0*/  IADD3 R54, P1, PT, R59, R54, RZ ;  /* 0x000000363b367210 */ /* 0x000fc60007f3e0ff */
[----:B------:R-:W-:Y:S01]  /*16fe0*/  IMAD.X R61, RZ, RZ, RZ, P2 ;  /* 0x000000ffff3d7224 */ /* 0x000fe200010e06ff */
[----:B------:R-:W-:Y:S01]  /*16ff0*/  IADD3.X R55, PT, PT, RZ, RZ, RZ, P1, !PT ;  /* 0x000000ffff377210 */ /* 0x000fe20000ffe4ff */
[----:B------:R-:W-:Y:S02]  /*17000*/  VIADD R59, R57, UR7 ;  /* 0x00000007393b7c36 */ /* 0x000fe40008000000 */
[----:B------:R-:W-:-:S03]  /*17010*/  IMAD.WIDE.U32 R60, R102, R48, R60 ;  /* 0x00000030663c7225 */ /* 0x000fc600078e003c */
[----:B------:R-:W-:Y:S01]  /*17020*/  IADD3 R58, P3, PT, R59, R58, RZ ;  /* 0x0000003a3b3a7210 */ /* 0x000fe20007f7e0ff */
[----:B------:R-:W-:Y:S01]  /*17030*/  IMAD.WIDE.U32 R54, R53, UR31, R54 ;  /* 0x0000001f35367c25 */ /* 0x000fe2000f8e0036 */
[----:B------:R-:W-:-:S03]  /*17040*/  IADD3 R57, PT, PT, R61, UR16, RZ ;  /* 0x000000103d397c10 */ /* 0x000fc6000fffe0ff */
[----:B------:R-:W-:Y:S01]  /*17050*/  VIADD R63, R55, UR11 ;  /* 0x0000000b373f7c36 */ /* 0x000fe20008000000 */
[----:B------:R-:W-:Y:S01]  /*17060*/  IADD3 R54, P2, PT, R57, R54, RZ ;  /* 0x0000003639367210 */ /* 0x000fe20007f5e0ff */
[----:B------:R-:W-:Y:S02]  /*17070*/  HFMA2 R57, -RZ, RZ, 0, 0 ;  /* 0x00000000ff397431 */ /* 0x000fe400000001ff */
[----:B------:R-:W-:Y:S01]  /*17080*/  IMAD.X R59, RZ, RZ, RZ, P3 ;  /* 0x000000ffff3b7224 */ /* 0x000fe200018e06ff */
[----:B------:R-:W-:Y:S02]  /*17090*/  IADD3 R62, P1, PT, R63, R62, RZ ;  /* 0x0000003e3f3e7210 */ /* 0x000fe40007f3e0ff */
[----:B------:R-:W-:Y:S01]  /*170a0*/  IADD3.X R55, PT, PT, RZ, RZ, RZ, P2, !PT ;  /* 0x000000ffff377210 */ /* 0x000fe200017fe4ff */
[----:B------:R-:W-:Y:S01]  /*170b0*/  IMAD.WIDE.U32 R58, R65, UR34, R58 ;  /* 0x00000022413a7c25 */ /* 0x000fe2000f8e003a */
[----:B------:R-:W-:-:S03]  /*170c0*/  IADD3.X R63, PT, PT, RZ, RZ, RZ, P1, !PT ;  /* 0x000000ffff3f7210 */ /* 0x000fc60000ffe4ff */
[----:B------:R-:W-:-:S04]  /*170d0*/  IMAD.WIDE.U32 R54, R102, R49, R54 ;  /* 0x0000003166367225 */ /* 0x000fc800078e0036 */
[----:B------:R-:W-:-:S04]  /*170e0*/  IMAD.WIDE.U32 R56, R104, R43, R56 ;  /* 0x0000002b68387225 */ /* 0x000fc800078e0038 */
[----:B------:R-:W-:-:S04]  /*170f0*/  IMAD.WIDE.U32 R62, R53, UR30, R62 ;  /* 0x0000001e353e7c25 */ /* 0x000fc8000f8e003e */
[----:B------:R-:W-:Y:S01]  /*17100*/  VIADD R55, R55, UR17 ;  /* 0x0000001137377c36 */ /* 0x000fe20008000000 */
[----:B------:R-:W-:Y:S01]  /*17110*/  IADD3 R97, PT, PT, R63, UR12, RZ ;  /* 0x0000000c3f617c10 */ /* 0x000fe2000fffe0ff */
[----:B------:R-:W-:Y:S02]  /*17120*/  VIADD R57, R57, UR13 ;  /* 0x0000000d39397c36 */ /* 0x000fe40008000000 */
[----:B------:R-:W-:Y:S01]  /*17130*/  VIADD R59, R59, UR8 ;  /* 0x000000083b3b7c36 */ /* 0x000fe20008000000 */
[----:B------:R-:W-:Y:S01]  /*17140*/  IADD3 R62, P2, PT, R55, R62, RZ ;  /* 0x0000003e373e7210 */ /* 0x000fe20007f5e0ff */
[----:B------:R-:W-:Y:S01]  /*17150*/  IMAD R95, R56, UR28, RZ ;  /* 0x0000001c385f7c24 */ /* 0x000fe2000f8e02ff */
[----:B------:R-:W-:Y:S02]  /*17160*/  IADD3 R58, P3, PT, R57, R58, RZ ;  /* 0x0000003a393a7210 */ /* 0x000fe40007f7e0ff */
[----:B------:R-:W-:Y:S01]  /*17170*/  IADD3 R96, P1, PT, R97, R96, RZ ;  /* 0x0000006061607210 */ /* 0x000fe20007f3e0ff */
[----:B------:R-:W-:Y:S01]  /*17180*/  IMAD.X R63, RZ, RZ, RZ, P2 ;  /* 0x000000ffff3f7224 */ /* 0x000fe200010e06ff */
[----:B------:R-:W-:-:S02]  /*17190*/  MOV R57, RZ ;  /* 0x000000ff00397202 */ /* 0x000fc40000000f00 */
[----:B------:R-:W-:Y:S02]  /*171a0*/  IADD3.X R97, PT, PT, RZ, RZ, RZ, P1, !PT ;  /* 0x000000ffff617210 */ /* 0x000fe40000ffe4ff */
[----:B------:R-:W-:Y:S01]  /*171b0*/  IADD3 R60, P1, PT, R59, R60, RZ ;  /* 0x0000003c3b3c7210 */ /* 0x000fe20007f3e0ff */
[----:B------:R-:W-:-:S03]  /*171c0*/  IMAD.HI.U32 R56, R95, UR36, R56 ;  /* 0x000000245f387c27 */ /* 0x000fc6000f8e0038 */
[----:B------:R-:W-:Y:S01]  /*171d0*/  IADD3.X R61, PT, PT, RZ, RZ, RZ, P1, !PT ;  /* 0x000000ffff3d7210 */ /* 0x000fe20000ffe4ff */
[----:B------:R-:W-:Y:S02]  /*171e0*/  IMAD.X R59, RZ, RZ, RZ, P3 ;  /* 0x000000ffff3b7224 */ /* 0x000fe400018e06ff */
[----:B------:R-:W-:-:S04]  /*171f0*/  IMAD.HI.U32 R57, R102, R50, R62 ;  /* 0x0000003266397227 */ /* 0x000fc800078e003e */
[----:B------:R-:W-:Y:S01]  /*17200*/  IMAD.WIDE.U32 R96, R53, UR29, R96 ;  /* 0x0000001d35607c25 */ /* 0x000fe2000f8e0060 */
[----:B------:R-:W-:-:S03]  /*17210*/  IADD3 R57, PT, PT, R57, UR44, RZ ;  /* 0x0000002c39397c10 */ /* 0x000fc6000fffe0ff */
[----:B------:R-:W-:-:S04]  /*17220*/  IMAD.WIDE.U32 R58, R104, R46, R58 ;  /* 0x0000002e683a7225 */ /* 0x000fc800078e003a */
[----:B------:R-:W-:Y:S01]  /*17230*/  VIADD R53, R56, UR6 ;  /* 0x0000000638357c36 */ /* 0x000fe20008000000 */
[----:B------:R-:W-:Y:S01]  /*17240*/  IADD3 R56, P1, PT, R96, R57, RZ ;  /* 0x0000003960387210 */ /* 0x000fe20007f3e0ff */
[----:B------:R-:W-:-:S03]  /*17250*/  IMAD.WIDE.U32 R60, R65, UR33, R60 ;  /* 0x00000021413c7c25 */ /* 0x000fc6000f8e003c */
[----:B------:R-:W-:Y:S01]  /*17260*/  IADD3 R58, P3, PT, R53, R58, RZ ;  /* 0x0000003a353a7210 */ /* 0x000fe20007f7e0ff */
[----:B------:R-:W-:Y:S01]  /*17270*/  VIADD R55, R59, UR14 ;  /* 0x0000000e3b377c36 */ /* 0x000fe20008000000 */
[----:B------:R-:W-:-:S03]  /*17280*/  IADD3.X R57, PT, PT, RZ, RZ, RZ, P1, !PT ;  /* 0x000000ffff397210 */ /* 0x000fc60000ffe4ff */
[----:B------:R-:W-:Y:S01]  /*17290*/  IMAD.X R59, RZ, RZ, RZ, P3 ;  /* 0x000000ffff3b7224 */ /* 0x000fe200018e06ff */
[----:B------:R-:W-:Y:S01]  /*172a0*/  IADD3 R60, P2, PT, R55, R60, RZ ;  /* 0x0000003c373c7210 */ /* 0x000fe20007f5e0ff */
[----:B------:R-:W-:Y:S01]  /*172b0*/  IMAD.WIDE.U32 R56, R102, R51, R56 ;  /* 0x0000003366387225 */ /* 0x000fe200078e0038 */
[----:B------:R-:W-:-:S03]  /*172c0*/  IADD3 R55, PT, PT, R61, UR9, RZ ;  /* 0x000000093d377c10 */ /* 0x000fc6000fffe0ff */
[----:B------:R-:W-:Y:S01]  /*172d0*/  IMAD.WIDE.U32 R58, R95, UR35, R58 ;  /* 0x000000235f3a7c25 */ /* 0x000fe2000f8e003a */
[----:B------:R-:W-:-:S03]  /*172e0*/  IADD3 R96, PT, PT, R57, UR50, RZ ;  /* 0x0000003239607c10 */ /* 0x000fc6000fffe0ff */
[----:B------:R-:W-:Y:S01]  /*172f0*/  IMAD.X R61, RZ, RZ, RZ, P2 ;  /* 0x000000ffff3d7224 */ /* 0x000fe200010e06ff */
[----:B------:R-:W-:Y:S01]  /*17300*/  IADD3 R54, P2, PT, R55, R54, RZ ;  /* 0x0000003637367210 */ /* 0x000fe20007f5e0ff */
[----:B------:R-:W-:Y:S02]  /*17310*/  VIADD R53, R59, UR7 ;  /* 0x000000073b357c36 */ /* 0x000fe40008000000 */
[----:B------:R-:W-:Y:S02]  /*17320*/  HFMA2 R59, -RZ, RZ, 0, 0 ;  /* 0x00000000ff3b7431 */ /* 0x000fe400000001ff */
[----:B------:R-:W-:Y:S01]  /*17330*/  IMAD.WIDE.U32 R60, R104, R47, R60 ;  /* 0x0000002f683c7225 */ /* 0x000fe200078e003c */
[----:B------:R-:W-:Y:S02]  /*17340*/  IADD3.X R55, PT, PT, RZ, RZ, RZ, P2, !PT ;  /* 0x000000ffff377210 */ /* 0x000fe400017fe4ff */
[----:B------:R-:W-:Y:S01]  /*17350*/  IADD3 R96, P1, PT, R97, R96, RZ ;  /* 0x0000006061607210 */ /* 0x000fe20007f3e0ff */
[----:B------:R-:W-:Y:S01]  /*17360*/  VIADD R63, R61, UR15 ;  /* 0x0000000f3d3f7c36 */ /* 0x000fe20008000000 */
[----:B------:R-:W-:Y:S01]  /*17370*/  IADD3 R60, P2, PT, R53, R60, RZ ;  /* 0x0000003c353c7210 */ /* 0x000fe20007f5e0ff */
[----:B------:R-:W-:-:S03]  /*17380*/  IMAD.WIDE.U32 R54, R65, UR32, R54 ;  /* 0x0000002041367c25 */ /* 0x000fc6000f8e0036 */
[----:B------:R-:W-:Y:S01]  /*17390*/  IADD3.X R61, PT, PT, RZ, RZ, RZ, P2, !PT ;  /* 0x000000ffff3d7210 */ /* 0x000fe200017fe4ff */
[----:B------:R-:W-:Y:S01]  /*173a0*/  IMAD.X R97, RZ, RZ, RZ, P1 ;  /* 0x000000ffff617224 */ /* 0x000fe200008e06ff */
[----:B------:R-:W-:Y:S01]  /*173b0*/  IADD3 R62, P1, PT, R63, R54, RZ ;  /* 0x000000363f3e7210 */ /* 0x000fe20007f3e0ff */
[----:B------:R-:W-:Y:S01]  /*173c0*/  IMAD.WIDE.U32 R58, R106, R43, R58 ;  /* 0x0000002b6a3a7225 */ /* 0x000fe200078e003a */
[----:B------:R-:W-:-:S03]  /*173d0*/  IADD3 R55, PT, PT, R55, UR10, RZ ;  /* 0x0000000a37377c10 */ /* 0x000fc6000fffe0ff */
[----:B------:R-:W-:-:S04]  /*173e0*/  IMAD.WIDE.U32 R96, R52, R102, R96 ;  /* 0x0000006634607225 */ /* 0x000fc800078e0060 */
[----:B------:R-:W-:Y:S01]  /*173f0*/  IMAD.WIDE.U32 R60, R95, UR34, R60 ;  /* 0x000000225f3c7c25 */ /* 0x000fe2000f8e003c */
[----:B------:R-:W-:-:S03]  /*17400*/  IADD3 R64, PT, PT, R97, UR5, RZ ;  /* 0x0000000561407c10 */ /* 0x000fc6000fffe0ff */
[----:B------:R-:W-:Y:S01]  /*17410*/  VIADD R53, R59, UR13 ;  /* 0x0000000d3b357c36 */ /* 0x000fe20008000000 */
[----:B------:R-:W-:Y:S01]  /*17420*/  MOV R59, RZ ;  /* 0x000000ff003b7202 */ /* 0x000fe20000000f00 */
[----:B------:R-:W-:Y:S02]  /*17430*/  IMAD.X R63, RZ, RZ, RZ, P1 ;  /* 0x000000ffff3f7224 */ /* 0x000fe400008e06ff */
[----:B------:R-:W-:Y:S01]  /*17440*/  VIADD R57, R61, UR8 ;  /* 0x000000083d397c36 */ /* 0x000fe20008000000 */
[----:B------:R-:W-:Y:S01]  /*17450*/  IADD3 R54, P2, PT, R53, R60, RZ ;  /* 0x0000003c35367210 */ /* 0x000fe20007f5e0ff */
[----:B------:R-:W-:Y:S01]  /*17460*/  IMAD.WIDE.U32 R60, R104, R48, R62 ;  /* 0x00000030683c7225 */ /* 0x000fe200078e003e */
[----:B------:R-:W-:-:S03]  /*17470*/  IADD3 R62, P1, PT, R55, R64, RZ ;  /* 0x00000040373e7210 */ /* 0x000fc60007f3e0ff */
[----:B------:R-:W-:Y:S01]  /*17480*/  IMAD R53, R58, UR28, RZ ;  /* 0x0000001c3a357c24 */ /* 0x000fe2000f8e02ff */
[----:B------:R-:W-:Y:S01]  /*17490*/  IADD3.X R63, PT, PT, RZ, RZ, RZ, P1, !PT ;  /* 0x000000ffff3f7210 */ /* 0x000fe20000ffe4ff */
[----:B------:R-:W-:Y:S01]  /*174a0*/  IMAD.X R55, RZ, RZ, RZ, P2 ;  /* 0x000000ffff377224 */ /* 0x000fe200010e06ff */
[----:B------:R-:W-:Y:S01]  /*174b0*/  IADD3 R60, P2, PT, R57, R60, RZ ;  /* 0x0000003c393c7210 */ /* 0x000fe20007f5e0ff */
[----:B------:R-:W-:-:S04]  /*174c0*/  IMAD.HI.U32 R57, R53, UR36, R58 ;  /* 0x0000002435397c27 */ /* 0x000fc8000f8e003a */
[----:B------:R-:W-:Y:S01]  /*174d0*/  VIADD R59, R61, UR16 ;  /* 0x000000103d3b7c36 */ /* 0x000fe20008000000 */
[----:B------:R-:W-:Y:S01]  /*174e0*/  IADD3.X R61, PT, PT, RZ, RZ, RZ, P2, !PT ;  /* 0x000000ffff3d7210 */ /* 0x000fe200017fe4ff */
[----:B------:R-:W-:-:S04]  /*174f0*/  IMAD.WIDE.U32 R54, R106, R46, R54 ;  /* 0x0000002e6a367225 */ /* 0x000fc800078e0036 */
[----:B------:R-:W-:Y:S02]  /*17500*/  VIADD R57, R57, UR6 ;  /* 0x0000000639397c36 */ /* 0x000fe40008000000 */
[----:B------:R-:W-:-:S03]  /*17510*/  IMAD.WIDE.U32 R62, R65, UR31, R62 ;  /* 0x0000001f413e7c25 */ /* 0x000fc6000f8e003e */
[----:B------:R-:W-:Y:S01]  /*17520*/  IADD3 R54, P3, PT, R57, R54, RZ ;  /* 0x0000003639367210 */ /* 0x000fe20007f7e0ff */
[----:B------:R-:W-:Y:S01]  /*17530*/  IMAD.WIDE.U32 R60, R95, UR33, R60 ;  /* 0x000000215f3c7c25 */ /* 0x000fe2000f8e003c */
[----:B------:R-:W-:Y:S02]  /*17540*/  IADD3 R63, PT, PT, R63, UR11, RZ ;  /* 0x0000000b3f3f7c10 */ /* 0x000fe4000fffe0ff */
[----:B------:R-:W-:Y:S01]  /*17550*/  IADD3 R62, P2, PT, R59, R62, RZ ;  /* 0x0000003e3b3e7210 */ /* 0x000fe20007f5e0ff */
[----:B------:R-:W-:Y:S01]  /*17560*/  VIADD R57, R55, UR14 ;  /* 0x0000000e37397c36 */ /* 0x000fe20008000000 */
[----:B------:R-:W-:Y:S01]  /*17570*/  IADD3 R58, P1, PT, R63, R56, RZ ;  /* 0x000000383f3a7210 */ /* 0x000fe20007f3e0ff */
[----:B------:R-:W-:Y:S01]  /*17580*/  VIADD R61, R61, UR9 ;  /* 0x000000093d3d7c36 */ /* 0x000fe20008000000 */
[----:B------:R-:W-:Y:S01]  /*17590*/  IADD3.X R55, PT, PT, RZ, RZ, RZ, P3, !PT ;  /* 0x000000ffff377210 */ /* 0x000fe20001ffe4ff */
[----:B------:R-:W-:Y:S01]  /*175a0*/  IMAD.X R63, RZ, RZ, RZ, P2 ;  /* 0x000000ffff3f7224 */ /* 0x000fe200010e06ff */
[----:B------:R-:W-:-:S02]  /*175b0*/  IADD3 R56, P3, PT, R57, R60, RZ ;  /* 0x0000003c39387210 */ /* 0x000fc40007f7e0ff */
[----:B------:R-:W-:Y:S01]  /*175c0*/  IADD3.X R59, PT, PT, RZ, RZ, RZ, P1, !PT ;  /* 0x000000ffff3b7210 */ /* 0x000fe20000ffe4ff */
[----:B------:R-:W-:-:S04]  /*175d0*/  IMAD.WIDE.U32 R54, R53, UR35, R54 ;  /* 0x0000002335367c25 */ /* 0x000fc8000f8e0036 */
[----:B------:R-:W-:Y:S01]  /*175e0*/  IMAD.X R57, RZ, RZ, RZ, P3 ;  /* 0x000000ffff397224 */ /* 0x000fe200018e06ff */
[----:B------:R-:W-:Y:S01]  /*175f0*/  IADD3 R55, PT, PT, R55, UR7, RZ ;  /* 0x0000000737377c10 */ /* 0x000fe2000fffe0ff */
[----:B------:R-:W-:-:S04]  /*17600*/  IMAD.WIDE.U32 R62, R104, R49, R62 ;  /* 0x00000031683e7225 */ /* 0x000fc800078e003e */
[----:B------:R-:W-:Y:S01]  /*17610*/  IMAD.WIDE.U32 R56, R106, R47, R56 ;  /* 0x0000002f6a387225 */ /* 0x000fe200078e0038 */
[----:B------:R-:W-:-:S03]  /*17620*/  IADD3 R63, PT, PT, R63, UR17, RZ ;  /* 0x000000113f3f7c10 */ /* 0x000fc6000fffe0ff */
[----:B------:R-:W-:Y:S01]  /*17630*/  IMAD.WIDE.U32 R58, R65, UR30, R58 ;  /* 0x0000001e413a7c25 */ /* 0x000fe2000f8e003a */
[----:B------:R-:W-:-:S03]  /*17640*/  IADD3 R56, P3, PT, R55, R56, RZ ;  /* 0x0000003837387210 */ /* 0x000fc60007f7e0ff */
[----:B------:R-:W-:Y:S01]  /*17650*/  HFMA2 R55, -RZ, RZ, 0, 0 ;  /* 0x00000000ff377431 */ /* 0x000fe200000001ff */
[----:B------:R-:W-:Y:S01]  /*17660*/  IADD3 R99, PT, PT, R57, UR15, RZ ;  /* 0x0000000f39637c10 */ /* 0x000fe2000fffe0ff */
[----:B------:R-:W-:Y:S01]  /*17670*/  VIADD R97, R59, UR12 ;  /* 0x0000000c3b617c36 */ /* 0x000fe20008000000 */
[----:B------:R-:W-:Y:S01]  /*17680*/  IADD3 R58, P2, PT, R63, R58, RZ ;  /* 0x0000003a3f3a7210 */ /* 0x000fe20007f5e0ff */
[----:B------:R-:W-:-:S03]  /*17690*/  IMAD.X R57, RZ, RZ, RZ, P3 ;  /* 0x000000ffff397224 */ /* 0x000fc600018e06ff */
[----:B------:R-:W-:Y:S01]  /*176a0*/  IADD3 R96, P1, PT, R97, R96, RZ ;  /* 0x0000006061607210 */ /* 0x000fe20007f3e0ff */
[----:B------:R-:W-:Y:S02]  /*176b0*/  IMAD.X R59, RZ, RZ, RZ, P2 ;  /* 0x000000ffff3b7224 */ /* 0x000fe400010e06ff */
[----:B------:R-:W-:-:S04]  /*176c0*/  IMAD.WIDE.U32 R54, R45, R43, R54 ;  /* 0x0000002b2d367225 */ /* 0x000fc800078e0036 */
[----:B------:R-:W-:Y:S01]  /*176d0*/  IMAD.X R97, RZ, RZ, RZ, P1 ;  /* 0x000000ffff617224 */ /* 0x000fe200008e06ff */
[----:B------:R-:W-:Y:S01]  /*176e0*/  IADD3 R62, P1, PT, R61, R62, RZ ;  /* 0x0000003e3d3e7210 */ /* 0x000fe20007f3e0ff */
[----:B------:R-:W-:Y:S01]  /*176f0*/  IMAD.WIDE.U32 R58, R104, R50, R58 ;  /* 0x00000032683a7225 */ /* 0x000fe200078e003a */
[----:B------:R-:W-:-:S03]  /*17700*/  MOV R61, RZ ;  /* 0x000000ff003d7202 */ /* 0x000fc60000000f00 */
[----:B------:R-:W-:Y:S01]  /*17710*/  IMAD.WIDE.U32 R96, R65, UR29, R96 ;  /* 0x0000001d41607c25 */ /* 0x000fe2000f8e0060 */
[----:B------:R-:W-:Y:S02]  /*17720*/  IADD3 R65, PT, PT, R55, UR13, RZ ;  /* 0x0000000d37417c10 */ /* 0x000fe4000fffe0ff */
[----:B------:R-:W-:Y:S01]  /*17730*/  IADD3 R55, PT, PT, R59, UR44, RZ ;  /* 0x0000002c3b377c10 */ /* 0x000fe2000fffe0ff */
[----:B------:R-:W-:Y:S02]  /*17740*/  IMAD.X R63, RZ, RZ, RZ, P1 ;  /* 0x000000ffff3f7224 */ /* 0x000fe400008e06ff */
[----:B------:R-:W-:Y:S02]  /*17750*/  IMAD R43, R54, UR28, RZ ;  /* 0x0000001c362b7c24 */ /* 0x000fe4000f8e02ff */
[----:B------:R-:W-:Y:S01]  /*17760*/  IMAD.MOV.U32 R60, RZ, RZ, R54 ;  /* 0x000000ffff3c7224 */ /* 0x000fe200078e0036 */
[----:B------:R-:W-:Y:S01]  /*17770*/  IADD3 R54, P1, PT, R96, R55, RZ ;  /* 0x0000003760367210 */ /* 0x000fe20007f3e0ff */
[----:B------:R-:W-:-:S03]  /*17780*/  IMAD.WIDE.U32 R62, R95, UR32, R62 ;  /* 0x000000205f3e7c25 */ /* 0x000fc6000f8e003e */
[----:B------:R-:W-:Y:S01]  /*17790*/  IADD3.X R55, PT, PT, RZ, RZ, RZ, P1, !PT ;  /* 0x000000ffff377210 */ /* 0x000fe20000ffe4ff */
[----:B------:R-:W-:Y:S02]  /*177a0*/  VIADD R59, R63, UR10 ;  /* 0x0000000a3f3b7c36 */ /* 0x000fe40008000000 */
[----:B------:R-:W-:Y:S01]  /*177b0*/  IMAD.HI.U32 R64, R43, UR36, R60 ;  /* 0x000000242b407c27 */ /* 0x000fe2000f8e003c */
[----:B------:R-:W-:Y:S02]  /*177c0*/  IADD3 R60, P2, PT, R99, R62, RZ ;  /* 0x0000003e633c7210 */ /* 0x000fe40007f5e0ff */
[----:B------:R-:W-:Y:S01]  /*177d0*/  IADD3 R58, P1, PT, R59, R58, RZ ;  /* 0x0000003a3b3a7210 */ /* 0x000fe20007f3e0ff */
[----:B------:R-:W-:Y:S01]  /*177e0*/  IMAD.HI.U32 R96, R104, R51, R54 ;  /* 0x0000003368607227 */ /* 0x000fe200078e0036 */
[----:B------:R-:W-:Y:S02]  /*177f0*/  IADD3.X R61, PT, PT, RZ, RZ, RZ, P2, !PT ;  /* 0x000000ffff3d7210 */ /* 0x000fe400017fe4ff */
[----:B------:R-:W-:Y:S01]  /*17800*/  IADD3.X R59, PT, PT, RZ, RZ, RZ, P1, !PT ;  /* 0x000000ffff3b7210 */ /* 0x000fe20000ffe4ff */
[----:B------:R-:W-:-:S02]  /*17810*/  VIADD R96, R96, UR50 ;  /* 0x0000003260607c36 */ /* 0x000fc40008000000 */
[----:B------:R-:W-:-:S03]  /*17820*/  IMAD.WIDE.U32 R56, R53, UR34, R56 ;  /* 0x0000002235387c25 */ /* 0x000fc6000f8e0038 */
[----:B------:R-:W-:Y:S01]  /*17830*/  IADD3 R96, P1, PT, R97, R96, RZ ;  /* 0x0000006061607210 */ /* 0x000fe20007f3e0ff */
[----:B------:R-:W-:Y:S01]  /*17840*/  IMAD.WIDE.U32 R60, R106, R48, R60 ;  /* 0x000000306a3c7225 */ /* 0x000fe200078e003c */
[----:B------:R-:W-:Y:S02]  /*17850*/  IADD3 R54, P3, PT, R65, R56, RZ ;  /* 0x0000003841367210 */ /* 0x000fe40007f7e0ff */
[----:B------:R-:W-:Y:S01]  /*17860*/  IADD3.X R97, PT, PT, RZ, RZ, RZ, P1, !PT ;  /* 0x000000ffff617210 */ /* 0x000fe20000ffe4ff */
[----:B------:R-:W-:Y:S01]  /*17870*/  VIADD R57, R57, UR8 ;  /* 0x0000000839397c36 */ /* 0x000fe20008000000 */
[----:B------:R-:W-:Y:S01]  /*17880*/  IADD3.X R55, PT, PT, RZ, RZ, RZ, P3, !PT ;  /* 0x000000ffff377210 */ /* 0x000fe20001ffe4ff */
[----:B------:R-:W-:-:S03]  /*17890*/  IMAD.WIDE.U32 R58, R95, UR31, R58 ;  /* 0x0000001f5f3a7c25 */ /* 0x000fc6000f8e003a */
[----:B------:R-:W-:Y:S01]  /*178a0*/  IADD3 R60, P2, PT, R57, R60, RZ ;  /* 0x0000003c393c7210 */ /* 0x000fe20007f5e0ff */
[----:B------:R-:W-:Y:S01]  /*178b0*/  VIADD R61, R61, UR16 ;  /* 0x000000103d3d7c36 */ /* 0x000fe20008000000 */
[----:B------:R-:W-:Y:S01]  /*178c0*/  IADD3 R57, PT, PT, R64, UR6, RZ ;  /* 0x0000000640397c10 */ /* 0x000fe2000fffe0ff */
[----:B------:R-:W-:-:S03]  /*178d0*/  IMAD.WIDE.U32 R96, R52, R104, R96 ;  /* 0x0000006834607225 */ /* 0x000fc600078e0060 */
[----:B------:R-:W-:Y:S01]  /*178e0*/  IADD3 R56, P1, PT, R61, R58, RZ ;  /* 0x0000003a3d387210 */ /* 0x000fe20007f3e0ff */
[----:B------:R-:W-:-:S04]  /*178f0*/  IMAD.WIDE.U32 R54, R45, R46, R54 ;  /* 0x0000002e2d367225 */ /* 0x000fc800078e0036 */
[----:B------:R-:W-:Y:S01]  /*17900*/  VIADD R58, R59, UR11 ;  /* 0x0000000b3b3a7c36 */ /* 0x000fe20008000000 */
[----:B------:R-:W-:Y:S01]  /*17910*/  IADD3 R54, P3, PT, R57, R54, RZ ;  /* 0x0000003639367210 */ /* 0x000fe20007f7e0ff */
[----:B------:R-:W-:Y:S01]  /*17920*/  VIADD R59, R97, UR5 ;  /* 0x00000005613b7c36 */ /* 0x000fe20008000000 */
[----:B------:R-:W-:Y:S01]  /*17930*/  IADD3.X R57, PT, PT, RZ, RZ, RZ, P1, !PT ;  /* 0x000000ffff397210 */ /* 0x000fe20000ffe4ff */
[----:B------:R-:W-:Y:S01]  /*17940*/  IMAD.X R61, RZ, RZ, RZ, P2 ;  /* 0x000000ffff3d7224 */ /* 0x000fe200010e06ff */
[----:B------:R-:W-:Y:S02]  /*17950*/  IADD3 R55, PT, PT, R55, UR14, RZ ;  /* 0x0000000e37377c10 */ /* 0x000fe4000fffe0ff */
[----:B------:R-:W-:Y:S01]  /*17960*/  IADD3 R58, P1, PT, R58, R59, RZ ;  /* 0x0000003b3a3a7210 */ /* 0x000fe20007f3e0ff */
[----:B------:R-:W-:-:S03]  /*17970*/  IMAD.WIDE.U32 R60, R53, UR33, R60 ;  /* 0x00000021353c7c25 */ /* 0x000fc6000f8e003c */
[----:B------:R-:W-:Y:S01]  /*17980*/  IADD3.X R59, PT, PT, RZ, RZ, RZ, P1, !PT ;  /* 0x000000ffff3b7210 */ /* 0x000fe20000ffe4ff */
[----:B------:R-:W-:Y:S01]  /*17990*/  IMAD.WIDE.U32 R62, R106, R49, R56 ;  /* 0x000000316a3e7225 */ /* 0x000fe200078e0038 */
[----:B------:R-:W-:-:S03]  /*179a0*/  IADD3 R56, P2, PT, R55, R60, RZ ;  /* 0x0000003c37387210 */ /* 0x000fc60007f5e0ff */
[----:B------:R-:W-:Y:S01]  /*179b0*/  VIADD R61, R61, UR9 ;  /* 0x000000093d3d7c36 */ /* 0x000fe20008000000 */
[----:B------:R-:W-:Y:S01]  /*179c0*/  IADD3.X R57, PT, PT, RZ, RZ, RZ, P2, !PT ;  /* 0x000000ffff397210 */ /* 0x000fe200017fe4ff */
[----:B------:R-:W-:Y:S02]  /*179d0*/  IMAD.X R55, RZ, RZ, RZ, P3 ;  /* 0x000000ffff377224 */ /* 0x000fe400018e06ff */
[----:B------:R-:W-:Y:S01]  /*179e0*/  IMAD.WIDE.U32 R58, R95, UR30, R58 ;  /* 0x0000001e5f3a7c25 */ /* 0x000fe2000f8e003a */
[----:B------:R-:W-:-:S03]  /*179f0*/  IADD3 R60, P1, PT, R61, R62, RZ ;  /* 0x0000003e3d3c7210 */ /* 0x000fc60007f3e0ff */
[----:B------:R-:W-:Y:S01]  /*17a00*/  VIADD R63, R63, UR17 ;  /* 0x000000113f3f7c36 */ /* 0x000fe20008000000 */
[----:B------:R-:W-:Y:S01]  /*17a10*/  IADD3 R97, PT, PT, R59, UR12, RZ ;  /* 0x0000000c3b617c10 */ /* 0x000fe2000fffe0ff */
[----:B------:R-:W-:-:S03]  /*17a20*/  IMAD.WIDE.U32 R54, R43, UR35, R54 ;  /* 0x000000232b367c25 */ /* 0x000fc6000f8e0036 */
[----:B------:R-:W-:Y:S01]  /*17a30*/  IADD3 R58, P2, PT, R63, R58, RZ ;  /* 0x0000003a3f3a7210 */ /* 0x000fe20007f5e0ff */
[----:B------:R-:W-:Y:S01]  /*17a40*/  IMAD.X R61, RZ, RZ, RZ, P1 ;  /* 0x000000ffff3d7224 */ /* 0x000fe200008e06ff */
[----:B------:R-:W-:Y:S01]  /*17a50*/  IADD3 R96, P1, PT, R97, R96, RZ ;  /* 0x0000006061607210 */ /* 0x000fe20007f3e0ff */
[----:B------:R-:W-:Y:S01]  /*17a60*/  IMAD.WIDE.U32 R56, R45, R47, R56 ;  /* 0x0000002f2d387225 */ /* 0x000fe200078e0038 */
[----:B------:R-:W-:Y:S02]  /*17a70*/  IADD3 R47, PT, PT, R55, UR7, RZ ;  /* 0x00000007372f7c10 */ /* 0x000fe4000fffe0ff */
[----:B------:R-:W-:Y:S01]  /*17a80*/  IADD3.X R59, PT, PT, RZ, RZ, RZ, P2, !PT ;  /* 0x000000ffff3b7210 */ /* 0x000fe200017fe4ff */
[----:B------:R-:W-:Y:S01]  /*17a90*/  IMAD.WIDE.U32 R60, R53, UR32, R60 ;  /* 0x00000020353c7c25 */ /* 0x000fe2000f8e003c */
[----:B------:R-:W-:-:S03]  /*17aa0*/  IADD3 R46, P2, PT, R47, R56, RZ ;  /* 0x000000382f2e7210 */ /* 0x000fc60007f5e0ff */
[----:B------:R-:W-:Y:S01]  /*17ab0*/  VIADD R57, R57, UR15 ;  /* 0x0000000f39397c36 */ /* 0x000fe20008000000 */
[----:B------:R-:W-:Y:S01]  /*17ac0*/  IADD3 R61, PT, PT, R61, UR10, RZ ;  /* 0x0000000a3d3d7c10 */ /* 0x000fe2000fffe0ff */
[----:B------:R-:W-:Y:S02]  /*17ad0*/  IMAD.X R97, RZ, RZ, RZ, P1 ;  /* 0x000000ffff617224 */ /* 0x000fe400008e06ff */
[----:B------:R-:W-:Y:S01]  /*17ae0*/  IMAD.WIDE.U32 R58, R106, R50, R58 ;  /* 0x000000326a3a7225 */ /* 0x000fe200078e003a */
[----:B------:R-:W-:-:S03]  /*17af0*/  IADD3 R56, P3, PT, R57, R60, RZ ;  /* 0x0000003c39387210 */ /* 0x000fc60007f7e0ff */
[----:B------:R-:W-:Y:S01]  /*17b00*/  IMAD.X R47, RZ, RZ, RZ, P2 ;  /* 0x000000ffff2f7224 */ /* 0x000fe200010e06ff */
[----:B------:R-:W-:Y:S01]  /*17b10*/  IADD3 R59, PT, PT, R59, UR44, RZ ;  /* 0x0000002c3b3b7c10 */ /* 0x000fe2000fffe0ff */
[----:B------:R-:W-:Y:S01]  /*17b20*/  IMAD.WIDE.U32 R96, R95, UR29, R96 ;  /* 0x0000001d5f607c25 */ /* 0x000fe2000f8e0060 */
[----:B------:R-:W-:-:S03]  /*17b30*/  IADD3 R60, P2, PT, R61, R58, RZ ;  /* 0x0000003a3d3c7210 */ /* 0x000fc60007f5e0ff */
[----:B------:R-:W-:Y:S01]  /*17b40*/  IMAD.X R57, RZ, RZ, RZ, P3 ;  /* 0x000000ffff397224 */ /* 0x000fe200018e06ff */
[----:B------:R-:W-:Y:S01]  /*17b50*/  IADD3 R58, P1, PT, R96, R59, RZ ;  /* 0x0000003b603a7210 */ /* 0x000fe20007f3e0ff */
[----:B------:R-:W-:Y:S01]  /*17b60*/  IMAD.WIDE.U32 R46, R43, UR34, R46 ;  /* 0x000000222b2e7c25 */ /* 0x000fe2000f8e002e */
[----:B------:R-:W-:Y:S02]  /*17b70*/  IADD3.X R61, PT, PT, RZ, RZ, RZ, P2, !PT ;  /* 0x000000ffff3d7210 */ /* 0x000fe400017fe4ff */
[----:B------:R-:W-:Y:S01]  /*17b80*/  IADD3.X R59, PT, PT, RZ, RZ, RZ, P1, !PT ;  /* 0x000000ffff3b7210 */ /* 0x000fe20000ffe4ff */
[----:B------:R-:W-:Y:S01]  /*17b90*/  IMAD.WIDE.U32 R56, R45, R48, R56 ;  /* 0x000000302d387225 */ /* 0x000fe200078e0038 */
[----:B------:R-:W-:-:S03]  /*17ba0*/  MOV R107, R46 ;  /* 0x0000002e006b7202 */ /* 0x000fc60000000f00 */
        /* <DEDUP_REMOVED lines=8> */
[----:B------:R-:W-:Y:S01]  /*17c30*/  IADD3 R59, PT, PT, R59, UR50, RZ ;  /* 0x000000323b3b7c10 */ /* 0x000fe2000fffe0ff */
[----:B------:R-:W-:Y:S01]  /*17c40*/  IMAD.MOV.U32 R105, RZ, RZ, R54 ;  /* 0x000000ffff697224 */ /* 0x000fe200078e0036 */
        /* <DEDUP_REMOVED lines=22> */
[----:B------:R-:W-:-:S03]  /*17db0*/  IADD3.X R61, PT, PT, RZ, RZ, RZ, P1, !PT ;  /* 0x000000ffff3d7210 */ /* 0x000fc60000ffe4ff */
[----:B------:R-:W-:Y:S01]  /*17dc0*/  IMAD.MOV.U32 R109, RZ, RZ, R56 ;  /* 0x000000ffff6d7224 */ /* 0x000fe200078e0038 */
[----:B------:R-:W-:Y:S01]  /*17dd0*/  IADD3 R58, P1, PT, R63, R58, RZ ;  /* 0x0000003a3f3a7210 */ /* 0x000fe20007f3e0ff */
[----:B------:R-:W-:Y:S01]  /*17de0*/  IMAD.WIDE.U32 R60, R53, UR29, R60 ;  /* 0x0000001d353c7c25 */ /* 0x000fe2000f8e003c */
[----:B------:R-:W-:-:S03]  /*17df0*/  IADD3 R63, PT, PT, R59, UR44, RZ ;  /* 0x0000002c3b3f7c10 */ /* 0x000fc6000fffe0ff */
[----:B------:R-:W-:Y:S01]  /*17e00*/  IMAD.X R59, RZ, RZ, RZ, P1 ;  /* 0x000000ffff3b7224 */ /* 0x000fe200008e06ff */
[----:B------:R-:W-:Y:S01]  /*17e10*/  IADD3 R62, P1, PT, R60, R63, RZ ;  /* 0x0000003f3c3e7210 */ /* 0x000fe20007f3e0ff */
[----:B------:R-:W-:-:S03]  /*17e20*/  IMAD.WIDE.U32 R58, R43, UR31, R58 ;  /* 0x0000001f2b3a7c25 */ /* 0x000fc6000f8e003a */
[----:B------:R-:W-:Y:S01]  /*17e30*/  IADD3.X R63, PT, PT, RZ, RZ, RZ, P1, !PT ;  /* 0x000000ffff3f7210 */ /* 0x000fe20000ffe4ff */
        /* <DEDUP_REMOVED lines=50> */
.L_x_53:
[----:B------:R-:W-:Y:S05]  /*18160*/  BSYNC.RELIABLE B1 ;  /* 0x0000000000017941 */ /* 0x000fea0003800100 */
.L_x_52:
        /* <DEDUP_REMOVED lines=23> */
.L_x_51:
[----:B------:R-:W-:Y:S05]  /*182e0*/  BSYNC.RECONVERGENT B0 ;  /* 0x0000000000007941 */ /* 0x000fea0003800200 */
.L_x_42:
[----:B------:R-:W-:Y:S01]  /*182f0*/  IMAD.U32 R43, RZ, RZ, UR4 ;  /* 0x00000004ff2b7e24 */ /* 0x000fe2000f8e00ff */
[----:B------:R-:W-:-:S04]  /*18300*/  UIADD3 UR4, UPT, UPT, UR4, 0x1, URZ ;  /* 0x0000000104047890 */ /* 0x000fc8000fffe0ff */
[----:B------:R-:W-:-:S13]  /*18310*/  ISETP.LT.U32.AND P1, PT, R43, 0x3, PT ;  /* 0x000000032b00780c */ /* 0x000fda0003f21070 */
[----:B------:R-:W-:Y:S05]  /*18320*/  @P0 BRA P1, `(.L_x_54) ;  /* 0xfffffeb800040947 */ /* 0x000fea000083ffff */
[----:B------:R-:W-:Y:S01]  /*18330*/  HFMA2 R6, -RZ, RZ, 0, 5.9604644775390625e-08 ;  /* 0x00000001ff067431 */ /* 0x000fe200000001ff */
[----:B------:R-:W-:Y:S06]  /*18340*/  @!P0 BRA `(.L_x_55) ;  /* 0x0000000400c48947 */ /* 0x000fec0003800000 */
[----:B-----5:R-:W0:Y:S01]  /*18350*/  LDC.64 R18, c[0x0][0x380] ;  /* 0x0000e000ff127b82 */ /* 0x020e220000000a00 */
[C---:B------:R-:W-:Y:S01]  /*18360*/  VIADD R3, R5.reuse, 0x28 ;  /* 0x0000002805037836 */ /* 0x040fe20000000000 */
[C---:B------:R-:W-:Y:S01]  /*18370*/  IADD3 R7, PT, PT, R5.reuse, 0x29, RZ ;  /* 0x0000002905077810 */ /* 0x040fe20007ffe0ff */
[C---:B------:R-:W-:Y:S01]  /*18380*/  VIADD R9, R5.reuse, 0x2a ;  /* 0x0000002a05097836 */ /* 0x040fe20000000000 */
[C---:B------:R-:W-:Y:S01]  /*18390*/  IADD3 R11, PT, PT, R5.reuse, 0x2b, RZ ;  /* 0x0000002b050b7810 */ /* 0x040fe20007ffe0ff */
[C---:B------:R-:W-:Y:S01]  /*183a0*/  VIADD R13, R5.reuse, 0x2c ;  /* 0x0000002c050d7836 */ /* 0x040fe20000000000 */
[C---:B------:R-:W-:Y:S01]  /*183b0*/  IADD3 R15, PT, PT, R5.reuse, 0x2d, RZ ;  /* 0x0000002d050f7810 */ /* 0x040fe20007ffe0ff */
[C---:B------:R-:W-:Y:S01]  /*183c0*/  VIADD R17, R5.reuse, 0x2e ;  /* 0x0000002e05117836 */ /* 0x040fe20000000000 */
[C---:B------:R-:W-:Y:S01]  /*183d0*/  IADD3 R21, PT, PT, R5.reuse, 0x2f, RZ ;  /* 0x0000002f05157810 */ /* 0x040fe20007ffe0ff */
[----:B------:R-:W-:Y:S02]  /*183e0*/  VIADD R23, R5, 0x30 ;  /* 0x0000003005177836 */ /* 0x000fe40000000000 */
[----:B0-----:R-:W-:-:S04]  /*183f0*/  IMAD.WIDE.U32 R2, R3, 0x4, R18 ;  /* 0x0000000403027825 */ /* 0x001fc800078e0012 */
[--C-:B------:R-:W-:Y:S01]  /*18400*/  IMAD.WIDE.U32 R4, R7, 0x4, R18.reuse ;  /* 0x0000000407047825 */ /* 0x100fe200078e0012 */
[----:B------:R-:W-:Y:S03]  /*18410*/  STG.E desc[UR18][R2.64], RZ ;  /* 0x000000ff02007986 */ /* 0x000fe6000c101912 */
        /* <DEDUP_REMOVED lines=11> */
[----:B------:R-:W-:Y:S01]  /*184d0*/  MOV R21, 0x3 ;  /* 0x0000000300157802 */ /* 0x000fe20000000f00 */
[----:B------:R-:W-:Y:S02]  /*184e0*/  STG.E desc[UR18][R14.64], RZ ;  /* 0x000000ff0e007986 */ /* 0x000fe4000c101912 */
[----:B------:R-:W-:-:S02]  /*184f0*/  IMAD.WIDE.U32 R18, R23, 0x4, R18 ;  /* 0x0000000417127825 */ /* 0x000fc400078e0012 */
[----:B------:R-:W-:Y:S04]  /*18500*/  STG.E desc[UR18][R16.64], RZ ;  /* 0x000000ff10007986 */ /* 0x000fe8000c101912 */
[----:B------:R-:W-:Y:S01]  /*18510*/  STG.E desc[UR18][R18.64], R21 ;  /* 0x0000001512007986 */ /* 0x000fe2000c101912 */
[----:B------:R-:W-:Y:S05]  /*18520*/  EXIT ;  /* 0x000000000000794d */ /* 0x000fea0003800000 */
.L_x_0:
[----:B------:R-:W0:Y:S01]  /*18530*/  LDC.64 R52, c[0x0][0x380] ;  /* 0x0000e000ff347b82 */ /* 0x000e220000000a00 */
[----:B------:R-:W-:-:S04]  /*18540*/  VIADD R6, R5, 0x28 ;  /* 0x0000002805067836 */ /* 0x000fc80000000000 */
[----:B------:R-:W-:-:S04]  /*18550*/  IMAD R7, R3, 0xe, R6 ;  /* 0x0000000e03077824 */ /* 0x000fc800078e0206 */
[----:B------:R-:W-:-:S04]  /*18560*/  IMAD R9, R0, 0xc, R7 ;  /* 0x0000000c00097824 */ /* 0x000fc800078e0207 */
[C---:B------:R-:W-:Y:S01]  /*18570*/  VIADD R11, R9.reuse, 0x10 ;  /* 0x00000010090b7836 */ /* 0x040fe20000000000 */
[C---:B------:R-:W-:Y:S02]  /*18580*/  IADD3 R19, PT, PT, R9.reuse, 0x11, RZ ;  /* 0x0000001109137810 */ /* 0x040fe40007ffe0ff */
[C---:B------:R-:W-:Y:S02]  /*18590*/  IADD3 R23, PT, PT, R9.reuse, 0xa, RZ ;  /* 0x0000000a09177810 */ /* 0x040fe40007ffe0ff */
[C---:B------:R-:W-:Y:S01]  /*185a0*/  IADD3 R35, PT, PT, R9.reuse, 0xc, RZ ;  /* 0x0000000c09237810 */ /* 0x040fe20007ffe0ff */
[C---:B------:R-:W-:Y:S01]  /*185b0*/  VIADD R37, R9.reuse, 0x14 ;  /* 0x0000001409257836 */ /* 0x040fe20000000000 */
[C---:B------:R-:W-:Y:S02]  /*185c0*/  IADD3 R13, PT, PT, R9.reuse, 0x1, RZ ;  /* 0x00000001090d7810 */ /* 0x040fe40007ffe0ff */
[C---:B------:R-:W-:Y:S01]  /*185d0*/  IADD3 R39, PT, PT, R9.reuse, 0x5, RZ ;  /* 0x0000000509277810 */ /* 0x040fe20007ffe0ff */
[C---:B0-----:R-:W-:Y:S01]  /*185e0*/  IMAD.WIDE.U32 R6, R9.reuse, 0x4, R52 ;  /* 0x0000000409067825 */ /* 0x041fe200078e0034 */
[----:B------:R-:W-:-:S02]  /*185f0*/  IADD3 R43, PT, PT, R9, 0x15, RZ ;  /* 0x00000015092b7810 */ /* 0x000fc40007ffe0ff */
[C---:B------:R-:W-:Y:S02]  /*18600*/  IADD3 R47, PT, PT, R9.reuse, 0xe, RZ ;  /* 0x0000000e092f7810 */ /* 0x040fe40007ffe0ff */
[----:B------:R0:W5:Y:S01]  /*18610*/  LDG.E R105, desc[UR18][R6.64] ;  /* 0x0000001206697981 */ /* 0x000162000c1e1900 */
[C---:B------:R-:W-:Y:S01]  /*18620*/  VIADD R21, R9.reuse, 0x2 ;  /* 0x0000000209157836 */ /* 0x040fe20000000000 */
[C---:B------:R-:W-:Y:S01]  /*18630*/  IADD3 R49, PT, PT, R9.reuse, 0x7, RZ ;  /* 0x0000000709317810 */ /* 0x040fe20007ffe0ff */
[C---:B------:R-:W-:Y:S01]  /*18640*/  VIADD R25, R9.reuse, 0xb ;  /* 0x0000000b09197836 */ /* 0x040fe20000000000 */
[C---:B------:R-:W-:Y:S01]  /*18650*/  IADD3 R15, PT, PT, R9.reuse, 0x8, RZ ;  /* 0x00000008090f7810 */ /* 0x040fe20007ffe0ff */
[C---:B------:R-:W-:Y:S01]  /*18660*/  VIADD R17, R9.reuse, 0x9 ;  /* 0x0000000909117836 */ /* 0x040fe20000000000 */
[----:B------:R-:W-:Y:S01]  /*18670*/  IADD3 R29, PT, PT, R9, 0x3, RZ ;  /* 0x00000003091d7810 */ /* 0x000fe20007ffe0ff */
[----:B0-----:R-:W-:Y:S01]  /*18680*/  IMAD.WIDE.U32 R6, R11, 0x4, R52 ;  /* 0x000000040b067825 */ /* 0x001fe200078e0034 */
[----:B------:R-:W-:-:S03]  /*18690*/  IADD3 R31, PT, PT, R9, 0x13, RZ ;  /* 0x00000013091f7810 */ /* 0x000fc60007ffe0ff */
[--C-:B------:R-:W-:Y:S01]  /*186a0*/  IMAD.WIDE.U32 R10, R19, 0x4, R52.reuse ;  /* 0x00000004130a7825 */ /* 0x100fe200078e0034 */
[----:B------:R-:W-:Y:S01]  /*186b0*/  IADD3 R55, PT, PT, R9, 0x17, RZ ;  /* 0x0000001709377810 */ /* 0x000fe20007ffe0ff */
[----:B------:R0:W5:Y:S02]  /*186c0*/  LDG.E R108, desc[UR18][R6.64] ;  /* 0x00000012066c7981 */ /* 0x000164000c1e1900 */
[--C-:B------:R-:W-:Y:S01]  /*186d0*/  IMAD.WIDE.U32 R18, R23, 0x4, R52.reuse ;  /* 0x0000000417127825 */ /* 0x100fe200078e0034 */
[----:B------:R-:W-:Y:S01]  /*186e0*/  IADD3 R59, PT, PT, R9, 0x19, RZ ;  /* 0x00000019093b7810 */ /* 0x000fe20007ffe0ff */
[----:B------:R1:W5:Y:S02]  /*186f0*/  LDG.E R110, desc[UR18][R10.64] ;  /* 0x000000120a6e7981 */ /* 0x000364000c1e1900 */
[----:B------:R-:W-:Y:S02]  /*18700*/  IMAD.WIDE.U32 R22, R35, 0x4, R52 ;  /* 0x0000000423167825 */ /* 0x000fe400078e0034 */
[----:B------:R1:W5:Y:S02]  /*18710*/  LDG.E R18, desc[UR18][R18.64] ;  /* 0x0000001212127981 */ /* 0x000364000c1e1900 */
[----:B------:R-:W-:-:S02]  /*18720*/  VIADD R27, R9, 0x12 ;  /* 0x00000012091b7836 */ /* 0x000fc40000000000 */
[C---:B------:R-:W-:Y:S01]  /*18730*/  VIADD R33, R9.reuse, 0x4 ;  /* 0x0000000409217836 */ /* 0x040fe20000000000 */
[----:B------:R1:W5:Y:S01]  /*18740*/  LDG.E R22, desc[UR18][R22.64] ;  /* 0x0000001216167981 */ /* 0x000362000c1e1900 */
[C---:B------:R-:W-:Y:S02]  /*18750*/  VIADD R41, R9.reuse, 0xd ;  /* 0x0000000d09297836 */ /* 0x040fe40000000000 */
[C---:B------:R-:W-:Y:S02]  /*18760*/  VIADD R45, R9.reuse, 0x6 ;  /* 0x00000006092d7836 */ /* 0x040fe40000000000 */
[C---:B------:R-:W-:Y:S02]  /*18770*/  VIADD R121, R9.reuse, 0x16 ;  /* 0x0000001609797836 */ /* 0x040fe40000000000 */
[C---:B------:R-:W-:Y:S02]  /*18780*/  VIADD R51, R9.reuse, 0xf ;  /* 0x0000000f09337836 */ /* 0x040fe40000000000 */
[----:B------:R-:W-:-:S02]  /*18790*/  VIADD R57, R9, 0x18 ;  /* 0x0000001809397836 */ /* 0x000fc40000000000 */
[----:B------:R-:W-:-:S04]  /*187a0*/  IMAD.WIDE.U32 R34, R37, 0x4, R52 ;  /* 0x0000000425227825 */ /* 0x000fc800078e0034 */
[--C-:B------:R-:W-:Y:S01]  /*187b0*/  IMAD.WIDE.U32 R8, R13, 0x4, R52.reuse ;  /* 0x000000040d087825 */ /* 0x100fe200078e0034 */
[----:B------:R1:W5:Y:S03]  /*187c0*/  LDG.E R116, desc[UR18][R34.64] ;  /* 0x0000001222747981 */ /* 0x000366000c1e1900 */
        /* <DEDUP_REMOVED lines=8> */
[----:B------:R-:W-:-:S02]  /*18850*/  IMAD.WIDE.U32 R42, R47, 0x4, R52 ;  /* 0x000000042f2a7825 */ /* 0x000fc400078e0034 */
[----:B------:R1:W5:Y:S02]  /*18860*/  LDG.E R20, desc[UR18][R20.64] ;  /* 0x0000001214147981 */ /* 0x000364000c1e1900 */
[----:B------:R-:W-:-:S04]  /*18870*/  IMAD.WIDE.U32 R24, R41, 0x4, R52 ;  /* 0x0000000429187825 */ /* 0x000fc800078e0034 */
[--C-:B------:R-:W-:Y:S02]  /*18880*/  IMAD.WIDE.U32 R46, R49, 0x4, R52.reuse ;  /* 0x00000004312e7825 */ /* 0x100fe400078e0034 */
[----:B------:R1:W5:Y:S02]  /*18890*/  LDG.E R24, desc[UR18][R24.64] ;  /* 0x0000001218187981 */ /* 0x000364000c1e1900 */
[--C-:B------:R-:W-:Y:S02]  /*188a0*/  IMAD.WIDE.U32 R40, R45, 0x4, R52.reuse ;  /* 0x000000042d287825 */ /* 0x100fe400078e0034 */
[----:B------:R1:W5:Y:S02]  /*188b0*/  LDG.E R106, desc[UR18][R46.64] ;  /* 0x000000122e6a7981 */ /* 0x000364000c1e1900 */
[--C-:B------:R-:W-:Y:S02]  /*188c0*/  IMAD.WIDE.U32 R48, R51, 0x4, R52.reuse ;  /* 0x0000000433307825 */ /* 0x100fe400078e0034 */
        /* <DEDUP_REMOVED lines=8> */
[----:B------:R-:W-:-:S02]  /*18950*/  IMAD.WIDE.U32 R30, R31, 0x4, R52 ;  /* 0x000000041f1e7825 */ /* 0x000fc400078e0034 */
        /* <DEDUP_REMOVED lines=9> */
[----:B------:R-:W-:Y:S02]  /*189f0*/  IMAD.WIDE.U32 R52, R59, 0x4, R52 ;  /* 0x000000043b347825 */ /* 0x000fe400078e0034 */
[----:B------:R1:W5:Y:S04]  /*18a00*/  LDG.E R15, desc[UR18][R48.64] ;  /* 0x00000012300f7981 */ /* 0x000368000c1e1900 */
[----:B------:R-:W2:Y:S04]  /*18a10*/  LDG.E R52, desc[UR18][R52.64] ;  /* 0x0000001234347981 */ /* 0x000ea8000c1e1900 */
[----:B------:R1:W5:Y:S04]  /*18a20*/  LDG.E R119, desc[UR18][R50.64] ;  /* 0x0000001232777981 */ /* 0x000368000c1e1900 */
[----:B------:R1:W5:Y:S01]  /*18a30*/  LDG.E R44, desc[UR18][R44.64] ;  /* 0x000000122c2c7981 */ /* 0x000362000c1e1900 */
[----:B--2---:R-:W-:-:S04]  /*18a40*/  ISETP.NE.AND P0, PT, R52, RZ, PT ;  /* 0x000000ff3400720c */ /* 0x004fc80003f05270 */
[----:B01----:R-:W-:-:S09]  /*18a50*/  SEL R6, RZ, 0x1, !P0 ;  /* 0x00000001ff067807 */ /* 0x003fd20004000000 */
.L_x_55:
[----:B-----5:R-:W-:-:S05]  /*18a60*/  VIADD R7, R4, UR37 ;  /* 0x0000002504077c36 */ /* 0x020fca0008000000 */
[----:B------:R-:W-:-:S04]  /*18a70*/  VIMNMX.U32 R4, PT, PT, R2, R7, PT ;  /* 0x0000000702047248 */ /* 0x000fc80003fe0000 */
[----:B------:R-:W-:-:S13]  /*18a80*/  ISETP.GT.U32.AND P0, PT, R4, UR37, PT ;  /* 0x0000002504007c0c */ /* 0x000fda000bf04070 */
[----:B------:R-:W-:Y:S05]  /*18a90*/  @!P0 BRA `(.L_x_56) ;  /* 0x000003d000588947 */ /* 0x000fea0003800000 */
.L_x_166:
[----:B------:R-:W0:Y:S01]  /*18aa0*/  LDCU.64 UR4, c[0x0][0x380] ;  /* 0x00007000ff0477ac */ /* 0x000e220008000a00 */
[----:B------:R-:W-:-:S04]  /*18ab0*/  UIADD3 UR6, UPT, UPT, UR37, 0x28, URZ ;  /* 0x0000002825067890 */ /* 0x000fc8000fffe0ff */
[----:B0-----:R-:W-:-:S06]  /*18ac0*/  UIMAD.WIDE.U32 UR4, UR6, 0x4, UR4 ;  /* 0x00000004060478a5 */ /* 0x001fcc000f8e0004 */
[----:B------:R-:W-:Y:S01]  /*18ad0*/  MOV R8, UR4 ;  /* 0x0000000400087c02 */ /* 0x000fe20008000f00 */
[----:B------:R-:W-:-:S05]  /*18ae0*/  IMAD.U32 R9, RZ, RZ, UR5 ;  /* 0x00000005ff097e24 */ /* 0x000fca000f8e00ff */
[----:B------:R-:W2:Y:S02]  /*18af0*/  LDG.E R8, desc[UR18][R8.64] ;  /* 0x0000001208087981 */ /* 0x000ea4000c1e1900 */
[----:B--2---:R-:W-:-:S13]  /*18b00*/  ISETP.GE.U32.AND P0, PT, R8, 0x2, PT ;  /* 0x000000020800780c */ /* 0x004fda0003f06070 */
[----:B------:R-:W-:Y:S05]  /*18b10*/  @!P0 BRA `(.L_x_57) ;  /* 0x000003d0002c8947 */ /* 0x000fea0003800000 */
[-C--:B------:R-:W-:Y:S01]  /*18b20*/  IADD3 R30, PT, PT, R14, R105.reuse, RZ ;  /* 0x000000690e1e7210 */ /* 0x080fe20007ffe0ff */
[----:B------:R-:W-:Y:S01]  /*18b30*/  HFMA2 R35, -RZ, RZ, 0, 0 ;  /* 0x00000000ff237431 */ /* 0x000fe200000001ff */
[----:B------:R-:W-:Y:S01]  /*18b40*/  MOV R11, RZ ;  /* 0x000000ff000b7202 */ /* 0x000fe20000000f00 */
[----:B------:R-:W-:Y:S01]  /*18b50*/  UMOV UR4, URZ ;  /* 0x000000ff00047c82 */ /* 0x000fe20008000000 */
[C---:B------:R-:W-:Y:S01]  /*18b60*/  ISETP.GE.U32.AND P0, PT, R30.reuse, R105, PT ;  /* 0x000000691e00720c */ /* 0x040fe20003f06070 */
[----:B------:R-:W-:-:S04]  /*18b70*/  IMAD.WIDE.U32 R32, R30, R30, RZ ;  /* 0x0000001e1e207225 */ /* 0x000fc800078e00ff */
[----:B------:R-:W-:Y:S01]  /*18b80*/  HFMA2 R37, -RZ, RZ, 0, 0 ;  /* 0x00000000ff257431 */ /* 0x000fe200000001ff */
[----:B------:R-:W-:Y:S01]  /*18b90*/  UMOV UR5, URZ ;  /* 0x000000ff00057c82 */ /* 0x000fe20008000000 */
[----:B------:R-:W-:Y:S01]  /*18ba0*/  SEL R12, RZ, 0x1, P0 ;  /* 0x00000001ff0c7807 */ /* 0x000fe20000000000 */
[----:B------:R-:W-:Y:S02]  /*18bb0*/  IMAD.MOV.U32 R10, RZ, RZ, R33 ;  /* 0x000000ffff0a7224 */ /* 0x000fe400078e0021 */
[----:B------:R-:W-:Y:S01]  /*18bc0*/  HFMA2 R39, -RZ, RZ, 0, 0 ;  /* 0x00000000ff277431 */ /* 0x000fe200000001ff */
[----:B------:R-:W-:Y:S01]  /*18bd0*/  UMOV UR6, URZ ;  /* 0x000000ff00067c82 */ /* 0x000fe20008000000 */
[----:B------:R-:W-:Y:S01]  /*18be0*/  IADD3 R12, P0, P1, R16, R12, R107 ;  /* 0x0000000c100c7210 */ /* 0x000fe2000791e06b */
[----:B------:R-:W-:Y:S01]  /*18bf0*/  HFMA2 R41, -RZ, RZ, 0, 0 ;  /* 0x00000000ff297431 */ /* 0x000fe200000001ff */
[----:B------:R-:W-:Y:S01]  /*18c00*/  UMOV UR7, URZ ;  /* 0x000000ff00077c82 */ /* 0x000fe20008000000 */
[----:B------:R-:W-:Y:S01]  /*18c10*/  HFMA2 R43, -RZ, RZ, 0, 0 ;  /* 0x00000000ff2b7431 */ /* 0x000fe200000001ff */
[----:B------:R-:W-:Y:S01]  /*18c20*/  UMOV UR8, URZ ;  /* 0x000000ff00087c82 */ /* 0x000fe20008000000 */
[----:B------:R-:W-:Y:S01]  /*18c30*/  IMAD.HI.U32 R10, R30, R12, R10 ;  /* 0x0000000c1e0a7227 */ /* 0x000fe200078e000a */
[----:B------:R-:W-:-:S03]  /*18c40*/  IADD3.X R11, PT, PT, RZ, RZ, RZ, P0, P1 ;  /* 0x000000ffff0b7210 */ /* 0x000fc600007e24ff */
[----:B------:R-:W-:Y:S01]  /*18c50*/  HFMA2 R47, -RZ, RZ, 0, 0 ;  /* 0x00000000ff2f7431 */ /* 0x000fe200000001ff */
[----:B------:R-:W-:Y:S01]  /*18c60*/  UMOV UR9, URZ ;  /* 0x000000ff00097c82 */ /* 0x000fe20008000000 */
[----:B------:R-:W-:Y:S01]  /*18c70*/  VIADD R34, R10, UR4 ;  /* 0x000000040a227c36 */ /* 0x000fe20008000000 */
[----:B------:R-:W-:Y:S01]  /*18c80*/  IADD3 R11, P0, P1, R18, R11, R109 ;  /* 0x0000000b120b7210 */ /* 0x000fe2000791e06d */
[----:B------:R-:W-:Y:S02]  /*18c90*/  HFMA2 R33, -RZ, RZ, 0, 0 ;  /* 0x00000000ff217431 */ /* 0x000fe400000001ff */
[----:B------:R-:W-:Y:S01]  /*18ca0*/  IMAD R19, R32, UR28, RZ ;  /* 0x0000001c20137c24 */ /* 0x000fe2000f8e02ff */
[----:B------:R-:W-:Y:S01]  /*18cb0*/  UMOV UR13, URZ ;  /* 0x000000ff000d7c82 */ /* 0x000fe20008000000 */
[----:B------:R-:W-:Y:S01]  /*18cc0*/  IADD3.X R10, PT, PT, RZ, RZ, RZ, P0, P1 ;  /* 0x000000ffff0a7210 */ /* 0x000fe200007e24ff */
[----:B------:R-:W-:Y:S01]  /*18cd0*/  IMAD.WIDE.U32 R34, R30, R11, R34 ;  /* 0x0000000b1e227225 */ /* 0x000fe200078e0022 */
[----:B------:R-:W-:Y:S01]  /*18ce0*/  UMOV UR14, URZ ;  /* 0x000000ff000e7c82 */ /* 0x000fe20008000000 */
[----:B------:R-:W-:Y:S01]  /*18cf0*/  UMOV UR15, URZ ;  /* 0x000000ff000f7c82 */ /* 0x000fe20008000000 */
[----:B------:R-:W-:Y:S01]  /*18d00*/  IADD3 R10, P0, P1, R20, R10, R111 ;  /* 0x0000000a140a7210 */ /* 0x000fe2000791e06f */
[----:B------:R-:W-:-:S02]  /*18d10*/  VIADD R36, R35, UR5 ;  /* 0x0000000523247c36 */ /* 0x000fc40008000000 */
[----:B------:R-:W-:Y:S02]  /*18d20*/  HFMA2 R35, -RZ, RZ, 0, 0 ;  /* 0x00000000ff237431 */ /* 0x000fe400000001ff */
[----:B------:R-:W-:Y:S01]  /*18d30*/  IMAD.MOV.U32 R46, RZ, RZ, R32 ;  /* 0x000000ffff2e7224 */ /* 0x000fe200078e0020 */
[----:B------:R-:W-:Y:S01]  /*18d40*/  IADD3.X R9, PT, PT, RZ, RZ, RZ, P0, P1 ;  /* 0x000000ffff097210 */ /* 0x000fe200007e24ff */
[----:B------:R-:W-:Y:S01]  /*18d50*/  IMAD.WIDE.U32 R36, R30, R10, R36 ;  /* 0x0000000a1e247225 */ /* 0x000fe200078e0024 */
[----:B------:R-:W-:Y:S01]  /*18d60*/  UMOV UR16, URZ ;  /* 0x000000ff00107c82 */ /* 0x000fe20008000000 */
[----:B------:R-:W-:Y:S01]  /*18d70*/  UMOV UR17, URZ ;  /* 0x000000ff00117c82 */ /* 0x000fe20008000000 */
[----:B------:R-:W-:Y:S01]  /*18d80*/  IADD3 R9, P0, P1, R22, R9, R113 ;  /* 0x0000000916097210 */ /* 0x000fe2000791e071 */
[----:B------:R-:W-:Y:S01]  /*18d90*/  VIADD R38, R37, UR6 ;  /* 0x0000000625267c36 */ /* 0x000fe20008000000 */
[----:B------:R-:W-:Y:S01]  /*18da0*/  UMOV UR20, URZ ;  /* 0x000000ff00147c82 */ /* 0x000fe20008000000 */
[----:B------:R-:W-:Y:S01]  /*18db0*/  IMAD.HI.U32 R47, R19, UR36, R46 ;  /* 0x00000024132f7c27 */ /* 0x000fe2000f8e002e */
[----:B------:R-:W-:Y:S01]  /*18dc0*/  IADD3.X R28, PT, PT, RZ, RZ, RZ, P0, P1 ;  /* 0x000000ffff1c7210 */ /* 0x000fe200007e24ff */
[----:B------:R-:W-:Y:S01]  /*18dd0*/  UMOV UR21, URZ ;  /* 0x000000ff00157c82 */ /* 0x000fe20008000000 */
[----:B------:R-:W-:Y:S01]  /*18de0*/  BSSY.RECONVERGENT B0, `(.L_x_58) ;  /* 0x000022a000007945 */ /* 0x000fe20003800200 */
[----:B------:R-:W-:Y:S01]  /*18df0*/  IMAD.WIDE.U32 R38, R30, R9, R38 ;  /* 0x000000091e267225 */ /* 0x000fe200078e0026 */
[----:B------:R-:W-:-:S03]  /*18e00*/  IADD3 R28, P0, P1, R24, R28, R115 ;  /* 0x0000001c181c7210 */ /* 0x000fc6000791e073 */
[----:B------:R-:W-:Y:S01]  /*18e10*/  VIADD R40, R39, UR7 ;  /* 0x0000000727287c36 */ /* 0x000fe20008000000 */
[----:B------:R-:W-:Y:S01]  /*18e20*/  IADD3.X R13, PT, PT, RZ, RZ, RZ, P0, P1 ;  /* 0x000000ffff0d7210 */ /* 0x000fe200007e24ff */
[----:B------:R-:W-:Y:S02]  /*18e30*/  VIADD R47, R47, UR13 ;  /* 0x0000000d2f2f7c36 */ /* 0x000fe40008000000 */
[----:B------:R-:W-:Y:S01]  /*18e40*/  IMAD.WIDE.U32 R40, R30, R28, R40 ;  /* 0x0000001c1e287225 */ /* 0x000fe200078e0028 */
[----:B------:R-:W-:-:S03]  /*18e50*/  IADD3 R13, P0, P1, R26, R13, R117 ;  /* 0x0000000d1a0d7210 */ /* 0x000fc6000791e075 */
[----:B------:R-:W-:Y:S01]  /*18e60*/  VIADD R42, R41, UR8 ;  /* 0x00000008292a7c36 */ /* 0x000fe20008000000 */
[----:B------:R-:W-:-:S03]  /*18e70*/  IADD3.X R17, PT, PT, RZ, RZ, RZ, P0, P1 ;  /* 0x000000ffff117210 */ /* 0x000fc600007e24ff */
[----:B------:R-:W-:Y:S01]  /*18e80*/  IMAD.WIDE.U32 R42, R30, R13, R42 ;  /* 0x0000000d1e2a7225 */ /* 0x000fe200078e002a */
[----:B------:R-:W-:-:S03]  /*18e90*/  IADD3 R17, PT, PT, R15, R106, R17 ;  /* 0x0000006a0f117210 */ /* 0x000fc60007ffe011 */
[----:B------:R-:W-:-:S04]  /*18ea0*/  VIADD R32, R43, UR9 ;  /* 0x000000092b207c36 */ /* 0x000fc80008000000 */
[----:B------:R-:W-:-:S05]  /*18eb0*/  IMAD.WIDE.U32 R32, R30, R17, R32 ;  /* 0x000000111e207225 */ /* 0x000fca00078e0020 */
[----:B------:R-:W-:-:S04]  /*18ec0*/  IADD3 R46, P0, PT, R33, R47, RZ ;  /* 0x0000002f212e7210 */ /* 0x000fc80007f1e0ff */
[----:B------:R-:W-:-:S03]  /*18ed0*/  IADD3.X R47, PT, PT, RZ, RZ, RZ, P0, !PT ;  /* 0x000000ffff2f7210 */ /* 0x000fc600007fe4ff */
[----:B------:R-:W-:-:S04]  /*18ee0*/  IMAD.WIDE.U32 R46, R19, UR35, R46 ;  /* 0x00000023132e7c25 */ /* 0x000fc8000f8e002e */
[----:B------:R-:W-:-:S05]  /*18ef0*/  VIADD R49, R47, UR14 ;  /* 0x0000000e2f317c36 */ /* 0x000fca0008000000 */
[----:B------:R-:W-:Y:S01]  /*18f00*/  IADD3 R48, P0, PT, R49, R34, RZ ;  /* 0x0000002231307210 */ /* 0x000fe20007f1e0ff */
[----:B------:R-:W-:-:S03]  /*18f10*/  IMAD.MOV.U32 R34, RZ, RZ, R46 ;  /* 0x000000ffff227224 */ /* 0x000fc600078e002e */
[----:B------:R-:W-:Y:S01]  /*18f20*/  IADD3.X R49, PT, PT, RZ, RZ, RZ, P0, !PT ;  /* 0x000000ffff317210 */ /* 0x000fe200007fe4ff */
        /* <DEDUP_REMOVED lines=18> */
[----:B------:R-:W-:Y:S02]  /*19050*/  HFMA2 R49, -RZ, RZ, 0, 0 ;  /* 0x00000000ff317431 */ /* 0x000fe400000001ff */
        /* <DEDUP_REMOVED lines=29> */
[----:B------:R-:W-:-:S03]  /*19230*/  IADD3.X R43, PT, PT, RZ, RZ, RZ, P0, !PT ;  /* 0x000000ffff2b7210 */ /* 0x000fc600007fe4ff */
[----:B------:R-:W-:Y:S01]  /*19240*/  IMAD.WIDE.U32 R34, R13, R12, R42 ;  /* 0x0000000c0d227225 */ /* 0x000fe200078e002a */
[----:B------:R-:W-:-:S03]  /*19250*/  IADD3 R43, PT, PT, R21, UR13, RZ ;  /* 0x0000000d152b7c10 */ /* 0x000fc6000fffe0ff */
[----:B------:R-:W-:Y:S01]  /*19260*/  VIADD R32, R35, UR9 ;  /* 0x0000000923207c36 */ /* 0x000fe20008000000 */
[----:B------:R-:W-:-:S04]  /*19270*/  IADD3 R42, P1, PT, R43, R46, RZ ;  /* 0x0000002e2b2a7210 */ /* 0x000fc80007f3e0ff */
[----:B------:R-:W-:Y:S02]  /*19280*/  IADD3 R32, P0, PT, R33, R32, RZ ;  /* 0x0000002021207210 */ /* 0x000fe40007f1e0ff */
[----:B------:R-:W-:-:S03]  /*19290*/  IADD3.X R43, PT, PT, RZ, RZ, RZ, P1, !PT ;  /* 0x000000ffff2b7210 */ /* 0x000fc60000ffe4ff */
[----:B------:R-:W-:Y:S02]  /*192a0*/  IMAD.X R33, RZ, RZ, RZ, P0 ;  /* 0x000000ffff217224 */ /* 0x000fe400000e06ff */
[----:B------:R-:W-:-:S04]  /*192b0*/  IMAD.WIDE.U32 R42, R19, UR35, R42 ;  /* 0x00000023132a7c25 */ /* 0x000fc8000f8e002a */
[----:B------:R-:W-:Y:S01]  /*192c0*/  IMAD.WIDE.U32 R32, R17, R12, R32 ;  /* 0x0000000c11207225 */ /* 0x000fe200078e0020 */
[----:B------:R-:W-:-:S03]  /*192d0*/  IADD3 R46, PT, PT, R43, UR14, RZ ;  /* 0x0000000e2b2e7c10 */ /* 0x000fc6000fffe0ff */
[----:B------:R-:W-:Y:S02]  /*192e0*/  VIADD R47, R33, UR4 ;  /* 0x00000004212f7c36 */ /* 0x000fe40008000000 */
[----:B------:R-:W-:-:S03]  /*192f0*/  IMAD.MOV.U32 R48, RZ, RZ, R42 ;  /* 0x000000ffff307224 */ /* 0x000fc600078e002a */
[----:B------:R-:W-:Y:S01]  /*19300*/  IADD3 R46, P0, PT, R46, R47, RZ ;  /* 0x0000002f2e2e7210 */ /* 0x000fe20007f1e0ff */
[----:B------:R-:W-:-:S03]  /*19310*/  IMAD.WIDE.U32 R48, R30, R11, R48 ;  /* 0x0000000b1e307225 */ /* 0x000fc600078e0030 */
[----:B------:R-:W-:Y:S01]  /*19320*/  IADD3.X R47, PT, PT, RZ, RZ, RZ, P0, !PT ;  /* 0x000000ffff2f7210 */ /* 0x000fe200007fe4ff */
[----:B------:R-:W-:Y:S01]  /*19330*/  VIADD R21, R49, UR5 ;  /* 0x0000000531157c36 */ /* 0x000fe20008000000 */
[----:B------:R-:W-:Y:S01]  /*19340*/  MOV R49, RZ ;  /* 0x000000ff00317202 */ /* 0x000fe20000000f00 */
        /* <DEDUP_REMOVED lines=37> */
[----:B------:R-:W-:Y:S02]  /*195a0*/  IMAD.X R35, RZ, RZ, RZ, P1 ;  /* 0x000000ffff237224 */ /* 0x000fe400008e06ff */
[----:B------:R-:W-:-:S04]  /*195b0*/  IMAD.HI.U32 R43, R21, UR36, R48 ;  /* 0x00000024152b7c27 */ /* 0x000fc8000f8e0030 */
[----:B------:R-:W-:Y:S01]  /*195c0*/  IMAD.X R33, RZ, RZ, RZ, P0 ;  /* 0x000000ffff217224 */ /* 0x000fe200000e06ff */
[----:B------:R-:W-:Y:S01]  /*195d0*/  IADD3 R43, PT, PT, R43, UR13, RZ ;  /* 0x0000000d2b2b7c10 */ /* 0x000fe2000fffe0ff */
[----:B------:R-:W-:-:S03]  /*195e0*/  IMAD.WIDE.U32 R34, R28, R11, R34 ;  /* 0x0000000b1c227225 */ /* 0x000fc600078e0022 */
[----:B------:R-:W-:Y:S01]  /*195f0*/  IADD3 R42, P1, PT, R43, R42, RZ ;  /* 0x0000002a2b2a7210 */ /* 0x000fe20007f3e0ff */
[----:B------:R-:W-:-:S03]  /*19600*/  IMAD.WIDE.U32 R32, R19, UR29, R32 ;  /* 0x0000001d13207c25 */ /* 0x000fc6000f8e0020 */
[----:B------:R-:W-:Y:S01]  /*19610*/  IADD3.X R43, PT, PT, RZ, RZ, RZ, P1, !PT ;  /* 0x000000ffff2b7210 */ /* 0x000fe20000ffe4ff */
[----:B------:R-:W-:Y:S02]  /*19620*/  VIADD R39, R35, UR8 ;  /* 0x0000000823277c36 */ /* 0x000fe40008000000 */
[----:B------:R-:W-:-:S03]  /*19630*/  IMAD.WIDE.U32 R42, R21, UR35, R42 ;  /* 0x00000023152a7c25 */ /* 0x000fc6000f8e002a */
[----:B------:R-:W-:Y:S02]  /*19640*/  IADD3 R38, P0, PT, R32, R39, RZ ;  /* 0x0000002720267210 */ /* 0x000fe40007f1e0ff */
[----:B------:R-:W-:-:S03]  /*19650*/  IADD3 R41, PT, PT, R43, UR14, RZ ;  /* 0x0000000e2b297c10 */ /* 0x000fc6000fffe0ff */
[----:B------:R-:W-:Y:S02]  /*19660*/  IMAD.X R39, RZ, RZ, RZ, P0 ;  /* 0x000000ffff277224 */ /* 0x000fe400000e06ff */
[----:B------:R-:W-:Y:S01]  /*19670*/  HFMA2 R43, -RZ, RZ, 0, 0 ;  /* 0x00000000ff2b7431 */ /* 0x000fe200000001ff */
[----:B------:R-:W-:Y:S01]  /*19680*/  IADD3 R40, P1, PT, R41, R40, RZ ;  /* 0x0000002829287210 */ /* 0x000fe20007f3e0ff */
[----:B------:R-:W-:-:S03]  /*19690*/  IMAD.WIDE.U32 R38, R13, R11, R38 ;  /* 0x0000000b0d267225 */ /* 0x000fc600078e0026 */
[----:B------:R-:W-:Y:S01]  /*196a0*/  IADD3.X R41, PT, PT, RZ, RZ, RZ, P1, !PT ;  /* 0x000000ffff297210 */ /* 0x000fe20000ffe4ff */
[----:B------:R-:W-:Y:S02]  /*196b0*/  VIADD R32, R39, UR9 ;  /* 0x0000000927207c36 */ /* 0x000fe40008000000 */
[----:B------:R-:W-:-:S03]  /*196c0*/  IMAD.WIDE.U32 R42, R30, R10, R42 ;  /* 0x0000000a1e2a7225 */ /* 0x000fc600078e002a */
[----:B------:R-:W-:Y:S01]  /*196d0*/  IADD3 R32, P0, PT, R33, R32, RZ ;  /* 0x0000002021207210 */ /* 0x000fe20007f1e0ff */
[----:B------:R-:W-:-:S04]  /*196e0*/  IMAD.WIDE.U32 R40, R21, UR34, R40 ;  /* 0x0000002215287c25 */ /* 0x000fc8000f8e0028 */
[----:B------:R-:W-:Y:S01]  /*196f0*/  IMAD.X R33, RZ, RZ, RZ, P0 ;  /* 0x000000ffff217224 */ /* 0x000fe200000e06ff */
[----:B------:R-:W-:Y:S01]  /*19700*/  IADD3 R41, PT, PT, R41, UR15, RZ ;  /* 0x0000000f29297c10 */ /* 0x000fe2000fffe0ff */
[----:B------:R-:W-:Y:S02]  /*19710*/  VIADD R47, R43, UR6 ;  /* 0x000000062b2f7c36 */ /* 0x000fe40008000000 */
[----:B------:R-:W-:-:S03]  /*19720*/  IMAD.WIDE.U32 R32, R17, R11, R32 ;  /* 0x0000000b11207225 */ /* 0x000fc600078e0020 */
[----:B------:R-:W-:Y:S01]  /*19730*/  IADD3 R46, P1, PT, R47, R40, RZ ;  /* 0x000000282f2e7210 */ /* 0x000fe20007f3e0ff */
[----:B------:R-:W-:Y:S02]  /*19740*/  VIADD R48, R33, UR5 ;  /* 0x0000000521307c36 */ /* 0x000fe40008000000 */
[----:B------:R-:W-:Y:S01]  /*19750*/  IMAD R23, R42, UR28, RZ ;  /* 0x0000001c2a177c24 */ /* 0x000fe2000f8e02ff */
[----:B------:R-:W-:Y:S01]  /*19760*/  IADD3.X R47, PT, PT, RZ, RZ, RZ, P1, !PT ;  /* 0x000000ffff2f7210 */ /* 0x000fe20000ffe4ff */
[----:B------:R-:W-:Y:S01]  /*19770*/  IMAD.MOV.U32 R43, RZ, RZ, RZ ;  /* 0x000000ffff2b7224 */ /* 0x000fe200078e00ff */
[----:B------:R-:W-:Y:S01]  /*19780*/  IADD3 R40, P0, PT, R41, R48, RZ ;  /* 0x0000003029287210 */ /* 0x000fe20007f1e0ff */
[----:B------:R-:W-:-:S04]  /*19790*/  IMAD.WIDE.U32 R46, R10, R12, R46 ;  /* 0x0000000c0a2e7225 */ /* 0x000fc800078e002e */
[----:B------:R-:W-:Y:S01]  /*197a0*/  IMAD.X R41, RZ, RZ, RZ, P0 ;  /* 0x000000ffff297224 */ /* 0x000fe200000e06ff */
[----:B------:R-:W-:Y:S01]  /*197b0*/  IADD3 R19, PT, PT, R47, UR6, RZ ;  /* 0x000000062f137c10 */ /* 0x000fe2000fffe0ff */
[----:B------:R-:W-:-:S04]  /*197c0*/  IMAD.HI.U32 R43, R23, UR36, R42 ;  /* 0x00000024172b7c27 */ /* 0x000fc8000f8e002a */
[----:B------:R-:W-:-:S04]  /*197d0*/  IMAD.WIDE.U32 R40, R21, UR33, R40 ;  /* 0x0000002115287c25 */ /* 0x000fc8000f8e0028 */
[----:B------:R-:W-:Y:S01]  /*197e0*/  VIADD R37, R41, UR16 ;  /* 0x0000001029257c36 */ /* 0x000fe20008000000 */
[----:B------:R-:W-:Y:S01]  /*197f0*/  IADD3 R40, P1, PT, R19, R40, RZ ;  /* 0x0000002813287210 */ /* 0x000fe20007f3e0ff */
[----:B------:R-:W-:-:S03]  /*19800*/  VIADD R43, R43, UR13 ;  /* 0x0000000d2b2b7c36 */ /* 0x000fc60008000000 */
        /* <DEDUP_REMOVED lines=20> */
[----:B------:R-:W-:-:S03]  /*19950*/  IMAD.HI.U32 R39, R9, R10, R48 ;  /* 0x0000000a09277227 */ /* 0x000fc600078e0030 */
[----:B------:R-:W-:Y:S01]  /*19960*/  IADD3.X R43, PT, PT, RZ, RZ, RZ, P0, !PT ;  /* 0x000000ffff2b7210 */ /* 0x000fe200007fe4ff */
[----:B------:R-:W-:Y:S01]  /*19970*/  IMAD.WIDE.U32 R34, R21, UR30, R34 ;  /* 0x0000001e15227c25 */ /* 0x000fe2000f8e0022 */
[----:B------:R-:W-:-:S03]  /*19980*/  IADD3 R39, PT, PT, R39, UR7, RZ ;  /* 0x0000000727277c10 */ /* 0x000fc6000fffe0ff */
[----:B------:R-:W-:Y:S01]  /*19990*/  VIADD R33, R35, UR21 ;  /* 0x0000001523217c36 */ /* 0x000fe20008000000 */
[----:B------:R-:W-:Y:S01]  /*199a0*/  IADD3 R38, P1, PT, R39, R34, RZ ;  /* 0x0000002227267210 */ /* 0x000fe20007f3e0ff */
[----:B------:R-:W-:-:S03]  /*199b0*/  IMAD.WIDE.U32 R42, R23, UR35, R42 ;  /* 0x00000023172a7c25 */ /* 0x000fc6000f8e002a */
[----:B------:R-:W-:Y:S01]  /*199c0*/  IADD3 R32, P0, PT, R33, R32, RZ ;  /* 0x0000002021207210 */ /* 0x000fe20007f1e0ff */
[----:B------:R-:W-:Y:S02]  /*199d0*/  IMAD.X R39, RZ, RZ, RZ, P1 ;  /* 0x000000ffff277224 */ /* 0x000fe400008e06ff */
[----:B------:R-:W-:Y:S01]  /*199e0*/  VIADD R41, R43, UR14 ;  /* 0x0000000e2b297c36 */ /* 0x000fe20008000000 */
[----:B------:R-:W-:Y:S01]  /*199f0*/  IADD3.X R33, PT, PT, RZ, RZ, RZ, P0, !PT ;  /* 0x000000ffff217210 */ /* 0x000fe200007fe4ff */
[----:B------:R-:W-:Y:S01]  /*19a00*/  IMAD.WIDE.U32 R38, R28, R10, R38 ;  /* 0x0000000a1c267225 */ /* 0x000fe200078e0026 */
[----:B------:R-:W-:Y:S02]  /*19a10*/  MOV R43, RZ ;  /* 0x000000ff002b7202 */ /* 0x000fe40000000f00 */
        /* <DEDUP_REMOVED lines=8> */
[----:B------:R-:W-:-:S04]  /*19aa0*/  IMAD.WIDE.U32 R40, R23, UR34, R40 ;  /* 0x0000002217287c25 */ /* 0x000fc8000f8e0028 */
[----:B------:R-:W-:Y:S02]  /*19ab0*/  HFMA2 R43, -RZ, RZ, 0, 0 ;  /* 0x00000000ff2b7431 */ /* 0x000fe400000001ff */
[----:B------:R-:W-:Y:S01]  /*19ac0*/  IMAD.WIDE.U32 R34, R13, R10, R34 ;  /* 0x0000000a0d227225 */ /* 0x000fe200078e0022 */
[----:B------:R-:W-:-:S03]  /*19ad0*/  IADD3 R40, P0, PT, R19, R40, RZ ;  /* 0x0000002813287210 */ /* 0x000fc60007f1e0ff */
[----:B------:R-:W-:Y:S01]  /*19ae0*/  VIADD R37, R41, UR15 ;  /* 0x0000000f29257c36 */ /* 0x000fe20008000000 */
[----:B------:R-:W-:Y:S01]  /*19af0*/  IADD3 R32, PT, PT, R35, UR9, RZ ;  /* 0x0000000923207c10 */ /* 0x000fe2000fffe0ff */
[----:B------:R-:W-:Y:S02]  /*19b00*/  IMAD.X R41, RZ, RZ, RZ, P0 ;  /* 0x000000ffff297224 */ /* 0x000fe400000e06ff */
[----:B------:R-:W-:Y:S01]  /*19b10*/  IMAD R19, R42, UR28, RZ ;  /* 0x0000001c2a137c24 */ /* 0x000fe2000f8e02ff */
[----:B------:R-:W-:Y:S01]  /*19b20*/  IADD3 R36, P1, PT, R37, R36, RZ ;  /* 0x0000002425247210 */ /* 0x000fe20007f3e0ff */
[----:B------:R-:W-:Y:S01]  /*19b30*/  IMAD.WIDE.U32 R40, R9, R12, R40 ;  /* 0x0000000c09287225 */ /* 0x000fe200078e0028 */
[----:B------:R-:W-:Y:S02]  /*19b40*/  IADD3 R32, P0, PT, R33, R32, RZ ;  /* 0x0000002021207210 */ /* 0x000fe40007f1e0ff */
[----:B------:R-:W-:Y:S01]  /*19b50*/  IADD3.X R37, PT, PT, RZ, RZ, RZ, P1, !PT ;  /* 0x000000ffff257210 */ /* 0x000fe20000ffe4ff */
[----:B------:R-:W-:-:S02]  /*19b60*/  VIADD R21, R41, UR7 ;  /* 0x0000000729157c36 */ /* 0x000fc40008000000 */
[----:B------:R-:W-:Y:S02]  /*19b70*/  IMAD.X R33, RZ, RZ, RZ, P0 ;  /* 0x000000ffff217224 */ /* 0x000fe400000e06ff */
[----:B------:R-:W-:-:S04]  /*19b80*/  IMAD.WIDE.U32 R36, R23, UR33, R36 ;  /* 0x0000002117247c25 */ /* 0x000fc8000f8e0024 */
[----:B------:R-:W-:Y:S01]  /*19b90*/  IMAD.WIDE.U32 R32, R17, R10, R32 ;  /* 0x0000000a11207225 */ /* 0x000fe200078e0020 */
[----:B------:R-:W-:-:S03]  /*19ba0*/  IADD3 R37, PT, PT, R37, UR16, RZ ;  /* 0x0000001025257c10 */ /* 0x000fc6000fffe0ff */
[----:B------:R-:W-:Y:S02]  /*19bb0*/  VIADD R46, R33, UR6 ;  /* 0x00000006212e7c36 */ /* 0x000fe40008000000 */
[----:B------:R-:W-:Y:S01]  /*19bc0*/  IMAD.HI.U32 R43, R19, UR36, R42 ;  /* 0x00000024132b7c27 */ /* 0x000fe2000f8e002a */
[----:B------:R-:W-:Y:S02]  /*19bd0*/  IADD3 R42, P1, PT, R21, R36, RZ ;  /* 0x00000024152a7210 */ /* 0x000fe40007f3e0ff */
[----:B------:R-:W-:Y:S02]  /*19be0*/  IADD3 R36, P0, PT, R37, R46, RZ ;  /* 0x0000002e25247210 */ /* 0x000fe40007f1e0ff */
[----:B------:R-:W-:Y:S01]  /*19bf0*/  IADD3 R47, PT, PT, R43, UR13, RZ ;  /* 0x0000000d2b2f7c10 */ /* 0x000fe2000fffe0ff */
[----:B------:R-:W-:Y:S01]  /*19c00*/  IMAD.X R43, RZ, RZ, RZ, P1 ;  /* 0x000000ffff2b7224 */ /* 0x000fe200008e06ff */
[----:B------:R-:W-:Y:S02]  /*19c10*/  IADD3.X R37, PT, PT, RZ, RZ, RZ, P0, !PT ;  /* 0x000000ffff257210 */ /* 0x000fe400007fe4ff */
        /* <DEDUP_REMOVED lines=12> */
[----:B------:R-:W-:Y:S01]  /*19ce0*/  IMAD.WIDE.U32 R38, R9, R10, R42 ;  /* 0x0000000a09267225 */ /* 0x000fe200078e002a */
[----:B------:R-:W-:Y:S02]  /*19cf0*/  MOV R43, RZ ;  /* 0x000000ff002b7202 */ /* 0x000fe40000000f00 */
[----:B------:R-:W-:Y:S01]  /*19d00*/  IADD3 R40, P0, PT, R41, R40, RZ ;  /* 0x0000002829287210 */ /* 0x000fe20007f1e0ff */
[----:B------:R-:W-:-:S03]  /*19d10*/  IMAD.WIDE.U32 R36, R23, UR31, R36 ;  /* 0x0000001f17247c25 */ /* 0x000fc6000f8e0024 */
[----:B------:R-:W-:Y:S01]  /*19d20*/  IADD3.X R41, PT, PT, RZ, RZ, RZ, P0, !PT ;  /* 0x000000ffff297210 */ /* 0x000fe200007fe4ff */
[----:B------:R-:W-:Y:S02]  /*19d30*/  VIADD R21, R39, UR7 ;  /* 0x0000000727157c36 */ /* 0x000fe40008000000 */
[----:B------:R-:W-:Y:S02]  /*19d40*/  VIADD R35, R37, UR20 ;  /* 0x0000001425237c36 */ /* 0x000fe40008000000 */
[----:B------:R-:W-:Y:S01]  /*19d50*/  IMAD.MOV.U32 R42, RZ, RZ, R46 ;  /* 0x000000ffff2a7224 */ /* 0x000fe200078e002e */
[----:B------:R-:W-:Y:S01]  /*19d60*/  IADD3 R36, P1, PT, R21, R36, RZ ;  /* 0x0000002415247210 */ /* 0x000fe20007f3e0ff */
[----:B------:R-:W-:Y:S01]  /*19d70*/  IMAD.WIDE.U32 R40, R19, UR34, R40 ;  /* 0x0000002213287c25 */ /* 0x000fe2000f8e0028 */
[----:B------:R-:W-:Y:S02]  /*19d80*/  IADD3 R34, P0, PT, R35, R34, RZ ;  /* 0x0000002223227210 */ /* 0x000fe40007f1e0ff */
[----:B------:R-:W-:Y:S01]  /*19d90*/  IADD3.X R37, PT, PT, RZ, RZ, RZ, P1, !PT ;  /* 0x000000ffff257210 */ /* 0x000fe20000ffe4ff */
[----:B------:R-:W-:Y:S01]  /*19da0*/  IMAD.WIDE.U32 R42, R30, R28, R42 ;  /* 0x0000001c1e2a7225 */ /* 0x000fe200078e002a */
[----:B------:R-:W-:-:S03]  /*19db0*/  IADD3 R39, PT, PT, R41, UR15, RZ ;  /* 0x0000000f29277c10 */ /* 0x000fc6000fffe0ff */
[----:B------:R-:W-:Y:S01]  /*19dc0*/  IMAD.X R35, RZ, RZ, RZ, P0 ;  /* 0x000000ffff237224 */ /* 0x000fe200000e06ff */
[----:B------:R-:W-:Y:S01]  /*19dd0*/  IADD3 R25, PT, PT, R43, UR8, RZ ;  /* 0x000000082b197c10 */ /* 0x000fe2000fffe0ff */
[----:B------:R-:W-:Y:S01]  /*19de0*/  IMAD.WIDE.U32 R36, R9, R9, R36 ;  /* 0x0000000909247225 */ /* 0x000fe200078e0024 */
[----:B------:R-:W-:Y:S02]  /*19df0*/  IADD3 R38, P0, PT, R39, R38, RZ ;  /* 0x0000002627267210 */ /* 0x000fe40007f1e0ff */
[----:B------:R-:W-:Y:S01]  /*19e00*/  IADD3 R40, P2, PT, R25, R40, RZ ;  /* 0x0000002819287210 */ /* 0x000fe20007f5e0ff */
[----:B------:R-:W-:Y:S01]  /*19e10*/  IMAD.WIDE.U32 R34, R23, UR30, R34 ;  /* 0x0000001e17227c25 */ /* 0x000fe2000f8e0022 */
[----:B------:R-:W-:-:S03]  /*19e20*/  IADD3 R27, PT, PT, R37, UR7, RZ ;  /* 0x00000007251b7c10 */ /* 0x000fc6000fffe0ff */
[----:B------:R-:W-:Y:S01]  /*19e30*/  VIADD R33, R35, UR21 ;  /* 0x0000001523217c36 */ /* 0x000fe20008000000 */
[----:B------:R-:W-:Y:S01]  /*19e40*/  IADD3 R34, P1, PT, R27, R34, RZ ;  /* 0x000000221b227210 */ /* 0x000fe20007f3e0ff */
[----:B------:R-:W-:Y:S02]  /*19e50*/  IMAD R21, R42, UR28, RZ ;  /* 0x0000001c2a157c24 */ /* 0x000fe4000f8e02ff */
[----:B------:R-:W-:Y:S01]  /*19e60*/  IMAD.MOV.U32 R43, RZ, RZ, RZ ;  /* 0x000000ffff2b7224 */ /* 0x000fe200078e00ff */
[----:B------:R-:W-:Y:S01]  /*19e70*/  IADD3.X R35, PT, PT, RZ, RZ, RZ, P1, !PT ;  /* 0x000000ffff237210 */ /* 0x000fe20000ffe4ff */
[----:B------:R-:W-:Y:S01]  /*19e80*/  IMAD.X R39, RZ, RZ, RZ, P0 ;  /* 0x000000ffff277224 */ /* 0x000fe200000e06ff */
[----:B------:R-:W-:Y:S01]  /*19e90*/  IADD3 R32, P0, PT, R33, R32, RZ ;  /* 0x0000002021207210 */ /* 0x000fe20007f1e0ff */
[----:B------:R-:W-:-:S03]  /*19ea0*/  IMAD.HI.U32 R25, R21, UR36, R42 ;  /* 0x0000002415197c27 */ /* 0x000fc6000f8e002a */
[----:B------:R-:W-:Y:S01]  /*19eb0*/  IADD3.X R33, PT, PT, RZ, RZ, RZ, P0, !PT ;  /* 0x000000ffff217210 */ /* 0x000fe200007fe4ff */
[----:B------:R-:W-:Y:S01]  /*19ec0*/  IMAD.X R41, RZ, RZ, RZ, P2 ;  /* 0x000000ffff297224 */ /* 0x000fe200010e06ff */
[----:B------:R-:W-:Y:S01]  /*19ed0*/  IADD3 R25, PT, PT, R25, UR13, RZ ;  /* 0x0000000d19197c10 */ /* 0x000fe2000fffe0ff */
[----:B------:R-:W-:-:S04]  /*19ee0*/  IMAD.HI.U32 R35, R28, R9, R34 ;  /* 0x000000091c237227 */ /* 0x000fc800078e0022 */
[----:B------:R-:W-:Y:S01]  /*19ef0*/  IMAD.WIDE.U32 R40, R28, R12, R40 ;  /* 0x0000000c1c287225 */ /* 0x000fe200078e0028 */
[----:B------:R-:W-:-:S03]  /*19f00*/  IADD3 R35, PT, PT, R35, UR8, RZ ;  /* 0x0000000823237c10 */ /* 0x000fc6000fffe0ff */
[----:B------:R-:W-:Y:S01]  /*19f10*/  IMAD.WIDE.U32 R32, R23, UR29, R32 ;  /* 0x0000001d17207c25 */ /* 0x000fe2000f8e0020 */
[----:B------:R-:W-:-:S03]  /*19f20*/  IADD3 R40, P2, PT, R25, R40, RZ ;  /* 0x0000002819287210 */ /* 0x000fc60007f5e0ff */
[----:B------:R-:W-:Y:S01]  /*19f30*/  VIADD R25, R41, UR8 ;  /* 0x0000000829197c36 */ /* 0x000fe20008000000 */
[----:B------:R-:W-:Y:S01]  /*19f40*/  IADD3 R34, P0, PT, R32, R35, RZ ;  /* 0x0000002320227210 */ /* 0x000fe20007f1e0ff */
[----:B------:R-:W-:-:S04]  /*19f50*/  IMAD.WIDE.U32 R38, R19, UR33, R38 ;  /* 0x0000002113267c25 */ /* 0x000fc8000f8e0026 */
[----:B------:R-:W-:Y:S01]  /*19f60*/  IMAD.X R41, RZ, RZ, RZ, P2 ;  /* 0x000000ffff297224 */ /* 0x000fe200010e06ff */
[----:B------:R-:W-:Y:S01]  /*19f70*/  IADD3 R38, P1, PT, R25, R38, RZ ;  /* 0x0000002619267210 */ /* 0x000fe20007f3e0ff */
[----:B------:R-:W-:Y:S02]  /*19f80*/  VIADD R37, R39, UR16 ;  /* 0x0000001027257c36 */ /* 0x000fe40008000000 */
[----:B------:R-:W-:Y:S01]  /*19f90*/  IMAD.WIDE.U32 R40, R21, UR35, R40 ;  /* 0x0000002315287c25 */ /* 0x000fe2000f8e0028 */
[----:B------:R-:W-:Y:S02]  /*19fa0*/  IADD3.X R39, PT, PT, RZ, RZ, RZ, P1, !PT ;  /* 0x000000ffff277210 */ /* 0x000fe40000ffe4ff */
[----:B------:R-:W-:Y:S01]  /*19fb0*/  IADD3 R36, P1, PT, R37, R36, RZ ;  /* 0x0000002425247210 */ /* 0x000fe20007f3e0ff */
[----:B------:R-:W-:Y:S01]  /*19fc0*/  IMAD.X R35, RZ, RZ, RZ, P0 ;  /* 0x000000ffff237224 */ /* 0x000fe200000e06ff */
[----:B------:R-:W-:Y:S01]  /*19fd0*/  IADD3 R43, PT, PT, R41, UR14, RZ ;  /* 0x0000000e292b7c10 */ /* 0x000fe2000fffe0ff */
[----:B------:R-:W-:-:S04]  /*19fe0*/  IMAD.WIDE.U32 R38, R28, R11, R38 ;  /* 0x0000000b1c267225 */ /* 0x000fc800078e0026 */
[----:B------:R-:W-:Y:S02]  /*19ff0*/  HFMA2 R41, -RZ, RZ, 0, 0 ;  /* 0x00000000ff297431 */ /* 0x000fe400000001ff */
[----:B------:R-:W-:Y:S01]  /*1a000*/  IMAD.WIDE.U32 R34, R13, R9, R34 ;  /* 0x000000090d227225 */ /* 0x000fe200078e0022 */
[----:B------:R-:W-:-:S03]  /*1a010*/  IADD3 R42, P2, PT, R43, R38, RZ ;  /* 0x000000262b2a7210 */ /* 0x000fc60007f5e0ff */
[----:B------:R-:W-:Y:S01]  /*1a020*/  IMAD.X R37, RZ, RZ, RZ, P1 ;  /* 0x000000ffff257224 */ /* 0x000fe200008e06ff */
[----:B------:R-:W-:Y:S01]  /*1a030*/  IADD3 R32, PT, PT, R35, UR9, RZ ;  /* 0x0000000923207c10 */ /* 0x000fe2000fffe0ff */
[----:B------:R-:W-:Y:S01]  /*1a040*/  VIADD R39, R39, UR8 ;  /* 0x0000000827277c36 */ /* 0x000fe20008000000 */
[----:B------:R-:W-:Y:S01]  /*1a050*/  IADD3.X R43, PT, PT, RZ, RZ, RZ, P2, !PT ;  /* 0x000000ffff2b7210 */ /* 0x000fe200017fe4ff */
[----:B------:R-:W-:Y:S01]  /*1a060*/  IMAD.WIDE.U32 R36, R19, UR32, R36 ;  /* 0x0000002013247c25 */ /* 0x000fe2000f8e0024 */
[----:B------:R-:W-:-:S03]  /*1a070*/  IADD3 R32, P0, PT, R33, R32, RZ ;  /* 0x0000002021207210 */ /* 0x000fc60007f1e0ff */
[----:B------:R-:W-:Y:S01]  /*1a080*/  IMAD.WIDE.U32 R40, R30, R13, R40 ;  /* 0x0000000d1e287225 */ /* 0x000fe200078e0028 */
[----:B------:R-:W-:Y:S02]  /*1a090*/  IADD3.X R33, PT, PT, RZ, RZ, RZ, P0, !PT ;  /* 0x000000ffff217210 */ /* 0x000fe400007fe4ff */
[----:B------:R-:W-:Y:S01]  /*1a0a0*/  IADD3 R38, P1, PT, R39, R36, RZ ;  /* 0x0000002427267210 */ /* 0x000fe20007f3e0ff */
[----:B------:R-:W-:Y:S02]  /*1a0b0*/  VIADD R27, R37, UR17 ;  /* 0x00000011251b7c36 */ /* 0x000fe40008000000 */
[----:B------:R-:W-:Y:S01]  /*1a0c0*/  VIADD R25, R41, UR9 ;  /* 0x0000000929197c36 */ /* 0x000fe20008000000 */
[----:B------:R-:W-:Y:S01]  /*1a0d0*/  MOV R41, RZ ;  /* 0x000000ff00297202 */ /* 0x000fe20000000f00 */
[----:B------:R-:W-:-:S04]  /*1a0e0*/  IMAD.WIDE.U32 R36, R21, UR34, R42 ;  /* 0x0000002215247c25 */ /* 0x000fc8000f8e002a */
[----:B------:R-:W-:Y:S01]  /*1a0f0*/  IMAD.WIDE.U32 R32, R17, R9, R32 ;  /* 0x0000000911207225 */ /* 0x000fe200078e0020 */
[----:B------:R-:W-:Y:S02]  /*1a100*/  IADD3 R42, P2, PT, R25, R36, RZ ;  /* 0x00000024192a7210 */ /* 0x000fe40007f5e0ff */
[----:B------:R-:W-:Y:S01]  /*1a110*/  IADD3 R37, PT, PT, R37, UR15, RZ ;  /* 0x0000000f25257c10 */ /* 0x000fe2000fffe0ff */
[----:B------:R-:W-:Y:S02]  /*1a120*/  IMAD.X R39, RZ, RZ, RZ, P1 ;  /* 0x000000ffff277224 */ /* 0x000fe400008e06ff */
[----:B------:R-:W-:Y:S02]  /*1a130*/  VIADD R36, R33, UR7 ;  /* 0x0000000721247c36 */ /* 0x000fe40008000000 */
[----:B------:R-:W-:Y:S02]  /*1a140*/  IMAD R23, R40, UR28, RZ ;  /* 0x0000001c28177c24 */ /* 0x000fe4000f8e02ff */
[----:B------:R-:W-:Y:S01]  /*1a150*/  IMAD.WIDE.U32 R38, R28, R10, R38 ;  /* 0x0000000a1c267225 */ /* 0x000fe200078e0026 */
[----:B------:R-:W-:-:S03]  /*1a160*/  IADD3 R36, P0, PT, R27, R36, RZ ;  /* 0x000000241b247210 */ /* 0x000fc60007f1e0ff */
[----:B------:R-:W-:Y:S01]  /*1a170*/  IMAD.HI.U32 R47, R23, UR36, R40 ;  /* 0x00000024172f7c27 */ /* 0x000fe2000f8e0028 */
[----:B------:R-:W-:Y:S02]  /*1a180*/  IADD3 R40, P1, PT, R37, R38, RZ ;  /* 0x0000002625287210 */ /* 0x000fe40007f3e0ff */
[----:B------:R-:W-:Y:S01]  /*1a190*/  IADD3 R39, PT, PT, R39, UR8, RZ ;  /* 0x0000000827277c10 */ /* 0x000fe2000fffe0ff */
[----:B------:R-:W-:Y:S01]  /*1a1a0*/  IMAD.X R43, RZ, RZ, RZ, P2 ;  /* 0x000000ffff2b7224 */ /* 0x000fe200010e06ff */
[----:B------:R-:W-:Y:S01]  /*1a1b0*/  IADD3 R47, PT, PT, R47, UR13, RZ ;  /* 0x0000000d2f2f7c10 */ /* 0x000fe2000fffe0ff */
[----:B------:R-:W-:Y:S01]  /*1a1c0*/  IMAD.X R37, RZ, RZ, RZ, P0 ;  /* 0x000000ffff257224 */ /* 0x000fe200000e06ff */
[----:B------:R-:W-:Y:S01]  /*1a1d0*/  IADD3.X R41, PT, PT, RZ, RZ, RZ, P1, !PT ;  /* 0x000000ffff297210 */ /* 0x000fe20000ffe4ff */
[----:B------:R-:W-:-:S04]  /*1a1e0*/  IMAD.WIDE.U32 R42, R13, R12, R42 ;  /* 0x0000000c0d2a7225 */ /* 0x000fc800078e002a */
[----:B------:R-:W-:Y:S01]  /*1a1f0*/  IMAD.WIDE.U32 R36, R19, UR31, R36 ;  /* 0x0000001f13247c25 */ /* 0x000fe2000f8e0024 */
[----:B------:R-:W-:-:S03]  /*1a200*/  IADD3 R46, P0, PT, R47, R42, RZ ;  /* 0x0000002a2f2e7210 */ /* 0x000fc60007f1e0ff */
[----:B------:R-:W-:Y:S01]  /*1a210*/  VIADD R35, R37, UR20 ;  /* 0x0000001425237c36 */ /* 0x000fe20008000000 */
[----:B------:R-:W-:Y:S01]  /*1a220*/  IADD3 R36, P1, PT, R39, R36, RZ ;  /* 0x0000002427247210 */ /* 0x000fe20007f3e0ff */
[----:B------:R-:W-:Y:S01]  /*1a230*/  IMAD.WIDE.U32 R40, R21, UR33, R40 ;  /* 0x0000002115287c25 */ /* 0x000fe2000f8e0028 */
[----:B------:R-:W-:Y:S02]  /*1a240*/  IADD3.X R47, PT, PT, RZ, RZ, RZ, P0, !PT ;  /* 0x000000ffff2f7210 */ /* 0x000fe400007fe4ff */
[----:B------:R-:W-:Y:S01]  /*1a250*/  IADD3 R34, P0, PT, R35, R34, RZ ;  /* 0x0000002223227210 */ /* 0x000fe20007f1e0ff */
[----:B------:R-:W-:Y:S01]  /*1a260*/  VIADD R43, R43, UR9 ;  /* 0x000000092b2b7c36 */ /* 0x000fe20008000000 */
[----:B------:R-:W-:Y:S01]  /*1a270*/  IADD3.X R37, PT, PT, RZ, RZ, RZ, P1, !PT ;  /* 0x000000ffff257210 */ /* 0x000fe20000ffe4ff */
[----:B------:R-:W-:Y:S01]  /*1a280*/  IMAD.WIDE.U32 R46, R23, UR35, R46 ;  /* 0x00000023172e7c25 */ /* 0x000fe2000f8e002e */
[----:B------:R-:W-:Y:S02]  /*1a290*/  IADD3 R41, PT, PT, R41, UR16, RZ ;  /* 0x0000001029297c10 */ /* 0x000fe4000fffe0ff */
[----:B------:R-:W-:Y:S01]  /*1a2a0*/  IADD3 R42, P2, PT, R43, R40, RZ ;  /* 0x000000282b2a7210 */ /* 0x000fe20007f5e0ff */
[----:B------:R-:W-:-:S02]  /*1a2b0*/  IMAD.X R35, RZ, RZ, RZ, P0 ;  /* 0x000000ffff237224 */ /* 0x000fc400000e06ff */
[----:B------:R-:W-:-:S04]  /*1a2c0*/  IMAD.WIDE.U32 R36, R28, R9, R36 ;  /* 0x000000091c247225 */ /* 0x000fc800078e0024 */
        /* <DEDUP_REMOVED lines=8> */
[----:B------:R-:W-:Y:S01]  /*1a350*/  MOV R32, R46 ;  /* 0x0000002e00207202 */ /* 0x000fe20000000f00 */
[----:B------:R-:W-:Y:S01]  /*1a360*/  IMAD.WIDE.U32 R42, R13, R11, R42 ;  /* 0x0000000b0d2a7225 */ /* 0x000fe200078e002a */
[----:B------:R-:W-:Y:S02]  /*1a370*/  IADD3.X R35, PT, PT, RZ, RZ, RZ, P0, !PT ;  /* 0x000000ffff237210 */ /* 0x000fe400007fe4ff */
[----:B------:R-:W-:Y:S01]  /*1a380*/  IADD3 R40, P0, PT, R41, R36, RZ ;  /* 0x0000002429287210 */ /* 0x000fe20007f1e0ff */
[----:B------:R-:W-:Y:S01]  /*1a390*/  IMAD.MOV.U32 R33, RZ, RZ, RZ ;  /* 0x000000ffff217224 */ /* 0x000fe200078e00ff */
[----:B------:R-:W-:Y:S01]  /*1a3a0*/  IADD3 R42, P2, PT, R25, R42, RZ ;  /* 0x0000002a192a7210 */ /* 0x000fe20007f5e0ff */
[----:B------:R-:W-:Y:S01]  /*1a3b0*/  IMAD.WIDE.U32 R36, R28, R28, R38 ;  /* 0x0000001c1c247225 */ /* 0x000fe200078e0026 */
[----:B------:R-:W-:-:S02]  /*1a3c0*/  IADD3.X R41, PT, PT, RZ, RZ, RZ, P0, !PT ;  /* 0x000000ffff297210 */ /* 0x000fc400007fe4ff */
[----:B------:R-:W-:Y:S01]  /*1a3d0*/  IADD3 R25, PT, PT, R43, UR9, RZ ;  /* 0x000000092b197c10 */ /* 0x000fe2000fffe0ff */
[----:B------:R-:W-:-:S04]  /*1a3e0*/  IMAD.WIDE.U32 R32, R30, R17, R32 ;  /* 0x000000111e207225 */ /* 0x000fc800078e0020 */
[----:B------:R-:W-:-:S04]  /*1a3f0*/  IMAD.WIDE.U32 R30, R19, UR29, R34 ;  /* 0x0000001d131e7c25 */ /* 0x000fc8000f8e0022 */
[----:B------:R-:W-:Y:S02]  /*1a400*/  VIADD R35, R37, UR8 ;  /* 0x0000000825237c36 */ /* 0x000fe40008000000 */
[----:B------:R-:W-:Y:S02]  /*1a410*/  IMAD.X R43, RZ, RZ, RZ, P2 ;  /* 0x000000ffff2b7224 */ /* 0x000fe400010e06ff */
[----:B------:R-:W-:Y:S01]  /*1a420*/  IMAD.WIDE.U32 R38, R21, UR32, R40 ;  /* 0x0000002015267c25 */ /* 0x000fe2000f8e0028 */
[----:B------:R-:W-:Y:S02]  /*1a430*/  IADD3 R34, P0, PT, R30, R35, RZ ;  /* 0x000000231e227210 */ /* 0x000fe40007f1e0ff */
[----:B------:R-:W-:Y:S01]  /*1a440*/  MOV R40, R32 ;  /* 0x0000002000287202 */ /* 0x000fe20000000f00 */
[----:B------:R-:W-:Y:S01]  /*1a450*/  IMAD R19, R32, UR28, RZ ;  /* 0x0000001c20137c24 */ /* 0x000fe2000f8e02ff */
[----:B------:R-:W-:Y:S01]  /*1a460*/  IADD3.X R35, PT, PT, RZ, RZ, RZ, P0, !PT ;  /* 0x000000ffff237210 */ /* 0x000fe200007fe4ff */
[----:B------:R-:W-:Y:S01]  /*1a470*/  IMAD.WIDE.U32 R42, R23, UR34, R42 ;  /* 0x00000022172a7c25 */ /* 0x000fe2000f8e002a */
[----:B------:R-:W-:-:S03]  /*1a480*/  IADD3 R38, P1, PT, R25, R38, RZ ;  /* 0x0000002619267210 */ /* 0x000fc60007f3e0ff */
[----:B------:R-:W-:Y:S02]  /*1a490*/  IMAD.MOV.U32 R41, RZ, RZ, RZ ;  /* 0x000000ffff297224 */ /* 0x000fe400078e00ff */
[----:B------:R-:W-:Y:S01]  /*1a4a0*/  VIADD R37, R39, UR17 ;  /* 0x0000001127257c36 */ /* 0x000fe20008000000 */
[----:B------:R-:W-:Y:S01]  /*1a4b0*/  IADD3.X R39, PT, PT, RZ, RZ, RZ, P1, !PT ;  /* 0x000000ffff277210 */ /* 0x000fe20000ffe4ff */
[----:B------:R-:W-:Y:S01]  /*1a4c0*/  IMAD.HI.U32 R27, R19, UR36, R40 ;  /* 0x00000024131b7c27 */ /* 0x000fe2000f8e0028 */
[----:B------:R-:W-:Y:S02]  /*1a4d0*/  IADD3 R40, P2, PT, R33, R42, RZ ;  /* 0x0000002a21287210 */ /* 0x000fe40007f5e0ff */
[----:B------:R-:W-:Y:S01]  /*1a4e0*/  IADD3 R36, P0, PT, R37, R36, RZ ;  /* 0x0000002425247210 */ /* 0x000fe20007f1e0ff */
[----:B------:R-:W-:Y:S01]  /*1a4f0*/  IMAD.HI.U32 R33, R13, R28, R34 ;  /* 0x0000001c0d217227 */ /* 0x000fe200078e0022 */
[----:B------:R-:W-:Y:S02]  /*1a500*/  IADD3.X R41, PT, PT, RZ, RZ, RZ, P2, !PT ;  /* 0x000000ffff297210 */ /* 0x000fe400017fe4ff */
[----:B------:R-:W-:Y:S01]  /*1a510*/  IADD3.X R37, PT, PT, RZ, RZ, RZ, P0, !PT ;  /* 0x000000ffff257210 */ /* 0x000fe200007fe4ff */
[----:B------:R-:W-:-:S02]  /*1a520*/  VIADD R33, R33, UR9 ;  /* 0x0000000921217c36 */ /* 0x000fc40008000000 */
[----:B------:R-:W-:-:S03]  /*1a530*/  IMAD.WIDE.U32 R34, R13, R10, R38 ;  /* 0x0000000a0d227225 */ /* 0x000fc600078e0026 */
[----:B------:R-:W-:Y:S01]  /*1a540*/  IADD3 R32, P0, PT, R31, R33, RZ ;  /* 0x000000211f207210 */ /* 0x000fe20007f1e0ff */
[----:B------:R-:W-:Y:S02]  /*1a550*/  VIADD R43, R43, UR15 ;  /* 0x0000000f2b2b7c36 */ /* 0x000fe40008000000 */
[----:B------:R-:W-:Y:S01]  /*1a560*/  IMAD.WIDE.U32 R30, R21, UR31, R36 ;  /* 0x0000001f151e7c25 */ /* 0x000fe2000f8e0024 */
[----:B------:R-:W-:Y:S02]  /*1a570*/  IADD3.X R33, PT, PT, RZ, RZ, RZ, P0, !PT ;  /* 0x000000ffff217210 */ /* 0x000fe400007fe4ff */
[----:B------:R-:W-:Y:S01]  /*1a580*/  IADD3 R36, P1, PT, R43, R34, RZ ;  /* 0x000000222b247210 */ /* 0x000fe20007f3e0ff */
[----:B------:R-:W-:Y:S02]  /*1a590*/  VIADD R25, R35, UR9 ;  /* 0x0000000923197c36 */ /* 0x000fe40008000000 */
[----:B------:R-:W-:Y:S01]  /*1a5a0*/  IMAD.WIDE.U32 R32, R17, R28, R32 ;  /* 0x0000001c11207225 */ /* 0x000fe200078e0020 */
[----:B------:R-:W-:-:S02]  /*1a5b0*/  IADD3.X R37, PT, PT, RZ, RZ, RZ, P1, !PT ;  /* 0x000000ffff257210 */ /* 0x000fc40000ffe4ff */
[----:B------:R-:W-:Y:S01]  /*1a5c0*/  IADD3 R30, P0, PT, R25, R30, RZ ;  /* 0x0000001e191e7210 */ /* 0x000fe20007f1e0ff */
[----:B------:R-:W-:Y:S02]  /*1a5d0*/  VIADD R34, R31, UR20 ;  /* 0x000000141f227c36 */ /* 0x000fe40008000000 */
[----:B------:R-:W-:Y:S01]  /*1a5e0*/  VIADD R35, R33, UR8 ;  /* 0x0000000821237c36 */ /* 0x000fe20008000000 */
[----:B------:R-:W-:Y:S01]  /*1a5f0*/  IADD3.X R31, PT, PT, RZ, RZ, RZ, P0, !PT ;  /* 0x000000ffff1f7210 */ /* 0x000fe200007fe4ff */
[----:B------:R-:W-:-:S03]  /*1a600*/  IMAD.WIDE.U32 R38, R17, R12, R40 ;  /* 0x0000000c11267225 */ /* 0x000fc600078e0028 */
[----:B------:R-:W-:Y:S01]  /*1a610*/  IADD3 R34, P0, PT, R34, R35, RZ ;  /* 0x0000002322227210 */ /* 0x000fe20007f1e0ff */
[----:B------:R-:W-:Y:S01]  /*1a620*/  VIADD R43, R27, UR13 ;  /* 0x0000000d1b2b7c36 */ /* 0x000fe20008000000 */
[----:B------:R-:W-:Y:S01]  /*1a630*/  IADD3 R39, PT, PT, R39, UR4, RZ ;  /* 0x0000000427277c10 */ /* 0x000fe2000fffe0ff */
[----:B------:R-:W-:Y:S01]  /*1a640*/  IMAD.WIDE.U32 R36, R23, UR33, R36 ;  /* 0x0000002117247c25 */ /* 0x000fe2000f8e0024 */
[----:B------:R-:W-:Y:S02]  /*1a650*/  IADD3.X R35, PT, PT, RZ, RZ, RZ, P0, !PT ;  /* 0x000000ffff237210 */ /* 0x000fe400007fe4ff */
[----:B------:R-:W-:Y:S01]  /*1a660*/  IADD3 R42, P2, PT, R43, R38, RZ ;  /* 0x000000262b2a7210 */ /* 0x000fe20007f5e0ff */
        /* <DEDUP_REMOVED lines=50> */
[----:B------:R-:W-:Y:S01]  /*1a990*/  IMAD.WIDE.U32 R38, R17, R9, R38 ;  /* 0x0000000911267225 */ /* 0x000fe200078e0026 */
[----:B------:R-:W-:-:S02]  /*1a9a0*/  MOV R21, R22 ;  /* 0x0000001600157202 */ /* 0x000fc40000000f00 */
[----:B------:R-:W-:Y:S01]  /*1a9b0*/  MOV R25, R24 ;  /* 0x0000001800197202 */ /* 0x000fe20000000f00 */
[----:B------:R-:W-:Y:S02]  /*1a9c0*/  VIADD R9, R35, UR16 ;  /* 0x0000001023097c36 */ /* 0x000fe40008000000 */
[----:B------:R-:W-:-:S03]  /*1a9d0*/  IMAD.WIDE.U32 R10, R23, UR30, R10 ;  /* 0x0000001e170a7c25 */ /* 0x000fc6000f8e000a */
[----:B------:R-:W-:Y:S01]  /*1a9e0*/  IADD3 R38, P1, PT, R9, R38, RZ ;  /* 0x0000002609267210 */ /* 0x000fe20007f3e0ff */
[----:B------:R-:W-:Y:S02]  /*1a9f0*/  VIADD R39, R39, UR7 ;  /* 0x0000000727277c36 */ /* 0x000fe40008000000 */
[----:B------:R-:W-:-:S03]  /*1aa00*/  IMAD.HI.U32 R37, R17, R13, R36 ;  /* 0x0000000d11257227 */ /* 0x000fc600078e0024 */
[----:B------:R-:W-:Y:S01]  /*1aa10*/  IADD3 R36, P0, PT, R39, R10, RZ ;  /* 0x0000000a27247210 */ /* 0x000fe20007f1e0ff */
[----:B------:R-:W-:Y:S01]  /*1aa20*/  VIADD R10, R11, UR21 ;  /* 0x000000150b0a7c36 */ /* 0x000fe20008000000 */
[----:B------:R-:W-:Y:S01]  /*1aa30*/  IADD3.X R39, PT, PT, RZ, RZ, RZ, P1, !PT ;  /* 0x000000ffff277210 */ /* 0x000fe20000ffe4ff */
[----:B------:R-:W-:Y:S01]  /*1aa40*/  IMAD.MOV.U32 R62, RZ, RZ, R30 ;  /* 0x000000ffff3e7224 */ /* 0x000fe200078e001e */
[----:B------:R-:W-:Y:S01]  /*1aa50*/  IADD3 R11, PT, PT, R37, UR9, RZ ;  /* 0x00000009250b7c10 */ /* 0x000fe2000fffe0ff */
[----:B------:R-:W-:Y:S02]  /*1aa60*/  IMAD.X R37, RZ, RZ, RZ, P0 ;  /* 0x000000ffff257224 */ /* 0x000fe400000e06ff */
[----:B------:R-:W-:Y:S01]  /*1aa70*/  IMAD.WIDE.U32 R38, R19, UR32, R38 ;  /* 0x0000002013267c25 */ /* 0x000fe2000f8e0026 */
[----:B------:R-:W-:-:S03]  /*1aa80*/  IADD3 R10, P0, PT, R10, R11, RZ ;  /* 0x0000000b0a0a7210 */ /* 0x000fc60007f1e0ff */
[----:B------:R-:W-:Y:S01]  /*1aa90*/  IMAD.WIDE.U32 R28, R17, R28, R36 ;  /* 0x0000001c111c7225 */ /* 0x000fe200078e0024 */
[----:B------:R-:W-:Y:S02]  /*1aaa0*/  IADD3.X R11, PT, PT, RZ, RZ, RZ, P0, !PT ;  /* 0x000000ffff0b7210 */ /* 0x000fe400007fe4ff */
[----:B------:R-:W-:Y:S01]  /*1aab0*/  MOV R70, R38 ;  /* 0x0000002600467202 */ /* 0x000fe20000000f00 */
[----:B------:R-:W-:Y:S01]  /*1aac0*/  VIADD R37, R39, UR17 ;  /* 0x0000001127257c36 */ /* 0x000fe20008000000 */
[----:B------:R-:W-:Y:S01]  /*1aad0*/  IADD3 R29, PT, PT, R29, UR8, RZ ;  /* 0x000000081d1d7c10 */ /* 0x000fe2000fffe0ff */
[----:B------:R-:W-:-:S03]  /*1aae0*/  IMAD.WIDE.U32 R10, R23, UR29, R10 ;  /* 0x0000001d170a7c25 */ /* 0x000fc6000f8e000a */
[----:B------:R-:W-:Y:S01]  /*1aaf0*/  IADD3 R36, P0, PT, R37, R28, RZ ;  /* 0x0000001c25247210 */ /* 0x000fe20007f1e0ff */
[----:B------:R-:W-:Y:S02]  /*1ab00*/  IMAD.MOV.U32 R23, RZ, RZ, R115 ;  /* 0x000000ffff177224 */ /* 0x000fe400078e0073 */
[----:B------:R-:W-:Y:S02]  /*1ab10*/  IMAD.MOV.U32 R72, RZ, RZ, R34 ;  /* 0x000000ffff487224 */ /* 0x000fe400078e0022 */
[----:B------:R-:W-:Y:S01]  /*1ab20*/  IMAD.X R37, RZ, RZ, RZ, P0 ;  /* 0x000000ffff257224 */ /* 0x000fe200000e06ff */
[----:B------:R-:W-:Y:S01]  /*1ab30*/  IADD3 R28, P0, PT, R10, R29, RZ ;  /* 0x0000001d0a1c7210 */ /* 0x000fe20007f1e0ff */
[----:B------:R-:W-:-:S03]  /*1ab40*/  IMAD.WIDE.U32 R40, R19, UR31, R36 ;  /* 0x0000001f13287c25 */ /* 0x000fc6000f8e0024 */
[----:B------:R-:W-:Y:S01]  /*1ab50*/  IADD3.X R29, PT, PT, RZ, RZ, RZ, P0, !PT ;  /* 0x000000ffff1d7210 */ /* 0x000fe200007fe4ff */
[----:B------:R-:W-:Y:S02]  /*1ab60*/  VIADD R9, R41, UR20 ;  /* 0x0000001429097c36 */ /* 0x000fe40008000000 */
[----:B------:R-:W-:Y:S01]  /*1ab70*/  IMAD.WIDE.U32 R12, R17, R13, R28 ;  /* 0x0000000d110c7225 */ /* 0x000fe200078e001c */
[----:B------:R-:W-:-:S03]  /*1ab80*/  MOV R28, R26 ;  /* 0x0000001a001c7202 */ /* 0x000fc60000000f00 */
[----:B------:R-:W-:Y:S01]  /*1ab90*/  IMAD.MOV.U32 R68, RZ, RZ, R40 ;  /* 0x000000ffff447224 */ /* 0x000fe200078e0028 */
[----:B------:R-:W-:Y:S01]  /*1aba0*/  IADD3 R12, P0, PT, R9, R12, RZ ;  /* 0x0000000c090c7210 */ /* 0x000fe20007f1e0ff */
[----:B------:R-:W-:Y:S01]  /*1abb0*/  IMAD.MOV.U32 R9, RZ, RZ, R107 ;  /* 0x000000ffff097224 */ /* 0x000fe200078e006b */
[----:B------:R-:W-:-:S03]  /*1abc0*/  IADD3 R10, PT, PT, R13, UR9, RZ ;  /* 0x000000090d0a7c10 */ /* 0x000fc6000fffe0ff */
[----:B------:R-:W-:Y:S01]  /*1abd0*/  IMAD.X R13, RZ, RZ, RZ, P0 ;  /* 0x000000ffff0d7224 */ /* 0x000fe200000e06ff */
[----:B------:R-:W-:Y:S01]  /*1abe0*/  IADD3 R10, PT, PT, R11, R10, RZ ;  /* 0x0000000a0b0a7210 */ /* 0x000fe20007ffe0ff */
[----:B------:R-:W-:Y:S02]  /*1abf0*/  IMAD.MOV.U32 R11, RZ, RZ, R109 ;  /* 0x000000ffff0b7224 */ /* 0x000fe400078e006d */
[----:B------:R-:W-:-:S04]  /*1ac00*/  IMAD.WIDE.U32 R42, R19, UR30, R12 ;  /* 0x0000001e132a7c25 */ /* 0x000fc8000f8e000c */
[----:B------:R-:W-:Y:S01]  /*1ac10*/  IMAD R12, R17, R17, R10 ;  /* 0x00000011110c7224 */ /* 0x000fe200078e020a */
[----:B------:R-:W-:Y:S01]  /*1ac20*/  MOV R10, R16 ;  /* 0x00000010000a7202 */ /* 0x000fe20000000f00 */
[----:B------:R-:W-:Y:S01]  /*1ac30*/  VIADD R13, R43, UR21 ;  /* 0x000000152b0d7c36 */ /* 0x000fe20008000000 */
[----:B------:R-:W-:Y:S02]  /*1ac40*/  MOV R17, R20 ;  /* 0x0000001400117202 */ /* 0x000fe40000000f00 */
[----:B------:R-:W-:Y:S02]  /*1ac50*/  MOV R64, R42 ;  /* 0x0000002a00407202 */ /* 0x000fe40000000f00 */
[----:B------:R-:W-:-:S04]  /*1ac60*/  IADD3 R12, P0, PT, R12, R13, RZ ;  /* 0x0000000d0c0c7210 */ /* 0x000fc80007f1e0ff */
[----:B------:R-:W-:-:S03]  /*1ac70*/  IADD3.X R13, PT, PT, RZ, RZ, RZ, P0, !PT ;  /* 0x000000ffff0d7210 */ /* 0x000fc600007fe4ff */
[----:B------:R-:W-:Y:S01]  /*1ac80*/  IMAD.WIDE.U32 R46, R19, UR29, R12 ;  /* 0x0000001d132e7c25 */ /* 0x000fe2000f8e000c */
[----:B------:R-:W-:-:S03]  /*1ac90*/  MOV R12, R18 ;  /* 0x00000012000c7202 */ /* 0x000fc60000000f00 */
[----:B------:R-:W-:Y:S01]  /*1aca0*/  IMAD.MOV.U32 R13, RZ, RZ, R111 ;  /* 0x000000ffff0d7224 */ /* 0x000fe200078e006f */
[----:B------:R-:W-:Y:S01]  /*1acb0*/  ISETP.LT.U32.AND P0, PT, R47, UR29, PT ;  /* 0x0000001d2f007c0c */ /* 0x000fe2000bf01070 */
[----:B------:R-:W-:Y:S01]  /*1acc0*/  IMAD.MOV.U32 R19, RZ, RZ, R113 ;  /* 0x000000ffff137224 */ /* 0x000fe200078e0071 */
[----:B------:R-:W-:Y:S01]  /*1acd0*/  MOV R37, R47 ;  /* 0x0000002f00257202 */ /* 0x000fe20000000f00 */
[----:B------:R-:W-:-:S10]  /*1ace0*/  IMAD.MOV.U32 R66, RZ, RZ, R46 ;  /* 0x000000ffff427224 */ /* 0x000fd400078e002e */
        /* <DEDUP_REMOVED lines=33> */
.L_x_61:
[----:B------:R-:W-:Y:S05]  /*1af00*/  BSYNC.RELIABLE B1 ;  /* 0x0000000000017941 */ /* 0x000fea0003800100 */
.L_x_60:
        /* <DEDUP_REMOVED lines=23> */
.L_x_59:
[----:B------:R-:W-:Y:S05]  /*1b080*/  BSYNC.RECONVERGENT B0 ;  /* 0x0000000000007941 */ /* 0x000fea0003800200 */
.L_x_58:
[----:B------:R-:W-:Y:S05]  /*1b090*/  WARPSYNC.ALL ;  /* 0x0000000000007948 */ /* 0x000fea0003800000 */
[----:B------:R-:W-:Y:S01]  /*1b0a0*/  IADD3 R36, P0, PT, -R14, R105, RZ ;  /* 0x000000690e247210 */ /* 0x000fe20007f1e1ff */
[----:B------:R-:W-:Y:S01]  /*1b0b0*/  HFMA2 R31, -RZ, RZ, 0, 0 ;  /* 0x00000000ff1f7431 */ /* 0x000fe200000001ff */
[----:B------:R-:W-:Y:S01]  /*1b0c0*/  MOV R47, 0xffffffff ;  /* 0xffffffff002f7802 */ /* 0x000fe20000000f00 */
[----:B------:R-:W-:Y:S01]  /*1b0d0*/  UMOV UR4, URZ ;  /* 0x000000ff00047c82 */ /* 0x000fe20008000000 */
[----:B------:R-:W-:Y:S02]  /*1b0e0*/  HFMA2 R43, -RZ, RZ, 0, 0 ;  /* 0x00000000ff2b7431 */ /* 0x000fe400000001ff */
[----:B------:R-:W-:Y:S01]  /*1b0f0*/  IMAD.X R35, RZ, RZ, -0x1, P0 ;  /* 0xffffffffff237424 */ /* 0x000fe200000e06ff */
[----:B------:R-:W-:Y:S01]  /*1b100*/  UMOV UR5, URZ ;  /* 0x000000ff00057c82 */ /* 0x000fe20008000000 */
[----:B------:R-:W-:-:S04]  /*1b110*/  IMAD.WIDE.U32 R40, R36, R36, RZ ;  /* 0x0000002424287225 */ /* 0x000fc800078e00ff */
[----:B------:R-:W-:Y:S01]  /*1b120*/  HFMA2 R53, -RZ, RZ, 0, 0 ;  /* 0x00000000ff357431 */ /* 0x000fe200000001ff */
[----:B------:R-:W-:Y:S01]  /*1b130*/  UMOV UR6, URZ ;  /* 0x000000ff00067c82 */ /* 0x000fe20008000000 */
[----:B------:R-:W-:Y:S01]  /*1b140*/  LOP3.LUT R35, R35, 0x1, RZ, 0xc0, !PT ;  /* 0x0000000123237812 */ /* 0x000fe200078ec0ff */
[----:B------:R-:W-:Y:S02]  /*1b150*/  VIADD R30, R41, UR4 ;  /* 0x00000004291e7c36 */ /* 0x000fe40008000000 */
[----:B------:R-:W-:Y:S01]  /*1b160*/  HFMA2 R51, -RZ, RZ, 0, 0 ;  /* 0x00000000ff337431 */ /* 0x000fe200000001ff */
[----:B------:R-:W-:Y:S01]  /*1b170*/  UMOV UR7, URZ ;  /* 0x000000ff00077c82 */ /* 0x000fe20008000000 */
[----:B------:R-:W-:Y:S01]  /*1b180*/  IADD3 R35, P0, P1, R107, -R35, -R16 ;  /* 0x800000236b237210 */ /* 0x000fe2000791e810 */
[----:B------:R-:W-:Y:S01]  /*1b190*/  HFMA2 R49, -RZ, RZ, 0, 0 ;  /* 0x00000000ff317431 */ /* 0x000fe200000001ff */
[----:B------:R-:W-:Y:S01]  /*1b1a0*/  UMOV UR8, URZ ;  /* 0x000000ff00087c82 */ /* 0x000fe20008000000 */
[----:B------:R-:W-:Y:S01]  /*1b1b0*/  HFMA2 R39, -RZ, RZ, 0, 0 ;  /* 0x00000000ff277431 */ /* 0x000fe200000001ff */
[----:B------:R-:W-:Y:S01]  /*1b1c0*/  IADD3.X R34, PT, PT, RZ, -0x1, R47, P0, P1 ;  /* 0xffffffffff227810 */ /* 0x000fe200007e242f */
[----:B------:R-:W-:Y:S01]  /*1b1d0*/  IMAD.HI.U32 R30, R35, R36, R30 ;  /* 0x00000024231e7227 */ /* 0x000fe200078e001e */
[----:B------:R-:W-:-:S03]  /*1b1e0*/  UMOV UR9, URZ ;  /* 0x000000ff00097c82 */ /* 0x000fc60008000000 */
[----:B------:R-:W-:Y:S01]  /*1b1f0*/  HFMA2 R41, -RZ, RZ, 0, 0 ;  /* 0x00000000ff297431 */ /* 0x000fe200000001ff */
[----:B------:R-:W-:Y:S01]  /*1b200*/  LOP3.LUT R34, R34, 0x1, RZ, 0xc0, !PT ;  /* 0x0000000122227812 */ /* 0x000fe200078ec0ff */
[----:B------:R-:W-:Y:S01]  /*1b210*/  VIADD R42, R30, UR5 ;  /* 0x000000051e2a7c36 */ /* 0x000fe20008000000 */
[----:B------:R-:W-:Y:S01]  /*1b220*/  UMOV UR10, URZ ;  /* 0x000000ff000a7c82 */ /* 0x000fe20008000000 */
[----:B------:R-:W-:Y:S01]  /*1b230*/  IMAD R45, R40, UR28, RZ ;  /* 0x0000001c282d7c24 */ /* 0x000fe2000f8e02ff */
[----:B------:R-:W-:Y:S01]  /*1b240*/  IADD3 R34, P0, P1, R109, -R34, -R18 ;  /* 0x800000226d227210 */ /* 0x000fe2000791e812 */
[----:B------:R-:W-:Y:S01]  /*1b250*/  IMAD.MOV.U32 R55, RZ, RZ, RZ ;  /* 0x000000ffff377224 */ /* 0x000fe200078e00ff */
[----:B------:R-:W-:Y:S02]  /*1b260*/  BSSY.RECONVERGENT B0, `(.L_x_62) ;  /* 0x000022f000007945 */ /* 0x000fe40003800200 */
[----:B------:R-:W-:Y:S01]  /*1b270*/  IADD3.X R31, PT, PT, RZ, -0x1, R47, P0, P1 ;  /* 0xffffffffff1f7810 */ /* 0x000fe200007e242f */
[----:B------:R-:W-:-:S03]  /*1b280*/  IMAD.WIDE.U32 R42, R34, R36, R42 ;  /* 0x00000024222a7225 */ /* 0x000fc600078e002a */
[----:B------:R-:W-:Y:S01]  /*1b290*/  LOP3.LUT R31, R31, 0x1, RZ, 0xc0, !PT ;  /* 0x000000011f1f7812 */ /* 0x000fe200078ec0ff */
[----:B------:R-:W-:Y:S01]  /*1b2a0*/  VIADD R52, R43, UR6 ;  /* 0x000000062b347c36 */ /* 0x000fe20008000000 */
[----:B------:R-:W-:Y:S02]  /*1b2b0*/  MOV R43, RZ ;  /* 0x000000ff002b7202 */ /* 0x000fe40000000f00 */
        /* <DEDUP_REMOVED lines=19> */
[----:B------:R-:W-:Y:S02]  /*1b3f0*/  VIADD R54, R39, UR10 ;  /* 0x0000000a27367c36 */ /* 0x000fe40008000000 */
[----:B------:R-:W-:Y:S01]  /*1b400*/  IMAD.HI.U32 R39, R45, UR36, R40 ;  /* 0x000000242d277c27 */ /* 0x000fe2000f8e0028 */
[----:B------:R-:W-:-:S05]  /*1b410*/  IADD3 R29, PT, PT, R106, -R29, -R15 ;  /* 0x8000001d6a1d7210 */ /* 0x000fca0007ffe80f */
[----:B------:R-:W-:Y:S01]  /*1b420*/  IMAD.WIDE.U32 R40, R29, R36, R54 ;  /* 0x000000241d287225 */ /* 0x000fe200078e0036 */
[----:B------:R-:W-:-:S03]  /*1b430*/  IADD3 R54, PT, PT, R39, UR13, RZ ;  /* 0x0000000d27367c10 */ /* 0x000fc6000fffe0ff */
[----:B------:R-:W-:-:S05]  /*1b440*/  VIADD R55, R41, UR4 ;  /* 0x0000000429377c36 */ /* 0x000fca0008000000 */
        /* <DEDUP_REMOVED lines=58> */
[----:B------:R-:W-:-:S03]  /*1b7f0*/  VIADD R50, R43, UR10 ;  /* 0x0000000a2b327c36 */ /* 0x000fc60008000000 */
[----:B------:R-:W-:Y:S02]  /*1b800*/  IADD3.X R53, PT, PT, RZ, RZ, RZ, P1, !PT ;  /* 0x000000ffff357210 */ /* 0x000fe40000ffe4ff */
[----:B------:R-:W-:Y:S01]  /*1b810*/  IADD3 R50, P0, PT, R51, R50, RZ ;  /* 0x0000003233327210 */ /* 0x000fe20007f1e0ff */
[----:B------:R-:W-:-:S04]  /*1b820*/  IMAD.WIDE.U32 R52, R45, UR35, R52 ;  /* 0x000000232d347c25 */ /* 0x000fc8000f8e0034 */
[----:B------:R-:W-:Y:S01]  /*1b830*/  IMAD.X R51, RZ, RZ, RZ, P0 ;  /* 0x000000ffff337224 */ /* 0x000fe200000e06ff */
[----:B------:R-:W-:Y:S01]  /*1b840*/  IADD3 R54, PT, PT, R53, UR14, RZ ;  /* 0x0000000e35367c10 */ /* 0x000fe2000fffe0ff */
[----:B------:R-:W-:Y:S02]  /*1b850*/  IMAD.MOV.U32 R53, RZ, RZ, RZ ;  /* 0x000000ffff357224 */ /* 0x000fe400078e00ff */
[----:B------:R-:W-:-:S04]  /*1b860*/  IMAD.WIDE.U32 R50, R29, R35, R50 ;  /* 0x000000231d327225 */ /* 0x000fc800078e0032 */
[----:B------:R-:W-:Y:S02]  /*1b870*/  VIADD R55, R51, UR5 ;  /* 0x0000000533377c36 */ /* 0x000fe40008000000 */
[----:B------:R-:W-:-:S03]  /*1b880*/  IMAD.WIDE.U32 R52, R34, R36, R52 ;  /* 0x0000002422347225 */ /* 0x000fc600078e0034 */
[----:B------:R-:W-:Y:S01]  /*1b890*/  IADD3 R54, P0, PT, R54, R55, RZ ;  /* 0x0000003736367210 */ /* 0x000fe20007f1e0ff */
[----:B------:R-:W-:Y:S01]  /*1b8a0*/  IMAD R46, R52, UR28, RZ ;  /* 0x0000001c342e7c24 */ /* 0x000fe2000f8e02ff */
[----:B------:R-:W-:Y:S01]  /*1b8b0*/  IADD3 R57, PT, PT, R53, UR6, RZ ;  /* 0x0000000635397c10 */ /* 0x000fe2000fffe0ff */
[----:B------:R-:W-:Y:S01]  /*1b8c0*/  IMAD.MOV.U32 R53, RZ, RZ, RZ ;  /* 0x000000ffff357224 */ /* 0x000fe200078e00ff */
[----:B------:R-:W-:Y:S01]  /*1b8d0*/  IADD3.X R55, PT, PT, RZ, RZ, RZ, P0, !PT ;  /* 0x000000ffff377210 */ /* 0x000fe200007fe4ff */
        /* <DEDUP_REMOVED lines=37> */
[----:B------:R-:W-:-:S03]  /*1bb30*/  HFMA2 R39, -RZ, RZ, 0, 0 ;  /* 0x00000000ff277431 */ /* 0x000fc600000001ff */
        /* <DEDUP_REMOVED lines=14> */
[----:B------:R-:W-:Y:S01]  /*1bc20*/  IMAD.MOV.U32 R38, RZ, RZ, R52 ;  /* 0x000000ffff267224 */ /* 0x000fe200078e0034 */
[----:B------:R-:W-:-:S03]  /*1bc30*/  IADD3 R50, PT, PT, R49, UR10, RZ ;  /* 0x0000000a31327c10 */ /* 0x000fc6000fffe0ff */
[----:B------:R-:W-:Y:S01]  /*1bc40*/  IMAD.X R55, RZ, RZ, RZ, P1 ;  /* 0x000000ffff377224 */ /* 0x000fe200008e06ff */
[----:B------:R-:W-:Y:S01]  /*1bc50*/  IADD3 R50, P0, PT, R51, R50, RZ ;  /* 0x0000003233327210 */ /* 0x000fe20007f1e0ff */
[----:B------:R-:W-:-:S03]  /*1bc60*/  IMAD.WIDE.U32 R38, R31, R36, R38 ;  /* 0x000000241f267225 */ /* 0x000fc600078e0026 */
[----:B------:R-:W-:Y:S01]  /*1bc70*/  IADD3.X R51, PT, PT, RZ, RZ, RZ, P0, !PT ;  /* 0x000000ffff337210 */ /* 0x000fe200007fe4ff */
[----:B------:R-:W-:-:S04]  /*1bc80*/  IMAD.WIDE.U32 R52, R46, UR34, R54 ;  /* 0x000000222e347c25 */ /* 0x000fc8000f8e0036 */
[----:B------:R-:W-:Y:S01]  /*1bc90*/  IMAD.WIDE.U32 R50, R29, R34, R50 ;  /* 0x000000221d327225 */ /* 0x000fe200078e0032 */
[----:B------:R-:W-:-:S03]  /*1bca0*/  IADD3 R54, PT, PT, R53, UR15, RZ ;  /* 0x0000000f35367c10 */ /* 0x000fc6000fffe0ff */
[----:B------:R-:W-:Y:S02]  /*1bcb0*/  VIADD R39, R39, UR7 ;  /* 0x0000000727277c36 */ /* 0x000fe40008000000 */
[----:B------:R-:W-:Y:S02]  /*1bcc0*/  VIADD R55, R51, UR6 ;  /* 0x0000000633377c36 */ /* 0x000fe40008000000 */
[----:B------:R-:W-:Y:S01]  /*1bcd0*/  IMAD R45, R38, UR28, RZ ;  /* 0x0000001c262d7c24 */ /* 0x000fe2000f8e02ff */
[----:B------:R-:W-:Y:S02]  /*1bce0*/  IADD3 R52, P1, PT, R39, R52, RZ ;  /* 0x0000003427347210 */ /* 0x000fe40007f3e0ff */
[----:B------:R-:W-:Y:S02]  /*1bcf0*/  IADD3 R54, P0, PT, R54, R55, RZ ;  /* 0x0000003736367210 */ /* 0x000fe40007f1e0ff */
[----:B------:R-:W-:Y:S02]  /*1bd00*/  IADD3.X R53, PT, PT, RZ, RZ, RZ, P1, !PT ;  /* 0x000000ffff357210 */ /* 0x000fe40000ffe4ff */
[----:B------:R-:W-:Y:S01]  /*1bd10*/  MOV R39, RZ ;  /* 0x000000ff00277202 */ /* 0x000fe20000000f00 */
[----:B------:R-:W-:-:S02]  /*1bd20*/  IMAD.X R55, RZ, RZ, RZ, P0 ;  /* 0x000000ffff377224 */ /* 0x000fc400000e06ff */
        /* <DEDUP_REMOVED lines=18> */
[----:B------:R-:W-:Y:S01]  /*1be50*/  IMAD.WIDE.U32 R42, R31, R31, R56 ;  /* 0x0000001f1f2a7225 */ /* 0x000fe200078e0038 */
[----:B------:R-:W-:-:S03]  /*1be60*/  MOV R57, RZ ;  /* 0x000000ff00397202 */ /* 0x000fc60000000f00 */
[----:B------:R-:W-:-:S04]  /*1be70*/  IMAD.WIDE.U32 R54, R46, UR31, R54 ;  /* 0x0000001f2e367c25 */ /* 0x000fc8000f8e0036 */
[----:B------:R-:W-:Y:S01]  /*1be80*/  VIADD R41, R43, UR7 ;  /* 0x000000072b297c36 */ /* 0x000fe20008000000 */
[----:B------:R-:W-:-:S04]  /*1be90*/  IADD3 R39, PT, PT, R55, UR20, RZ ;  /* 0x0000001437277c10 */ /* 0x000fc8000fffe0ff */
[----:B------:R-:W-:Y:S02]  /*1bea0*/  IADD3 R54, P1, PT, R41, R54, RZ ;  /* 0x0000003629367210 */ /* 0x000fe40007f3e0ff */
[----:B------:R-:W-:Y:S02]  /*1beb0*/  IADD3 R38, P0, PT, R39, R48, RZ ;  /* 0x0000003027267210 */ /* 0x000fe40007f1e0ff */
[----:B------:R-:W-:-:S03]  /*1bec0*/  IADD3.X R55, PT, PT, RZ, RZ, RZ, P1, !PT ;  /* 0x000000ffff377210 */ /* 0x000fc60000ffe4ff */
[----:B------:R-:W-:Y:S01]  /*1bed0*/  IMAD.X R39, RZ, RZ, RZ, P0 ;  /* 0x000000ffff277224 */ /* 0x000fe200000e06ff */
[----:B------:R-:W-:Y:S01]  /*1bee0*/  IADD3 R48, P0, PT, R49, R52, RZ ;  /* 0x0000003431307210 */ /* 0x000fe20007f1e0ff */
[----:B------:R-:W-:-:S03]  /*1bef0*/  IMAD.HI.U32 R41, R32, R31, R54 ;  /* 0x0000001f20297227 */ /* 0x000fc600078e0036 */
[----:B------:R-:W-:Y:S01]  /*1bf00*/  IADD3.X R49, PT, PT, RZ, RZ, RZ, P0, !PT ;  /* 0x000000ffff317210 */ /* 0x000fe200007fe4ff */
[----:B------:R-:W-:-:S04]  /*1bf10*/  IMAD.WIDE.U32 R38, R46, UR30, R38 ;  /* 0x0000001e2e267c25 */ /* 0x000fc8000f8e0026 */
[----:B------:R-:W-:Y:S01]  /*1bf20*/  VIADD R41, R41, UR8 ;  /* 0x0000000829297c36 */ /* 0x000fe20008000000 */
[----:B------:R-:W-:Y:S01]  /*1bf30*/  IADD3 R51, PT, PT, R39, UR21, RZ ;  /* 0x0000001527337c10 */ /* 0x000fe2000fffe0ff */
[----:B------:R-:W-:-:S03]  /*1bf40*/  IMAD.WIDE.U32 R48, R45, UR35, R48 ;  /* 0x000000232d307c25 */ /* 0x000fc6000f8e0030 */
[----:B------:R-:W-:Y:S02]  /*1bf50*/  IADD3 R38, P1, PT, R41, R38, RZ ;  /* 0x0000002629267210 */ /* 0x000fe40007f3e0ff */
[----:B------:R-:W-:Y:S02]  /*1bf60*/  IADD3 R50, P0, PT, R51, R50, RZ ;  /* 0x0000003233327210 */ /* 0x000fe40007f1e0ff */
[----:B------:R-:W-:Y:S01]  /*1bf70*/  IADD3 R53, PT, PT, R49, UR14, RZ ;  /* 0x0000000e31357c10 */ /* 0x000fe2000fffe0ff */
[----:B------:R-:W-:Y:S02]  /*1bf80*/  IMAD.X R39, RZ, RZ, RZ, P1 ;  /* 0x000000ffff277224 */ /* 0x000fe400008e06ff */
[----:B------:R-:W-:Y:S02]  /*1bf90*/  HFMA2 R49, -RZ, RZ, 0, 0 ;  /* 0x00000000ff317431 */ /* 0x000fe400000001ff */
[----:B------:R-:W-:Y:S01]  /*1bfa0*/  IMAD.X R51, RZ, RZ, RZ, P0 ;  /* 0x000000ffff337224 */ /* 0x000fe200000e06ff */
[----:B------:R-:W-:Y:S01]  /*1bfb0*/  IADD3 R52, P0, PT, R53, R40, RZ ;  /* 0x0000002835347210 */ /* 0x000fe20007f1e0ff */
[----:B------:R-:W-:-:S04]  /*1bfc0*/  IMAD.WIDE.U32 R38, R33, R31, R38 ;  /* 0x0000001f21267225 */ /* 0x000fc800078e0026 */
[----:B------:R-:W-:Y:S01]  /*1bfd0*/  IMAD.WIDE.U32 R50, R46, UR29, R50 ;  /* 0x0000001d2e327c25 */ /* 0x000fe2000f8e0032 */
[----:B------:R-:W-:-:S03]  /*1bfe0*/  IADD3 R41, PT, PT, R39, UR9, RZ ;  /* 0x0000000927297c10 */ /* 0x000fc6000fffe0ff */
[----:B------:R-:W-:Y:S01]  /*1bff0*/  IMAD.X R53, RZ, RZ, RZ, P0 ;  /* 0x000000ffff357224 */ /* 0x000fe200000e06ff */
[----:B------:R-:W-:Y:S01]  /*1c000*/  IADD3 R40, P0, PT, R50, R41, RZ ;  /* 0x0000002932287210 */ /* 0x000fe20007f1e0ff */
[----:B------:R-:W-:-:S04]  /*1c010*/  IMAD.WIDE.U32 R48, R32, R36, R48 ;  /* 0x0000002420307225 */ /* 0x000fc800078e0030 */
[----:B------:R-:W-:Y:S01]  /*1c020*/  IMAD.WIDE.U32 R52, R45, UR34, R52 ;  /* 0x000000222d347c25 */ /* 0x000fe2000f8e0034 */
[----:B------:R-:W-:-:S03]  /*1c030*/  IADD3 R39, PT, PT, R49, UR8, RZ ;  /* 0x0000000831277c10 */ /* 0x000fc6000fffe0ff */
[----:B------:R-:W-:Y:S01]  /*1c040*/  IMAD.X R41, RZ, RZ, RZ, P0 ;  /* 0x000000ffff297224 */ /* 0x000fe200000e06ff */
[----:B------:R-:W-:Y:S01]  /*1c050*/  IADD3 R52, P0, PT, R39, R52, RZ ;  /* 0x0000003427347210 */ /* 0x000fe20007f1e0ff */
[----:B------:R-:W-:Y:S02]  /*1c060*/  VIADD R43, R53, UR15 ;  /* 0x0000000f352b7c36 */ /* 0x000fe40008000000 */
[----:B------:R-:W-:-:S03]  /*1c070*/  IMAD.WIDE.U32 R40, R30, R31, R40 ;  /* 0x0000001f1e287225 */ /* 0x000fc600078e0028 */
[----:B------:R-:W-:Y:S01]  /*1c080*/  IADD3 R50, P1, PT, R43, R42, RZ ;  /* 0x0000002a2b327210 */ /* 0x000fe20007f3e0ff */
[----:B------:R-:W-:Y:S01]  /*1c090*/  IMAD.X R53, RZ, RZ, RZ, P0 ;  /* 0x000000ffff357224 */ /* 0x000fe200000e06ff */
[----:B------:R-:W-:Y:S01]  /*1c0a0*/  IADD3 R43, PT, PT, R41, UR10, RZ ;  /* 0x0000000a292b7c10 */ /* 0x000fe2000fffe0ff */
[----:B------:R-:W-:Y:S02]  /*1c0b0*/  IMAD R41, R48, UR28, RZ ;  /* 0x0000001c30297c24 */ /* 0x000fe4000f8e02ff */
[----:B------:R-:W-:Y:S01]  /*1c0c0*/  IMAD.WIDE.U32 R52, R32, R35, R52 ;  /* 0x0000002320347225 */ /* 0x000fe200078e0034 */
[----:B------:R-:W-:Y:S02]  /*1c0d0*/  IADD3 R42, P0, PT, R51, R43, RZ ;  /* 0x0000002b332a7210 */ /* 0x000fe40007f1e0ff */
[----:B------:R-:W-:Y:S01]  /*1c0e0*/  IADD3.X R51, PT, PT, RZ, RZ, RZ, P1, !PT ;  /* 0x000000ffff337210 */ /* 0x000fe20000ffe4ff */
[----:B------:R-:W-:Y:S01]  /*1c0f0*/  IMAD.MOV.U32 R49, RZ, RZ, RZ ;  /* 0x000000ffff317224 */ /* 0x000fe200078e00ff */
[----:B------:R-:W-:Y:S01]  /*1c100*/  IADD3 R39, PT, PT, R53, UR8, RZ ;  /* 0x0000000835277c10 */ /* 0x000fe2000fffe0ff */
[----:B------:R-:W-:-:S02]  /*1c110*/  IMAD.X R43, RZ, RZ, RZ, P0 ;  /* 0x000000ffff2b7224 */ /* 0x000fc400000e06ff */
[----:B------:R-:W-:-:S04]  /*1c120*/  IMAD.WIDE.U32 R50, R45, UR33, R50 ;  /* 0x000000212d327c25 */ /* 0x000fc8000f8e0032 */
[----:B------:R-:W-:Y:S01]  /*1c130*/  IMAD.WIDE.U32 R42, R29, R31, R42 ;  /* 0x0000001f1d2a7225 */ /* 0x000fe200078e002a */
[----:B------:R-:W-:-:S03]  /*1c140*/  IADD3 R50, P1, PT, R39, R50, RZ ;  /* 0x0000003227327210 */ /* 0x000fc60007f3e0ff */
[----:B------:R-:W-:Y:S01]  /*1c150*/  VIADD R51, R51, UR16 ;  /* 0x0000001033337c36 */ /* 0x000fe20008000000 */
[----:B------:R-:W-:Y:S01]  /*1c160*/  IADD3 R46, PT, PT, R43, UR7, RZ ;  /* 0x000000072b2e7c10 */ /* 0x000fe2000fffe0ff */
[----:B------:R-:W-:-:S03]  /*1c170*/  IMAD.HI.U32 R49, R41, UR36, R48 ;  /* 0x0000002429317c27 */ /* 0x000fc6000f8e0030 */
[----:B------:R-:W-:Y:S01]  /*1c180*/  IADD3 R48, P0, PT, R51, R46, RZ ;  /* 0x0000002e33307210 */ /* 0x000fe20007f1e0ff */
[----:B------:R-:W-:Y:S01]  /*1c190*/  VIADD R55, R49, UR13 ;  /* 0x0000000d31377c36 */ /* 0x000fe20008000000 */
[----:B------:R-:W-:Y:S02]  /*1c1a0*/  IADD3.X R51, PT, PT, RZ, RZ, RZ, P1, !PT ;  /* 0x000000ffff337210 */ /* 0x000fe40000ffe4ff */
[----:B------:R-:W-:Y:S02]  /*1c1b0*/  IADD3.X R49, PT, PT, RZ, RZ, RZ, P0, !PT ;  /* 0x000000ffff317210 */ /* 0x000fe400007fe4ff */
        /* <DEDUP_REMOVED lines=8> */
[----:B------:R-:W-:Y:S02]  /*1c240*/  IADD3 R48, P0, PT, R49, R38, RZ ;  /* 0x0000002631307210 */ /* 0x000fe40007f1e0ff */
[----:B------:R-:W-:-:S03]  /*1c250*/  IADD3.X R53, PT, PT, RZ, RZ, RZ, P1, !PT ;  /* 0x000000ffff357210 */ /* 0x000fc60000ffe4ff */
[----:B------:R-:W-:Y:S02]  /*1c260*/  IMAD.X R49, RZ, RZ, RZ, P0 ;  /* 0x000000ffff317224 */ /* 0x000fe400000e06ff */
[----:B------:R-:W-:Y:S01]  /*1c270*/  IMAD.WIDE.U32 R38, R32, R31, R52 ;  /* 0x0000001f20267225 */ /* 0x000fe200078e0034 */
[----:B------:R-:W-:-:S03]  /*1c280*/  IADD3 R53, PT, PT, R55, UR14, RZ ;  /* 0x0000000e37357c10 */ /* 0x000fc6000fffe0ff */
[----:B------:R-:W-:Y:S01]  /*1c290*/  IMAD.WIDE.U32 R48, R45, UR31, R48 ;  /* 0x0000001f2d307c25 */ /* 0x000fe2000f8e0030 */
[----:B------:R-:W-:-:S03]  /*1c2a0*/  IADD3 R52, P2, PT, R53, R50, RZ ;  /* 0x0000003235347210 */ /* 0x000fc60007f5e0ff */
[----:B------:R-:W-:Y:S01]  /*1c2b0*/  VIADD R39, R39, UR8 ;  /* 0x0000000827277c36 */ /* 0x000fe20008000000 */
[----:B------:R-:W-:Y:S01]  /*1c2c0*/  IADD3 R51, PT, PT, R49, UR20, RZ ;  /* 0x0000001431337c10 */ /* 0x000fe2000fffe0ff */
[----:B------:R-:W-:Y:S02]  /*1c2d0*/  IMAD.MOV.U32 R55, RZ, RZ, RZ ;  /* 0x000000ffff377224 */ /* 0x000fe400078e00ff */
[----:B------:R-:W-:Y:S01]  /*1c2e0*/  IMAD.X R53, RZ, RZ, RZ, P2 ;  /* 0x000000ffff357224 */ /* 0x000fe200010e06ff */
[----:B------:R-:W-:Y:S01]  /*1c2f0*/  IADD3 R48, P1, PT, R39, R48, RZ ;  /* 0x0000003027307210 */ /* 0x000fe20007f3e0ff */
[----:B------:R-:W-:Y:S01]  /*1c300*/  IMAD.WIDE.U32 R54, R33, R36, R54 ;  /* 0x0000002421367225 */ /* 0x000fe200078e0036 */
[----:B------:R-:W-:Y:S02]  /*1c310*/  IADD3 R50, P0, PT, R51, R40, RZ ;  /* 0x0000002833327210 */ /* 0x000fe40007f1e0ff */
[----:B------:R-:W-:Y:S01]  /*1c320*/  IADD3.X R49, PT, PT, RZ, RZ, RZ, P1, !PT ;  /* 0x000000ffff317210 */ /* 0x000fe20000ffe4ff */
[----:B------:R-:W-:Y:S01]  /*1c330*/  IMAD.WIDE.U32 R52, R41, UR34, R52 ;  /* 0x0000002229347c25 */ /* 0x000fe2000f8e0034 */
[----:B------:R-:W-:-:S03]  /*1c340*/  IADD3 R39, PT, PT, R55, UR9, RZ ;  /* 0x0000000937277c10 */ /* 0x000fc6000fffe0ff */
[----:B------:R-:W-:Y:S01]  /*1c350*/  IMAD.X R51, RZ, RZ, RZ, P0 ;  /* 0x000000ffff337224 */ /* 0x000fe200000e06ff */
[----:B------:R-:W-:Y:S01]  /*1c360*/  IADD3 R52, P1, PT, R39, R52, RZ ;  /* 0x0000003427347210 */ /* 0x000fe20007f3e0ff */
[----:B------:R-:W-:-:S04]  /*1c370*/  IMAD.WIDE.U32 R48, R32, R32, R48 ;  /* 0x0000002020307225 */ /* 0x000fc800078e0030 */
[----:B------:R-:W-:Y:S01]  /*1c380*/  IMAD.WIDE.U32 R50, R45, UR30, R50 ;  /* 0x0000001e2d327c25 */ /* 0x000fe2000f8e0032 */
[----:B------:R-:W-:-:S03]  /*1c390*/  IADD3 R43, PT, PT, R49, UR8, RZ ;  /* 0x00000008312b7c10 */ /* 0x000fc6000fffe0ff */
[----:B------:R-:W-:Y:S01]  /*1c3a0*/  VIADD R39, R53, UR15 ;  /* 0x0000000f35277c36 */ /* 0x000fe20008000000 */
[----:B------:R-:W-:Y:S01]  /*1c3b0*/  IADD3 R50, P0, PT, R43, R50, RZ ;  /* 0x000000322b327210 */ /* 0x000fe20007f1e0ff */
[----:B------:R-:W-:Y:S01]  /*1c3c0*/  IMAD.X R53, RZ, RZ, RZ, P1 ;  /* 0x000000ffff357224 */ /* 0x000fe200008e06ff */
[----:B------:R-:W-:Y:S01]  /*1c3d0*/  IADD3 R43, PT, PT, R51, UR21, RZ ;  /* 0x00000015332b7c10 */ /* 0x000fe2000fffe0ff */
[----:B------:R-:W-:Y:S01]  /*1c3e0*/  IMAD R40, R54, UR28, RZ ;  /* 0x0000001c36287c24 */ /* 0x000fe2000f8e02ff */
[----:B------:R-:W-:Y:S01]  /*1c3f0*/  IADD3.X R51, PT, PT, RZ, RZ, RZ, P0, !PT ;  /* 0x000000ffff337210 */ /* 0x000fe200007fe4ff */
[----:B------:R-:W-:Y:S01]  /*1c400*/  IMAD.MOV.U32 R55, RZ, RZ, RZ ;  /* 0x000000ffff377224 */ /* 0x000fe200078e00ff */
[----:B------:R-:W-:Y:S02]  /*1c410*/  IADD3 R38, P1, PT, R39, R38, RZ ;  /* 0x0000002627267210 */ /* 0x000fe40007f3e0ff */
[----:B------:R-:W-:Y:S01]  /*1c420*/  IADD3 R42, P0, PT, R43, R42, RZ ;  /* 0x0000002a2b2a7210 */ /* 0x000fe20007f1e0ff */
[----:B------:R-:W-:-:S03]  /*1c430*/  IMAD.HI.U32 R54, R40, UR36, R54 ;  /* 0x0000002428367c27 */ /* 0x000fc6000f8e0036 */
[----:B------:R-:W-:Y:S01]  /*1c440*/  IADD3.X R43, PT, PT, RZ, RZ, RZ, P0, !PT ;  /* 0x000000ffff2b7210 */ /* 0x000fe200007fe4ff */
[----:B------:R-:W-:-:S04]  /*1c450*/  IMAD.HI.U32 R46, R33, R32, R50 ;  /* 0x00000020212e7227 */ /* 0x000fc800078e0032 */
[----:B------:R-:W-:Y:S02]  /*1c460*/  IMAD.X R39, RZ, RZ, RZ, P1 ;  /* 0x000000ffff277224 */ /* 0x000fe400008e06ff */
[----:B------:R-:W-:Y:S01]  /*1c470*/  IMAD.WIDE.U32 R50, R33, R35, R52 ;  /* 0x0000002321327225 */ /* 0x000fe200078e0034 */
[----:B------:R-:W-:-:S03]  /*1c480*/  IADD3 R53, PT, PT, R54, UR13, RZ ;  /* 0x0000000d36357c10 */ /* 0x000fc6000fffe0ff */
[----:B------:R-:W-:Y:S01]  /*1c490*/  IMAD.WIDE.U32 R38, R41, UR33, R38 ;  /* 0x0000002129267c25 */ /* 0x000fe2000f8e0026 */
[----:B------:R-:W-:-:S03]  /*1c4a0*/  IADD3 R52, P2, PT, R53, R50, RZ ;  /* 0x0000003235347210 */ /* 0x000fc60007f5e0ff */
[----:B------:R-:W-:Y:S01]  /*1c4b0*/  VIADD R51, R51, UR9 ;  /* 0x0000000933337c36 */ /* 0x000fe20008000000 */
[----:B------:R-:W-:Y:S01]  /*1c4c0*/  IADD3.X R53, PT, PT, RZ, RZ, RZ, P2, !PT ;  /* 0x000000ffff357210 */ /* 0x000fe200017fe4ff */
[----:B------:R-:W-:Y:S01]  /*1c4d0*/  IMAD.WIDE.U32 R42, R45, UR29, R42 ;  /* 0x0000001d2d2a7c25 */ /* 0x000fe2000f8e002a */
[----:B------:R-:W-:Y:S02]  /*1c4e0*/  IADD3 R45, PT, PT, R46, UR9, RZ ;  /* 0x000000092e2d7c10 */ /* 0x000fe4000fffe0ff */
[----:B------:R-:W-:Y:S01]  /*1c4f0*/  IADD3 R50, P1, PT, R51, R38, RZ ;  /* 0x0000002633327210 */ /* 0x000fe20007f3e0ff */
[----:B------:R-:W-:Y:S01]  /*1c500*/  VIADD R49, R39, UR16 ;  /* 0x0000001027317c36 */ /* 0x000fe20008000000 */
[----:B------:R-:W-:Y:S01]  /*1c510*/  IADD3 R38, P0, PT, R42, R45, RZ ;  /* 0x0000002d2a267210 */ /* 0x000fe20007f1e0ff */
[----:B------:R-:W-:Y:S01]  /*1c520*/  IMAD.WIDE.U32 R52, R40, UR35, R52 ;  /* 0x0000002328347c25 */ /* 0x000fe2000f8e0034 */
[----:B------:R-:W-:-:S03]  /*1c530*/  IADD3.X R51, PT, PT, RZ, RZ, RZ, P1, !PT ;  /* 0x000000ffff337210 */ /* 0x000fc60000ffe4ff */
[----:B------:R-:W-:Y:S01]  /*1c540*/  IMAD.X R39, RZ, RZ, RZ, P0 ;  /* 0x000000ffff277224 */ /* 0x000fe200000e06ff */
[----:B------:R-:W-:Y:S01]  /*1c550*/  IADD3 R48, P0, PT, R49, R48, RZ ;  /* 0x0000003031307210 */ /* 0x000fe20007f1e0ff */
[----:B------:R-:W-:-:S04]  /*1c560*/  IMAD.WIDE.U32 R50, R33, R34, R50 ;  /* 0x0000002221327225 */ /* 0x000fc800078e0032 */
[----:B------:R-:W-:Y:S01]  /*1c570*/  IMAD.WIDE.U32 R38, R30, R32, R38 ;  /* 0x000000201e267225 */ /* 0x000fe200078e0026 */
[----:B------:R-:W-:-:S03]  /*1c580*/  IADD3 R51, PT, PT, R51, UR9, RZ ;  /* 0x0000000933337c10 */ /* 0x000fc6000fffe0ff */
[----:B------:R-:W-:Y:S01]  /*1c590*/  IMAD.X R49, RZ, RZ, RZ, P0 ;  /* 0x000000ffff317224 */ /* 0x000fe200000e06ff */
[----:B------:R-:W-:Y:S01]  /*1c5a0*/  IADD3 R42, PT, PT, R39, UR10, RZ ;  /* 0x0000000a272a7c10 */ /* 0x000fe2000fffe0ff */
[----:B------:R-:W-:Y:S02]  /*1c5b0*/  VIADD R55, R53, UR14 ;  /* 0x0000000e35377c36 */ /* 0x000fe40008000000 */
[----:B------:R-:W-:Y:S01]  /*1c5c0*/  IMAD.MOV.U32 R56, RZ, RZ, R52 ;  /* 0x000000ffff387224 */ /* 0x000fe200078e0034 */
[----:B------:R-:W-:Y:S01]  /*1c5d0*/  IADD3 R42, P0, PT, R43, R42, RZ ;  /* 0x0000002a2b2a7210 */ /* 0x000fe20007f1e0ff */
[----:B------:R-:W-:Y:S01]  /*1c5e0*/  IMAD.WIDE.U32 R48, R41, UR32, R48 ;  /* 0x0000002029307c25 */ /* 0x000fe2000f8e0030 */
[----:B------:R-:W-:Y:S02]  /*1c5f0*/  IADD3 R54, P1, PT, R55, R50, RZ ;  /* 0x0000003237367210 */ /* 0x000fe40007f3e0ff */
[----:B------:R-:W-:Y:S01]  /*1c600*/  IADD3.X R43, PT, PT, RZ, RZ, RZ, P0, !PT ;  /* 0x000000ffff2b7210 */ /* 0x000fe200007fe4ff */
[----:B------:R-:W-:Y:S01]  /*1c610*/  IMAD.WIDE.U32 R56, R30, R36, R56 ;  /* 0x000000241e387225 */ /* 0x000fe200078e0038 */
[----:B------:R-:W-:-:S03]  /*1c620*/  IADD3 R50, P0, PT, R51, R48, RZ ;  /* 0x0000003033327210 */ /* 0x000fc60007f1e0ff */
[----:B------:R-:W-:Y:S01]  /*1c630*/  IMAD.WIDE.U32 R42, R29, R32, R42 ;  /* 0x000000201d2a7225 */ /* 0x000fe200078e002a */
[----:B------:R-:W-:-:S03]  /*1c640*/  IADD3.X R51, PT, PT, RZ, RZ, RZ, P0, !PT ;  /* 0x000000ffff337210 */ /* 0x000fc600007fe4ff */
[----:B------:R-:W-:Y:S02]  /*1c650*/  IMAD.X R55, RZ, RZ, RZ, P1 ;  /* 0x000000ffff377224 */ /* 0x000fe400008e06ff */
[----:B------:R-:W-:Y:S01]  /*1c660*/  VIADD R48, R49, UR17 ;  /* 0x0000001131307c36 */ /* 0x000fe20008000000 */
[----:B------:R-:W-:Y:S01]  /*1c670*/  IADD3 R49, PT, PT, R43, UR8, RZ ;  /* 0x000000082b317c10 */ /* 0x000fe2000fffe0ff */
[----:B------:R-:W-:Y:S02]  /*1c680*/  VIADD R39, R57, UR10 ;  /* 0x0000000a39277c36 */ /* 0x000fe40008000000 */
[----:B------:R-:W-:Y:S02]  /*1c690*/  HFMA2 R57, -RZ, RZ, 0, 0 ;  /* 0x00000000ff397431 */ /* 0x000fe400000001ff */
[----:B------:R-:W-:Y:S01]  /*1c6a0*/  IMAD.WIDE.U32 R52, R40, UR34, R54 ;  /* 0x0000002228347c25 */ /* 0x000fe2000f8e0036 */
[----:B------:R-:W-:-:S03]  /*1c6b0*/  IADD3 R48, P0, PT, R48, R49, RZ ;  /* 0x0000003130307210 */ /* 0x000fc60007f1e0ff */
[----:B------:R-:W-:Y:S01]  /*1c6c0*/  VIADD R43, R53, UR15 ;  /* 0x0000000f352b7c36 */ /* 0x000fe20008000000 */
[----:B------:R-:W-:Y:S01]  /*1c6d0*/  IADD3 R52, P1, PT, R39, R52, RZ ;  /* 0x0000003427347210 */ /* 0x000fe20007f3e0ff */
[----:B------:R-:W-:Y:S01]  /*1c6e0*/  IMAD.WIDE.U32 R50, R33, R31, R50 ;  /* 0x0000001f21327225 */ /* 0x000fe200078e0032 */
[----:B------:R-:W-:-:S03]  /*1c6f0*/  IADD3.X R49, PT, PT, RZ, RZ, RZ, P0, !PT ;  /* 0x000000ffff317210 */ /* 0x000fc600007fe4ff */
[----:B------:R-:W-:Y:S02]  /*1c700*/  IMAD R39, R56, UR28, RZ ;  /* 0x0000001c38277c24 */ /* 0x000fe4000f8e02ff */
[----:B------:R-:W-:Y:S01]  /*1c710*/  IMAD.X R53, RZ, RZ, RZ, P1 ;  /* 0x000000ffff357224 */ /* 0x000fe200008e06ff */
[----:B------:R-:W-:Y:S01]  /*1c720*/  IADD3 R50, P1, PT, R43, R50, RZ ;  /* 0x000000322b327210 */ /* 0x000fe20007f3e0ff */
[----:B------:R-:W-:-:S04]  /*1c730*/  IMAD.HI.U32 R57, R39, UR36, R56 ;  /* 0x0000002427397c27 */ /* 0x000fc8000f8e0038 */
[----:B------:R-:W-:Y:S01]  /*1c740*/  VIADD R43, R51, UR9 ;  /* 0x00000009332b7c36 */ /* 0x000fe20008000000 */
[----:B------:R-:W-:Y:S01]  /*1c750*/  IADD3.X R51, PT, PT, RZ, RZ, RZ, P1, !PT ;  /* 0x000000ffff337210 */ /* 0x000fe20000ffe4ff */
[----:B------:R-:W-:-:S04]  /*1c760*/  IMAD.WIDE.U32 R48, R41, UR31, R48 ;  /* 0x0000001f29307c25 */ /* 0x000fc8000f8e0030 */
[----:B------:R-:W-:Y:S01]  /*1c770*/  IMAD.WIDE.U32 R52, R30, R35, R52 ;  /* 0x000000231e347225 */ /* 0x000fe200078e0034 */
[----:B------:R-:W-:Y:S02]  /*1c780*/  IADD3 R45, PT, PT, R49, UR20, RZ ;  /* 0x00000014312d7c10 */ /* 0x000fe4000fffe0ff */
[----:B------:R-:W-:Y:S01]  /*1c790*/  IADD3 R48, P1, PT, R43, R48, RZ ;  /* 0x000000302b307210 */ /* 0x000fe20007f3e0ff */
[----:B------:R-:W-:Y:S02]  /*1c7a0*/  VIADD R57, R57, UR13 ;  /* 0x0000000d39397c36 */ /* 0x000fe40008000000 */
[----:B------:R-:W-:-:S03]  /*1c7b0*/  IMAD.WIDE.U32 R50, R40, UR33, R50 ;  /* 0x0000002128327c25 */ /* 0x000fc6000f8e0032 */
[----:B------:R-:W-:Y:S01]  /*1c7c0*/  IADD3 R56, P2, PT, R57, R52, RZ ;  /* 0x0000003439387210 */ /* 0x000fe20007f5e0ff */
[----:B------:R-:W-:Y:S01]  /*1c7d0*/  VIADD R53, R53, UR10 ;  /* 0x0000000a35357c36 */ /* 0x000fe20008000000 */
[----:B------:R-:W-:Y:S01]  /*1c7e0*/  IADD3 R52, P0, PT, R45, R38, RZ ;  /* 0x000000262d347210 */ /* 0x000fe20007f1e0ff */
[----:B------:R-:W-:Y:S01]  /*1c7f0*/  IMAD.X R49, RZ, RZ, RZ, P1 ;  /* 0x000000ffff317224 */ /* 0x000fe200008e06ff */
[----:B------:R-:W-:Y:S02]  /*1c800*/  IADD3.X R57, PT, PT, RZ, RZ, RZ, P2, !PT ;  /* 0x000000ffff397210 */ /* 0x000fe400017fe4ff */
[----:B------:R-:W-:Y:S01]  /*1c810*/  IADD3 R54, P2, PT, R53, R50, RZ ;  /* 0x0000003235367210 */ /* 0x000fe20007f5e0ff */
[----:B------:R-:W-:Y:S01]  /*1c820*/  IMAD.WIDE.U32 R48, R33, R32, R48 ;  /* 0x0000002021307225 */ /* 0x000fe200078e0030 */
[----:B------:R-:W-:-:S03]  /*1c830*/  IADD3.X R53, PT, PT, RZ, RZ, RZ, P0, !PT ;  /* 0x000000ffff357210 */ /* 0x000fc600007fe4ff */
[----:B------:R-:W-:Y:S01]  /*1c840*/  IMAD.X R55, RZ, RZ, RZ, P2 ;  /* 0x000000ffff377224 */ /* 0x000fe200010e06ff */
[----:B------:R-:W-:Y:S01]  /*1c850*/  IADD3 R45, PT, PT, R49, UR9, RZ ;  /* 0x00000009312d7c10 */ /* 0x000fe2000fffe0ff */
[----:B------:R-:W-:-:S04]  /*1c860*/  IMAD.WIDE.U32 R52, R41, UR30, R52 ;  /* 0x0000001e29347c25 */ /* 0x000fc8000f8e0034 */
[----:B------:R-:W-:Y:S01]  /*1c870*/  VIADD R53, R53, UR21 ;  /* 0x0000001535357c36 */ /* 0x000fe20008000000 */
[----:B------:R-:W-:Y:S01]  /*1c880*/  IADD3 R50, P1, PT, R45, R52, RZ ;  /* 0x000000342d327210 */ /* 0x000fe20007f3e0ff */
[----:B------:R-:W-:-:S03]  /*1c890*/  IMAD.WIDE.U32 R56, R39, UR35, R56 ;  /* 0x0000002327387c25 */ /* 0x000fc6000f8e0038 */
[----:B------:R-:W-:Y:S01]  /*1c8a0*/  IADD3 R52, P0, PT, R53, R42, RZ ;  /* 0x0000002a35347210 */ /* 0x000fe20007f1e0ff */
[----:B------:R-:W-:Y:S01]  /*1c8b0*/  VIADD R49, R51, UR16 ;  /* 0x0000001033317c36 */ /* 0x000fe20008000000 */
[----:B------:R-:W-:Y:S01]  /*1c8c0*/  IADD3 R43, PT, PT, R57, UR14, RZ ;  /* 0x0000000e392b7c10 */ /* 0x000fe2000fffe0ff */
[----:B------:R-:W-:Y:S01]  /*1c8d0*/  IMAD.X R51, RZ, RZ, RZ, P1 ;  /* 0x000000ffff337224 */ /* 0x000fe200008e06ff */
[----:B------:R-:W-:Y:S01]  /*1c8e0*/  MOV R57, RZ ;  /* 0x000000ff00397202 */ /* 0x000fe20000000f00 */
[----:B------:R-:W-:-:S04]  /*1c8f0*/  IMAD.WIDE.U32 R54, R30, R34, R54 ;  /* 0x000000221e367225 */ /* 0x000fc800078e0036 */
[----:B------:R-:W-:Y:S01]  /*1c900*/  IMAD.X R53, RZ, RZ, RZ, P0 ;  /* 0x000000ffff357224 */ /* 0x000fe200000e06ff */
[----:B------:R-:W-:Y:S01]  /*1c910*/  IADD3 R42, P2, PT, R43, R54, RZ ;  /* 0x000000362b2a7210 */ /* 0x000fe20007f5e0ff */
[----:B------:R-:W-:Y:S01]  /*1c920*/  IMAD.WIDE.U32 R50, R33, R33, R50 ;  /* 0x0000002121327225 */ /* 0x000fe200078e0032 */
[----:B------:R-:W-:Y:S02]  /*1c930*/  IADD3 R54, P0, PT, R49, R48, RZ ;  /* 0x0000003031367210 */ /* 0x000fe40007f1e0ff */
[----:B------:R-:W-:Y:S01]  /*1c940*/  IADD3 R45, PT, PT, R55, UR10, RZ ;  /* 0x0000000a372d7c10 */ /* 0x000fe2000fffe0ff */
[----:B------:R-:W-:Y:S01]  /*1c950*/  IMAD.WIDE.U32 R48, R41, UR29, R52 ;  /* 0x0000001d29307c25 */ /* 0x000fe2000f8e0034 */
[----:B------:R-:W-:Y:S02]  /*1c960*/  IADD3 R53, PT, PT, R51, UR9, RZ ;  /* 0x0000000933357c10 */ /* 0x000fe4000fffe0ff */
[----:B------:R-:W-:Y:S01]  /*1c970*/  IADD3.X R43, PT, PT, RZ, RZ, RZ, P2, !PT ;  /* 0x000000ffff2b7210 */ /* 0x000fe200017fe4ff */
[----:B------:R-:W-:Y:S01]  /*1c980*/  IMAD.X R55, RZ, RZ, RZ, P0 ;  /* 0x000000ffff377224 */ /* 0x000fe200000e06ff */
[----:B------:R-:W-:Y:S01]  /*1c990*/  IADD3 R52, P0, PT, R48, R53, RZ ;  /* 0x0000003530347210 */ /* 0x000fe20007f1e0ff */
[----:B------:R-:W-:-:S04]  /*1c9a0*/  IMAD.WIDE.U32 R56, R29, R36, R56 ;  /* 0x000000241d387225 */ /* 0x000fc800078e0038 */
[----:B------:R-:W-:Y:S01]  /*1c9b0*/  IMAD.WIDE.U32 R54, R40, UR32, R54 ;  /* 0x0000002028367c25 */ /* 0x000fe2000f8e0036 */
[----:B------:R-:W-:-:S03]  /*1c9c0*/  IADD3 R41, PT, PT, R57, UR4, RZ ;  /* 0x0000000439297c10 */ /* 0x000fc6000fffe0ff */
[----:B------:R-:W-:Y:S01]  /*1c9d0*/  IMAD.X R53, RZ, RZ, RZ, P0 ;  /* 0x000000ffff357224 */ /* 0x000fe200000e06ff */
[----:B------:R-:W-:Y:S01]  /*1c9e0*/  IADD3 R55, PT, PT, R55, UR17, RZ ;  /* 0x0000001137377c10 */ /* 0x000fe2000fffe0ff */
[----:B------:R-:W-:Y:S01]  /*1c9f0*/  IMAD.WIDE.U32 R42, R39, UR34, R42 ;  /* 0x00000022272a7c25 */ /* 0x000fe2000f8e002a */
[----:B------:R-:W-:-:S03]  /*1ca00*/  IADD3 R54, P1, PT, R45, R54, RZ ;  /* 0x000000362d367210 */ /* 0x000fc60007f3e0ff */
[----:B------:R-:W-:Y:S01]  /*1ca10*/  IMAD.HI.U32 R48, R30, R33, R52 ;  /* 0x000000211e307227 */ /* 0x000fe200078e0034 */
[----:B------:R-:W-:Y:S02]  /*1ca20*/  IADD3 R52, P2, PT, R41, R42, RZ ;  /* 0x0000002a29347210 */ /* 0x000fe40007f5e0ff */
[----:B------:R-:W-:Y:S01]  /*1ca30*/  IADD3 R42, P0, PT, R55, R50, RZ ;  /* 0x00000032372a7210 */ /* 0x000fe20007f1e0ff */
[----:B------:R-:W-:Y:S01]  /*1ca40*/  IMAD.X R55, RZ, RZ, RZ, P1 ;  /* 0x000000ffff377224 */ /* 0x000fe200008e06ff */
[----:B------:R-:W-:Y:S01]  /*1ca50*/  IADD3 R48, PT, PT, R48, UR10, RZ ;  /* 0x0000000a30307c10 */ /* 0x000fe2000fffe0ff */
[----:B------:R-:W-:Y:S01]  /*1ca60*/  IMAD.X R53, RZ, RZ, RZ, P2 ;  /* 0x000000ffff357224 */ /* 0x000fe200010e06ff */
[----:B------:R-:W-:Y:S01]  /*1ca70*/  IADD3 R41, PT, PT, R43, UR15, RZ ;  /* 0x0000000f2b297c10 */ /* 0x000fe2000fffe0ff */
[----:B------:R-:W-:Y:S01]  /*1ca80*/  IMAD.X R43, RZ, RZ, RZ, P0 ;  /* 0x000000ffff2b7224 */ /* 0x000fe200000e06ff */
[----:B------:R-:W-:Y:S01]  /*1ca90*/  IADD3 R48, P0, PT, R49, R48, RZ ;  /* 0x0000003031307210 */ /* 0x000fe20007f1e0ff */
[----:B------:R-:W-:-:S04]  /*1caa0*/  IMAD.WIDE.U32 R50, R30, R31, R54 ;  /* 0x0000001f1e327225 */ /* 0x000fc800078e0036 */
[----:B------:R-:W-:Y:S01]  /*1cab0*/  IMAD.X R49, RZ, RZ, RZ, P0 ;  /* 0x000000ffff317224 */ /* 0x000fe200000e06ff */
[----:B------:R-:W-:Y:S01]  /*1cac0*/  IADD3 R45, PT, PT, R51, UR10, RZ ;  /* 0x0000000a332d7c10 */ /* 0x000fe2000fffe0ff */
[----:B------:R-:W-:-:S04]  /*1cad0*/  IMAD.WIDE.U32 R42, R40, UR31, R42 ;  /* 0x0000001f282a7c25 */ /* 0x000fc8000f8e002a */
[----:B------:R-:W-:Y:S01]  /*1cae0*/  IMAD R36, R56, UR28, RZ ;  /* 0x0000001c38247c24 */ /* 0x000fe2000f8e02ff */
[----:B------:R-:W-:Y:S01]  /*1caf0*/  IADD3 R42, P0, PT, R45, R42, RZ ;  /* 0x0000002a2d2a7210 */ /* 0x000fe20007f1e0ff */
[----:B------:R-:W-:Y:S02]  /*1cb00*/  IMAD.MOV.U32 R57, RZ, RZ, RZ ;  /* 0x000000ffff397224 */ /* 0x000fe400078e00ff */
[----:B------:R-:W-:-:S04]  /*1cb10*/  IMAD.WIDE.U32 R48, R29, R33, R48 ;  /* 0x000000211d307225 */ /* 0x000fc800078e0030 */
[----:B------:R-:W-:Y:S01]  /*1cb20*/  IMAD.WIDE.U32 R54, R29, R35, R52 ;  /* 0x000000231d367225 */ /* 0x000fe200078e0034 */
[----:B------:R-:W-:Y:S02]  /*1cb30*/  IADD3 R52, P1, PT, R41, R50, RZ ;  /* 0x0000003229347210 */ /* 0x000fe40007f3e0ff */
[----:B------:R-:W-:Y:S01]  /*1cb40*/  IADD3 R50, PT, PT, R43, UR20, RZ ;  /* 0x000000142b327c10 */ /* 0x000fe2000fffe0ff */
[----:B------:R-:W-:Y:S01]  /*1cb50*/  IMAD.HI.U32 R57, R36, UR36, R56 ;  /* 0x0000002424397c27 */ /* 0x000fe2000f8e0038 */
[----:B------:R-:W-:-:S03]  /*1cb60*/  IADD3 R51, PT, PT, R49, UR9, RZ ;  /* 0x0000000931337c10 */ /* 0x000fc6000fffe0ff */
[----:B------:R-:W-:Y:S01]  /*1cb70*/  IMAD.X R53, RZ, RZ, RZ, P1 ;  /* 0x000000ffff357224 */ /* 0x000fe200008e06ff */
[----:B------:R-:W-:Y:S01]  /*1cb80*/  IADD3 R57, PT, PT, R57, UR13, RZ ;  /* 0x0000000d39397c10 */ /* 0x000fe2000fffe0ff */
[----:B------:R-:W-:Y:S01]  /*1cb90*/  IMAD.X R43, RZ, RZ, RZ, P0 ;  /* 0x000000ffff2b7224 */ /* 0x000fe200000e06ff */
[----:B------:R-:W-:Y:S01]  /*1cba0*/  IADD3 R50, P0, PT, R50, R51, RZ ;  /* 0x0000003332327210 */ /* 0x000fe20007f1e0ff */
[----:B------:R-:W-:Y:S01]  /*1cbb0*/  IMAD.WIDE.U32 R52, R39, UR33, R52 ;  /* 0x0000002127347c25 */ /* 0x000fe2000f8e0034 */
[----:B------:R-:W-:-:S03]  /*1cbc0*/  IADD3 R56, P2, PT, R57, R54, RZ ;  /* 0x0000003639387210 */ /* 0x000fc60007f5e0ff */
[----:B------:R-:W-:Y:S01]  /*1cbd0*/  VIADD R55, R55, UR5 ;  /* 0x0000000537377c36 */ /* 0x000fe20008000000 */
[----:B------:R-:W-:Y:S01]  /*1cbe0*/  IADD3 R53, PT, PT, R53, UR16, RZ ;  /* 0x0000001035357c10 */ /* 0x000fe2000fffe0ff */
[----:B------:R-:W-:Y:S01]  /*1cbf0*/  IMAD.WIDE.U32 R42, R30, R32, R42 ;  /* 0x000000201e2a7225 */ /* 0x000fe200078e002a */
[----:B------:R-:W-:Y:S02]  /*1cc00*/  IADD3.X R57, PT, PT, RZ, RZ, RZ, P2, !PT ;  /* 0x000000ffff397210 */ /* 0x000fe400017fe4ff */
[----:B------:R-:W-:Y:S01]  /*1cc10*/  IADD3 R54, P1, PT, R55, R52, RZ ;  /* 0x0000003437367210 */ /* 0x000fe20007f3e0ff */
[----:B------:R-:W-:Y:S01]  /*1cc20*/  IMAD.X R51, RZ, RZ, RZ, P0 ;  /* 0x000000ffff337224 */ /* 0x000fe200000e06ff */
[----:B------:R-:W-:Y:S02]  /*1cc30*/  IADD3 R35, PT, PT, R43, UR10, RZ ;  /* 0x0000000a2b237c10 */ /* 0x000fe4000fffe0ff */
[----:B------:R-:W-:Y:S01]  /*1cc40*/  IADD3 R52, P0, PT, R53, R42, RZ ;  /* 0x0000002a35347210 */ /* 0x000fe20007f1e0ff */
[----:B------:R-:W-:-:S03]  /*1cc50*/  IMAD.WIDE.U32 R50, R40, UR30, R50 ;  /* 0x0000001e28327c25 */ /* 0x000fc6000f8e0032 */
        /* <DEDUP_REMOVED lines=11> */
[----:B------:R-:W-:Y:S02]  /*1cd10*/  IADD3 R54, P1, PT, R35, R54, RZ ;  /* 0x0000003623367210 */ /* 0x000fe40007f3e0ff */
[----:B------:R-:W-:Y:S01]  /*1cd20*/  IADD3.X R35, PT, PT, RZ, RZ, RZ, P0, !PT ;  /* 0x000000ffff237210 */ /* 0x000fe200007fe4ff */
[----:B------:R-:W-:Y:S01]  /*1cd30*/  IMAD.WIDE.U32 R48, R30, R33, R50 ;  /* 0x000000211e307225 */ /* 0x000fe200078e0032 */
[----:B------:R-:W-:-:S02]  /*1cd40*/  IADD3 R52, P2, PT, R41, R52, RZ ;  /* 0x0000003429347210 */ /* 0x000fc40007f5e0ff */
[----:B------:R-:W-:Y:S01]  /*1cd50*/  IADD3.X R55, PT, PT, RZ, RZ, RZ, P1, !PT ;  /* 0x000000ffff377210 */ /* 0x000fe20000ffe4ff */
[----:B------:R-:W-:Y:S01]  /*1cd60*/  VIADD R51, R53, UR17 ;  /* 0x0000001135337c36 */ /* 0x000fe20008000000 */
[----:B------:R-:W-:Y:S01]  /*1cd70*/  IADD3.X R53, PT, PT, RZ, RZ, RZ, P2, !PT ;  /* 0x000000ffff357210 */ /* 0x000fe200017fe4ff */
[----:B------:R-:W-:-:S03]  /*1cd80*/  IMAD.WIDE.U32 R34, R40, UR29, R34 ;  /* 0x0000001d28227c25 */ /* 0x000fc6000f8e0022 */
[----:B------:R-:W-:Y:S01]  /*1cd90*/  IADD3 R50, P1, PT, R51, R48, RZ ;  /* 0x0000003033327210 */ /* 0x000fe20007f3e0ff */
[----:B------:R-:W-:Y:S02]  /*1cda0*/  VIADD R49, R49, UR10 ;  /* 0x0000000a31317c36 */ /* 0x000fe40008000000 */
[----:B------:R-:W-:-:S03]  /*1cdb0*/  IMAD.WIDE.U32 R40, R36, UR34, R54 ;  /* 0x0000002224287c25 */ /* 0x000fc6000f8e0036 */
[----:B------:R-:W-:Y:S01]  /*1cdc0*/  IADD3 R48, P0, PT, R34, R49, RZ ;  /* 0x0000003122307210 */ /* 0x000fe20007f1e0ff */
[----:B------:R-:W-:Y:S01]  /*1cdd0*/  IMAD.X R51, RZ, RZ, RZ, P1 ;  /* 0x000000ffff337224 */ /* 0x000fe200008e06ff */
[----:B------:R-:W-:Y:S01]  /*1cde0*/  IADD3 R55, PT, PT, R41, UR15, RZ ;  /* 0x0000000f29377c10 */ /* 0x000fe2000fffe0ff */
[----:B------:R-:W-:-:S04]  /*1cdf0*/  IMAD.WIDE.U32 R52, R29, R31, R52 ;  /* 0x0000001f1d347225 */ /* 0x000fc800078e0034 */
[----:B------:R-:W-:Y:S01]  /*1ce00*/  IMAD.X R49, RZ, RZ, RZ, P0 ;  /* 0x000000ffff317224 */ /* 0x000fe200000e06ff */
[----:B------:R-:W-:Y:S01]  /*1ce10*/  IADD3 R53, PT, PT, R53, UR7, RZ ;  /* 0x0000000735357c10 */ /* 0x000fe2000fffe0ff */
[----:B------:R-:W-:Y:S01]  /*1ce20*/  IMAD.WIDE.U32 R50, R39, UR31, R50 ;  /* 0x0000001f27327c25 */ /* 0x000fe2000f8e0032 */
[----:B------:R-:W-:-:S03]  /*1ce30*/  IADD3 R54, P1, PT, R55, R52, RZ ;  /* 0x0000003437367210 */ /* 0x000fc60007f3e0ff */
[----:B------:R-:W-:Y:S01]  /*1ce40*/  IMAD.WIDE.U32 R48, R30, R30, R48 ;  /* 0x0000001e1e307225 */ /* 0x000fe200078e0030 */
[----:B------:R-:W-:Y:S02]  /*1ce50*/  IADD3 R52, P0, PT, R53, R50, RZ ;  /* 0x0000003235347210 */ /* 0x000fe40007f1e0ff */
[----:B------:R-:W-:Y:S01]  /*1ce60*/  IADD3.X R55, PT, PT, RZ, RZ, RZ, P1, !PT ;  /* 0x000000ffff377210 */ /* 0x000fe20000ffe4ff */
[----:B------:R-:W-:Y:S01]  /*1ce70*/  VIADD R51, R51, UR20 ;  /* 0x0000001433337c36 */ /* 0x000fe20008000000 */
[----:B------:R-:W-:Y:S01]  /*1ce80*/  IADD3.X R53, PT, PT, RZ, RZ, RZ, P0, !PT ;  /* 0x000000ffff357210 */ /* 0x000fe200007fe4ff */
[----:B------:R-:W-:Y:S02]  /*1ce90*/  VIADD R34, R49, UR10 ;  /* 0x0000000a31227c36 */ /* 0x000fe40008000000 */
[----:B------:R-:W-:Y:S01]  /*1cea0*/  IMAD.MOV.U32 R63, RZ, RZ, R42 ;  /* 0x000000ffff3f7224 */ /* 0x000fe200078e002a */
[----:B------:R-:W-:Y:S01]  /*1ceb0*/  IADD3 R50, P1, PT, R51, R48, RZ ;  /* 0x0000003033327210 */ /* 0x000fe20007f3e0ff */
[----:B------:R-:W-:Y:S01]  /*1cec0*/  IMAD.WIDE.U32 R48, R36, UR33, R54 ;  /* 0x0000002124307c25 */ /* 0x000fe2000f8e0036 */
[----:B------:R-:W-:-:S03]  /*1ced0*/  IADD3 R34, P0, PT, R35, R34, RZ ;  /* 0x0000002223227210 */ /* 0x000fc60007f1e0ff */
[----:B------:R-:W-:Y:S01]  /*1cee0*/  IMAD.X R51, RZ, RZ, RZ, P1 ;  /* 0x000000ffff337224 */ /* 0x000fe200008e06ff */
[----:B------:R-:W-:Y:S01]  /*1cef0*/  IADD3 R55, PT, PT, R49, UR16, RZ ;  /* 0x0000001031377c10 */ /* 0x000fe2000fffe0ff */
[----:B------:R-:W-:Y:S01]  /*1cf00*/  IMAD.WIDE.U32 R52, R29, R32, R52 ;  /* 0x000000201d347225 */ /* 0x000fe200078e0034 */
[----:B------:R-:W-:-:S03]  /*1cf10*/  MOV R79, R48 ;  /* 0x00000030004f7202 */ /* 0x000fc60000000f00 */
[----:B------:R-:W-:Y:S01]  /*1cf20*/  IMAD.X R35, RZ, RZ, RZ, P0 ;  /* 0x000000ffff237224 */ /* 0x000fe200000e06ff */
[----:B------:R-:W-:Y:S01]  /*1cf30*/  IADD3 R53, PT, PT, R53, UR8, RZ ;  /* 0x0000000835357c10 */ /* 0x000fe2000fffe0ff */
[----:B------:R-:W-:Y:S01]  /*1cf40*/  IMAD.WIDE.U32 R50, R39, UR30, R50 ;  /* 0x0000001e27327c25 */ /* 0x000fe2000f8e0032 */
[----:B------:R-:W-:-:S03]  /*1cf50*/  IADD3 R54, P1, PT, R55, R52, RZ ;  /* 0x0000003437367210 */ /* 0x000fc60007f3e0ff */
[----:B------:R-:W-:Y:S01]  /*1cf60*/  IMAD.HI.U32 R35, R29, R30, R34 ;  /* 0x0000001e1d237227 */ /* 0x000fe200078e0022 */
[----:B------:R-:W-:Y:S02]  /*1cf70*/  IADD3 R52, P0, PT, R53, R50, RZ ;  /* 0x0000003235347210 */ /* 0x000fe40007f1e0ff */
[----:B------:R-:W-:Y:S01]  /*1cf80*/  IADD3 R34, PT, PT, R51, UR21, RZ ;  /* 0x0000001533227c10 */ /* 0x000fe2000fffe0ff */
[----:B------:R-:W-:Y:S01]  /*1cf90*/  VIADD R35, R35, UR10 ;  /* 0x0000000a23237c36 */ /* 0x000fe20008000000 */
[----:B------:R-:W-:Y:S01]  /*1cfa0*/  IADD3.X R53, PT, PT, RZ, RZ, RZ, P0, !PT ;  /* 0x000000ffff357210 */ /* 0x000fe200007fe4ff */
[----:B------:R-:W-:Y:S02]  /*1cfb0*/  IMAD.X R55, RZ, RZ, RZ, P1 ;  /* 0x000000ffff377224 */ /* 0x000fe400008e06ff */
[----:B------:R-:W-:Y:S01]  /*1cfc0*/  IMAD.MOV.U32 R81, RZ, RZ, R40 ;  /* 0x000000ffff517224 */ /* 0x000fe200078e0028 */
[----:B------:R-:W-:Y:S01]  /*1cfd0*/  IADD3 R34, P0, PT, R34, R35, RZ ;  /* 0x0000002322227210 */ /* 0x000fe20007f1e0ff */
[----:B------:R-:W-:-:S04]  /*1cfe0*/  IMAD.WIDE.U32 R50, R36, UR32, R54 ;  /* 0x0000002024327c25 */ /* 0x000fc8000f8e0036 */
[----:B------:R-:W-:Y:S01]  /*1cff0*/  IMAD.X R35, RZ, RZ, RZ, P0 ;  /* 0x000000ffff237224 */ /* 0x000fe200000e06ff */
[----:B------:R-:W-:Y:S01]  /*1d000*/  IADD3 R31, PT, PT, R51, UR17, RZ ;  /* 0x00000011331f7c10 */ /* 0x000fe2000fffe0ff */
[----:B------:R-:W-:-:S04]  /*1d010*/  IMAD.WIDE.U32 R32, R29, R33, R52 ;  /* 0x000000211d207225 */ /* 0x000fc800078e0034 */
[----:B------:R-:W-:Y:S01]  /*1d020*/  IMAD.WIDE.U32 R34, R39, UR29, R34 ;  /* 0x0000001d27227c25 */ /* 0x000fe2000f8e0022 */
[----:B------:R-:W-:-:S03]  /*1d030*/  IADD3 R32, P0, PT, R31, R32, RZ ;  /* 0x000000201f207210 */ /* 0x000fc60007f1e0ff */
[----:B------:R-:W-:Y:S01]  /*1d040*/  VIADD R39, R33, UR9 ;  /* 0x0000000921277c36 */ /* 0x000fe20008000000 */
[----:B------:R-:W-:Y:S01]  /*1d050*/  IADD3.X R33, PT, PT, RZ, RZ, RZ, P0, !PT ;  /* 0x000000ffff217210 */ /* 0x000fe200007fe4ff */
[----:B------:R-:W-:-:S03]  /*1d060*/  IMAD.MOV.U32 R43, RZ, RZ, R50 ;  /* 0x000000ffff2b7224 */ /* 0x000fc600078e0032 */
[----:B------:R-:W-:Y:S01]  /*1d070*/  IADD3 R38, P0, PT, R34, R39, RZ ;  /* 0x0000002722267210 */ /* 0x000fe20007f1e0ff */
[----:B------:R-:W-:-:S04]  /*1d080*/  IMAD.WIDE.U32 R32, R36, UR31, R32 ;  /* 0x0000001f24207c25 */ /* 0x000fc8000f8e0020 */
[----:B------:R-:W-:Y:S01]  /*1d090*/  IMAD.X R39, RZ, RZ, RZ, P0 ;  /* 0x000000ffff277224 */ /* 0x000fe200000e06ff */
[----:B------:R-:W-:Y:S01]  /*1d0a0*/  MOV R73, R32 ;  /* 0x0000002000497202 */ /* 0x000fe20000000f00 */
[----:B------:R-:W-:Y:S01]  /*1d0b0*/  IMAD.WIDE.U32 R30, R29, R30, R38 ;  /* 0x0000001e1d1e7225 */ /* 0x000fe200078e0026 */
[----:B------:R-:W-:-:S03]  /*1d0c0*/  IADD3 R39, PT, PT, R33, UR20, RZ ;  /* 0x0000001421277c10 */ /* 0x000fc6000fffe0ff */
[----:B------:R-:W-:Y:S01]  /*1d0d0*/  VIADD R34, R31, UR10 ;  /* 0x0000000a1f227c36 */ /* 0x000fe20008000000 */
[----:B------:R-:W-:-:S03]  /*1d0e0*/  IADD3 R30, P0, PT, R39, R30, RZ ;  /* 0x0000001e271e7210 */ /* 0x000fc60007f1e0ff */
[----:B------:R-:W-:Y:S01]  /*1d0f0*/  IMAD.IADD R34, R35, 0x1, R34 ;  /* 0x0000000123227824 */ /* 0x000fe200078e0222 */
[----:B------:R-:W-:-:S03]  /*1d100*/  IADD3.X R31, PT, PT, RZ, RZ, RZ, P0, !PT ;  /* 0x000000ffff1f7210 */ /* 0x000fc600007fe4ff */
[----:B------:R-:W-:Y:S02]  /*1d110*/  IMAD R29, R29, R29, R34 ;  /* 0x0000001d1d1d7224 */ /* 0x000fe400078e0222 */
[----:B------:R-:W-:-:S04]  /*1d120*/  IMAD.WIDE.U32 R38, R36, UR30, R30 ;  /* 0x0000001e24267c25 */ /* 0x000fc8000f8e001e */
[----:B------:R-:W-:Y:S01]  /*1d130*/  IMAD.MOV.U32 R71, RZ, RZ, R38 ;  /* 0x000000ffff477224 */ /* 0x000fe200078e0026 */
[----:B------:R-:W-:-:S04]  /*1d140*/  IADD3 R30, PT, PT, R39, UR21, RZ ;  /* 0x00000015271e7c10 */ /* 0x000fc8000fffe0ff */
[----:B------:R-:W-:Y:S02]  /*1d150*/  IADD3 R30, P0, PT, R29, R30, RZ ;  /* 0x0000001e1d1e7210 */ /* 0x000fe40007f1e0ff */
[----:B------:R-:W-:-:S03]  /*1d160*/  MOV R29, R105 ;  /* 0x00000069001d7202 */ /* 0x000fc60000000f00 */
[----:B------:R-:W-:Y:S02]  /*1d170*/  IMAD.X R31, RZ, RZ, RZ, P0 ;  /* 0x000000ffff1f7224 */ /* 0x000fe400000e06ff */
[----:B------:R-:W-:Y:S01]  /*1d180*/  IMAD.WIDE.U32 R52, R36, UR29, R30 ;  /* 0x0000001d24347c25 */ /* 0x000fe2000f8e001e */
[----:B------:R-:W-:-:S03]  /*1d190*/  MOV R30, R14 ;  /* 0x0000000e001e7202 */ /* 0x000fc60000000f00 */
        /* <DEDUP_REMOVED lines=36> */
.L_x_65:
[----:B------:R-:W-:Y:S05]  /*1d3e0*/  BSYNC.RELIABLE B1 ;  /* 0x0000000000017941 */ /* 0x000fea0003800100 */
.L_x_64:
        /* <DEDUP_REMOVED lines=22> */
.L_x_63:
[----:B------:R-:W-:Y:S05]  /*1d550*/  BSYNC.RECONVERGENT B0 ;  /* 0x0000000000007941 */ /* 0x000fea0003800200 */
.L_x_62:
[----:B------:R-:W-:Y:S05]  /*1d560*/  WARPSYNC.ALL ;  /* 0x0000000000007948 */ /* 0x000fea0003800000 */
[----:B------:R-:W-:Y:S02]  /*1d570*/  HFMA2 R33, -RZ, RZ, 0, 0 ;  /* 0x00000000ff217431 */ /* 0x000fe400000001ff */
[----:B------:R-:W-:Y:S01]  /*1d580*/  IMAD.WIDE.U32 R48, R63, R108, RZ ;  /* 0x0000006c3f307225 */ /* 0x000fe200078e00ff */
[----:B------:R-:W-:-:S03]  /*1d590*/  UMOV UR4, URZ ;  /* 0x000000ff00047c82 */ /* 0x000fc60008000000 */
[----:B------:R-:W-:Y:S01]  /*1d5a0*/  HFMA2 R51, -RZ, RZ, 0, 0 ;  /* 0x00000000ff337431 */ /* 0x000fe200000001ff */
[----:B------:R-:W-:Y:S01]  /*1d5b0*/  UMOV UR5, URZ ;  /* 0x000000ff00057c82 */ /* 0x000fe20008000000 */
[----:B------:R-:W-:Y:S02]  /*1d5c0*/  VIADD R32, R49, UR4 ;  /* 0x0000000431207c36 */ /* 0x000fe40008000000 */
[----:B------:R-:W-:Y:S01]  /*1d5d0*/  HFMA2 R53, -RZ, RZ, 0, 0 ;  /* 0x00000000ff357431 */ /* 0x000fe200000001ff */
[----:B------:R-:W-:Y:S01]  /*1d5e0*/  UMOV UR6, URZ ;  /* 0x000000ff00067c82 */ /* 0x000fe20008000000 */
[----:B------:R-:W-:Y:S01]  /*1d5f0*/  UMOV UR7, URZ ;  /* 0x000000ff00077c82 */ /* 0x000fe20008000000 */
[----:B------:R-:W-:Y:S01]  /*1d600*/  UMOV UR8, URZ ;  /* 0x000000ff00087c82 */ /* 0x000fe20008000000 */
[----:B------:R-:W-:Y:S01]  /*1d610*/  IMAD.HI.U32 R32, R108, R81, R32 ;  /* 0x000000516c207227 */ /* 0x000fe200078e0020 */
[----:B------:R-:W-:-:S03]  /*1d620*/  UMOV UR9, URZ ;  /* 0x000000ff00097c82 */ /* 0x000fc60008000000 */
[----:B------:R-:W-:Y:S01]  /*1d630*/  HFMA2 R55, -RZ, RZ, 0, 0 ;  /* 0x00000000ff377431 */ /* 0x000fe200000001ff */
[----:B------:R-:W-:Y:S01]  /*1d640*/  UMOV UR10, URZ ;  /* 0x000000ff000a7c82 */ /* 0x000fe20008000000 */
[----:B------:R-:W-:Y:S01]  /*1d650*/  VIADD R50, R32, UR5 ;  /* 0x0000000520327c36 */ /* 0x000fe20008000000 */
[----:B------:R-:W-:Y:S01]  /*1d660*/  UMOV UR11, URZ ;  /* 0x000000ff000b7c82 */ /* 0x000fe20008000000 */
[----:B------:R-:W-:Y:S01]  /*1d670*/  IMAD.MOV.U32 R41, RZ, RZ, RZ ;  /* 0x000000ffff297224 */ /* 0x000fe200078e00ff */
[----:B------:R-:W-:Y:S01]  /*1d680*/  BSSY.RECONVERGENT B0, `(.L_x_66) ;  /* 0x0000222000007945 */ /* 0x000fe20003800200 */
[----:B------:R-:W-:-:S04]  /*1d690*/  IMAD.WIDE.U32 R50, R108, R79, R50 ;  /* 0x0000004f6c327225 */ /* 0x000fc800078e0032 */
[----:B------:R-:W-:Y:S02]  /*1d6a0*/  VIADD R52, R51, UR6 ;  /* 0x0000000633347c36 */ /* 0x000fe40008000000 */
[----:B------:R-:W-:Y:S02]  /*1d6b0*/  IMAD.MOV.U32 R39, RZ, RZ, RZ ;  /* 0x000000ffff277224 */ /* 0x000fe400078e00ff */
[----:B------:R-:W-:-:S04]  /*1d6c0*/  IMAD.WIDE.U32 R52, R108, R43, R52 ;  /* 0x0000002b6c347225 */ /* 0x000fc800078e0034 */
[----:B------:R-:W-:Y:S02]  /*1d6d0*/  VIADD R32, R53, UR7 ;  /* 0x0000000735207c36 */ /* 0x000fe40008000000 */
[----:B------:R-:W-:Y:S02]  /*1d6e0*/  IMAD R31, R48, UR28, RZ ;  /* 0x0000001c301f7c24 */ /* 0x000fe4000f8e02ff */
[----:B------:R-:W-:-:S04]  /*1d6f0*/  IMAD.WIDE.U32 R32, R108, R73, R32 ;  /* 0x000000496c207225 */ /* 0x000fc800078e0020 */
[----:B------:R-:W-:Y:S01]  /*1d700*/  IMAD.MOV.U32 R49, RZ, RZ, RZ ;  /* 0x000000ffff317224 */ /* 0x000fe200078e00ff */
[----:B------:R-:W-:Y:S01]  /*1d710*/  IADD3 R40, PT, PT, R33, UR8, RZ ;  /* 0x0000000821287c10 */ /* 0x000fe2000fffe0ff */
[----:B------:R-:W-:Y:S02]  /*1d720*/  IMAD.MOV.U32 R51, RZ, RZ, RZ ;  /* 0x000000ffff337224 */ /* 0x000fe400078e00ff */
[----:B------:R-:W-:-:S04]  /*1d730*/  IMAD.HI.U32 R33, R31, UR36, R48 ;  /* 0x000000241f217c27 */ /* 0x000fc8000f8e0030 */
[----:B------:R-:W-:-:S05]  /*1d740*/  IMAD.WIDE.U32 R40, R108, R71, R40 ;  /* 0x000000476c287225 */ /* 0x000fca00078e0028 */
[----:B------:R-:W-:-:S05]  /*1d750*/  IADD3 R38, PT, PT, R41, UR9, RZ ;  /* 0x0000000929267c10 */ /* 0x000fca000fffe0ff */
[----:B------:R-:W-:-:S05]  /*1d760*/  IMAD.WIDE.U32 R38, R108, R35, R38 ;  /* 0x000000236c267225 */ /* 0x000fca00078e0026 */
[----:B------:R-:W-:-:S05]  /*1d770*/  IADD3 R54, PT, PT, R39, UR10, RZ ;  /* 0x0000000a27367c10 */ /* 0x000fca000fffe0ff */
[----:B------:R-:W-:-:S04]  /*1d780*/  IMAD.WIDE.U32 R48, R77, R108, R54 ;  /* 0x0000006c4d307225 */ /* 0x000fc800078e0036 */
[----:B------:R-:W-:Y:S01]  /*1d790*/  VIADD R54, R33, UR13 ;  /* 0x0000000d21367c36 */ /* 0x000fe20008000000 */
[----:B------:R-:W-:-:S04]  /*1d7a0*/  IADD3 R55, PT, PT, R49, UR11, RZ ;  /* 0x0000000b31377c10 */ /* 0x000fc8000fffe0ff */
[----:B------:R-:W-:-:S05]  /*1d7b0*/  IADD3 R54, P0, PT, R54, R55, RZ ;  /* 0x0000003736367210 */ /* 0x000fca0007f1e0ff */
[----:B------:R-:W-:Y:S02]  /*1d7c0*/  IMAD.X R55, RZ, RZ, RZ, P0 ;  /* 0x000000ffff377224 */ /* 0x000fe400000e06ff */
[----:B------:R-:W-:-:S05]  /*1d7d0*/  IMAD.WIDE.U32 R54, R31, UR35, R54 ;  /* 0x000000231f367c25 */ /* 0x000fca000f8e0036 */
[----:B------:R-:W-:-:S04]  /*1d7e0*/  IADD3 R57, PT, PT, R55, UR14, RZ ;  /* 0x0000000e37397c10 */ /* 0x000fc8000fffe0ff */
[----:B------:R-:W-:Y:S02]  /*1d7f0*/  IADD3 R56, P0, PT, R57, R50, RZ ;  /* 0x0000003239387210 */ /* 0x000fe40007f1e0ff */
[----:B------:R-:W-:-:S03]  /*1d800*/  MOV R50, R54 ;  /* 0x0000003600327202 */ /* 0x000fc60000000f00 */
[----:B------:R-:W-:Y:S02]  /*1d810*/  IMAD.X R57, RZ, RZ, RZ, P0 ;  /* 0x000000ffff397224 */ /* 0x000fe400000e06ff */
[----:B------:R-:W-:-:S04]  /*1d820*/  IMAD.WIDE.U32 R50, R110, R63, R50 ;  /* 0x0000003f6e327225 */ /* 0x000fc800078e0032 */
[----:B------:R-:W-:Y:S01]  /*1d830*/  IMAD.WIDE.U32 R54, R31, UR34, R56 ;  /* 0x000000221f367c25 */ /* 0x000fe2000f8e0038 */
[----:B------:R-:W-:-:S03]  /*1d840*/  IADD3 R57, PT, PT, R51, UR4, RZ ;  /* 0x0000000433397c10 */ /* 0x000fc6000fffe0ff */
[----:B------:R-:W-:Y:S02]  /*1d850*/  HFMA2 R51, -RZ, RZ, 0, 0 ;  /* 0x00000000ff337431 */ /* 0x000fe400000001ff */
[----:B------:R-:W-:Y:S01]  /*1d860*/  VIADD R55, R55, UR15 ;  /* 0x0000000f37377c36 */ /* 0x000fe20008000000 */
[----:B------:R-:W-:Y:S01]  /*1d870*/  IADD3 R56, P1, PT, R57, R54, RZ ;  /* 0x0000003639387210 */ /* 0x000fe20007f3e0ff */
[----:B------:R-:W-:-:S03]  /*1d880*/  IMAD R45, R50, UR28, RZ ;  /* 0x0000001c322d7c24 */ /* 0x000fc6000f8e02ff */
[----:B------:R-:W-:Y:S02]  /*1d890*/  IADD3 R54, P0, PT, R55, R52, RZ ;  /* 0x0000003437367210 */ /* 0x000fe40007f1e0ff */
[----:B------:R-:W-:Y:S01]  /*1d8a0*/  IADD3.X R57, PT, PT, RZ, RZ, RZ, P1, !PT ;  /* 0x000000ffff397210 */ /* 0x000fe20000ffe4ff */
[----:B------:R-:W-:-:S04]  /*1d8b0*/  IMAD.HI.U32 R50, R45, UR36, R50 ;  /* 0x000000242d327c27 */ /* 0x000fc8000f8e0032 */
        /* <DEDUP_REMOVED lines=33> */
[----:B------:R-:W-:Y:S01]  /*1dad0*/  IADD3 R52, P1, PT, R53, R52, RZ ;  /* 0x0000003435347210 */ /* 0x000fe20007f3e0ff */
[----:B------:R-:W-:Y:S02]  /*1dae0*/  IMAD.X R55, RZ, RZ, RZ, P0 ;  /* 0x000000ffff377224 */ /* 0x000fe400000e06ff */
[----:B------:R-:W-:-:S04]  /*1daf0*/  IMAD.WIDE.U32 R40, R110, R71, R40 ;  /* 0x000000476e287225 */ /* 0x000fc800078e0028 */
[----:B------:R-:W-:Y:S01]  /*1db00*/  IMAD.WIDE.U32 R54, R31, UR29, R54 ;  /* 0x0000001d1f367c25 */ /* 0x000fe2000f8e0036 */
[----:B------:R-:W-:-:S03]  /*1db10*/  IADD3 R49, PT, PT, R41, UR9, RZ ;  /* 0x0000000929317c10 */ /* 0x000fc6000fffe0ff */
[----:B------:R-:W-:Y:S01]  /*1db20*/  IMAD.X R53, RZ, RZ, RZ, P1 ;  /* 0x000000ffff357224 */ /* 0x000fe200008e06ff */
[----:B------:R-:W-:Y:S01]  /*1db30*/  IADD3 R48, P0, PT, R54, R49, RZ ;  /* 0x0000003136307210 */ /* 0x000fe20007f1e0ff */
[----:B------:R-:W-:-:S04]  /*1db40*/  IMAD.WIDE.U32 R52, R45, UR35, R52 ;  /* 0x000000232d347c25 */ /* 0x000fc8000f8e0034 */
[----:B------:R-:W-:Y:S02]  /*1db50*/  IMAD.X R49, RZ, RZ, RZ, P0 ;  /* 0x000000ffff317224 */ /* 0x000fe400000e06ff */
[----:B------:R-:W-:Y:S01]  /*1db60*/  VIADD R54, R53, UR14 ;  /* 0x0000000e35367c36 */ /* 0x000fe20008000000 */
[----:B------:R-:W-:Y:S01]  /*1db70*/  MOV R53, RZ ;  /* 0x000000ff00357202 */ /* 0x000fe20000000f00 */
[----:B------:R-:W-:-:S04]  /*1db80*/  IMAD.WIDE.U32 R48, R110, R35, R48 ;  /* 0x000000236e307225 */ /* 0x000fc800078e0030 */
[----:B------:R-:W-:Y:S01]  /*1db90*/  IMAD.WIDE.U32 R52, R112, R63, R52 ;  /* 0x0000003f70347225 */ /* 0x000fe200078e0034 */
[----:B------:R-:W-:-:S03]  /*1dba0*/  IADD3 R51, PT, PT, R49, UR10, RZ ;  /* 0x0000000a31337c10 */ /* 0x000fc6000fffe0ff */
[----:B------:R-:W-:Y:S01]  /*1dbb0*/  VIADD R57, R53, UR4 ;  /* 0x0000000435397c36 */ /* 0x000fe20008000000 */
[----:B------:R-:W-:Y:S01]  /*1dbc0*/  IADD3 R50, P0, PT, R55, R51, RZ ;  /* 0x0000003337327210 */ /* 0x000fe20007f1e0ff */
[----:B------:R-:W-:-:S03]  /*1dbd0*/  HFMA2 R53, -RZ, RZ, 0, 0 ;  /* 0x00000000ff357431 */ /* 0x000fc600000001ff */
[----:B------:R-:W-:-:S03]  /*1dbe0*/  IADD3.X R51, PT, PT, RZ, RZ, RZ, P0, !PT ;  /* 0x000000ffff337210 */ /* 0x000fc600007fe4ff */
[----:B------:R-:W-:-:S05]  /*1dbf0*/  IMAD.WIDE.U32 R50, R77, R110, R50 ;  /* 0x0000006e4d327225 */ /* 0x000fca00078e0032 */
[----:B------:R-:W-:-:S04]  /*1dc00*/  IADD3 R55, PT, PT, R51, UR11, RZ ;  /* 0x0000000b33377c10 */ /* 0x000fc8000fffe0ff */
[----:B------:R-:W-:-:S05]  /*1dc10*/  IADD3 R54, P0, PT, R54, R55, RZ ;  /* 0x0000003736367210 */ /* 0x000fca0007f1e0ff */
[----:B------:R-:W-:Y:S02]  /*1dc20*/  IMAD.X R55, RZ, RZ, RZ, P0 ;  /* 0x000000ffff377224 */ /* 0x000fe400000e06ff */
        /* <DEDUP_REMOVED lines=50> */
[----:B------:R-:W-:Y:S01]  /*1df50*/  IMAD.X R33, RZ, RZ, RZ, P0 ;  /* 0x000000ffff217224 */ /* 0x000fe200000e06ff */
[----:B------:R-:W-:Y:S01]  /*1df60*/  IADD3 R54, P1, PT, R55, R38, RZ ;  /* 0x0000002637367210 */ /* 0x000fe20007f3e0ff */
[----:B------:R-:W-:Y:S01]  /*1df70*/  IMAD.WIDE.U32 R32, R112, R35, R32 ;  /* 0x0000002370207225 */ /* 0x000fe200078e0020 */
[----:B------:R-:W-:Y:S02]  /*1df80*/  MOV R38, R52 ;  /* 0x0000003400267202 */ /* 0x000fe40000000f00 */
[----:B------:R-:W-:Y:S01]  /*1df90*/  IADD3.X R55, PT, PT, RZ, RZ, RZ, P1, !PT ;  /* 0x000000ffff377210 */ /* 0x000fe20000ffe4ff */
[----:B------:R-:W-:Y:S02]  /*1dfa0*/  VIADD R50, R33, UR10 ;  /* 0x0000000a21327c36 */ /* 0x000fe40008000000 */
[----:B------:R-:W-:-:S03]  /*1dfb0*/  IMAD.WIDE.U32 R38, R114, R63, R38 ;  /* 0x0000003f72267225 */ /* 0x000fc600078e0026 */
[----:B------:R-:W-:Y:S01]  /*1dfc0*/  IADD3 R50, P0, PT, R51, R50, RZ ;  /* 0x0000003233327210 */ /* 0x000fe20007f1e0ff */
[----:B------:R-:W-:Y:S01]  /*1dfd0*/  IMAD.WIDE.U32 R52, R31, UR34, R54 ;  /* 0x000000221f347c25 */ /* 0x000fe2000f8e0036 */
[----:B------:R-:W-:-:S03]  /*1dfe0*/  IADD3 R33, PT, PT, R39, UR4, RZ ;  /* 0x0000000427217c10 */ /* 0x000fc6000fffe0ff */
        /* <DEDUP_REMOVED lines=9> */
[----:B------:R-:W-:Y:S01]  /*1e080*/  VIADD R57, R53, UR5 ;  /* 0x0000000535397c36 */ /* 0x000fe20008000000 */
[----:B------:R-:W-:-:S03]  /*1e090*/  IADD3.X R55, PT, PT, RZ, RZ, RZ, P0, !PT ;  /* 0x000000ffff377210 */ /* 0x000fc600007fe4ff */
        /* <DEDUP_REMOVED lines=9> */
[----:B------:R-:W-:Y:S02]  /*1e130*/  IADD3 R55, PT, PT, R55, UR17, RZ ;  /* 0x0000001137377c10 */ /* 0x000fe4000fffe0ff */
[----:B------:R-:W-:Y:S02]  /*1e140*/  MOV R41, RZ ;  /* 0x000000ff00297202 */ /* 0x000fe40000000f00 */
        /* <DEDUP_REMOVED lines=9> */
[----:B------:R-:W-:Y:S01]  /*1e1e0*/  HFMA2 R39, -RZ, RZ, 0, 0 ;  /* 0x00000000ff277431 */ /* 0x000fe200000001ff */
[----:B------:R-:W-:-:S03]  /*1e1f0*/  IADD3 R54, P1, PT, R33, R54, RZ ;  /* 0x0000003621367210 */ /* 0x000fc60007f3e0ff */
[----:B------:R-:W-:Y:S02]  /*1e200*/  IMAD.X R33, RZ, RZ, RZ, P0 ;  /* 0x000000ffff217224 */ /* 0x000fe400000e06ff */
[----:B------:R-:W-:Y:S02]  /*1e210*/  IMAD.X R55, RZ, RZ, RZ, P1 ;  /* 0x000000ffff377224 */ /* 0x000fe400008e06ff */
[----:B------:R-:W-:-:S04]  /*1e220*/  IMAD.WIDE.U32 R32, R31, UR30, R32 ;  /* 0x0000001e1f207c25 */ /* 0x000fc8000f8e0020 */
[----:B------:R-:W-:Y:S01]  /*1e230*/  IMAD.HI.U32 R38, R34, UR36, R38 ;  /* 0x0000002422267c27 */ /* 0x000fe2000f8e0026 */
[----:B------:R-:W-:-:S03]  /*1e240*/  IADD3 R51, PT, PT, R33, UR21, RZ ;  /* 0x0000001521337c10 */ /* 0x000fc6000fffe0ff */
[----:B------:R-:W-:Y:S01]  /*1e250*/  IMAD.HI.U32 R39, R114, R73, R54 ;  /* 0x0000004972277227 */ /* 0x000fe200078e0036 */
[----:B------:R-:W-:-:S03]  /*1e260*/  IADD3 R53, PT, PT, R38, UR13, RZ ;  /* 0x0000000d26357c10 */ /* 0x000fc6000fffe0ff */
[----:B------:R-:W-:Y:S01]  /*1e270*/  VIADD R39, R39, UR8 ;  /* 0x0000000827277c36 */ /* 0x000fe20008000000 */
[----:B------:R-:W-:-:S04]  /*1e280*/  IADD3 R52, P0, PT, R53, R52, RZ ;  /* 0x0000003435347210 */ /* 0x000fc80007f1e0ff */
[----:B------:R-:W-:Y:S01]  /*1e290*/  IADD3 R32, P1, PT, R39, R32, RZ ;  /* 0x0000002027207210 */ /* 0x000fe20007f3e0ff */
[----:B------:R-:W-:Y:S01]  /*1e2a0*/  IMAD.X R53, RZ, RZ, RZ, P0 ;  /* 0x000000ffff357224 */ /* 0x000fe200000e06ff */
[----:B------:R-:W-:Y:S02]  /*1e2b0*/  IADD3 R50, P0, PT, R51, R50, RZ ;  /* 0x0000003233327210 */ /* 0x000fe40007f1e0ff */
[----:B------:R-:W-:Y:S01]  /*1e2c0*/  IADD3.X R33, PT, PT, RZ, RZ, RZ, P1, !PT ;  /* 0x000000ffff217210 */ /* 0x000fe20000ffe4ff */
[----:B------:R-:W-:-:S04]  /*1e2d0*/  IMAD.WIDE.U32 R52, R34, UR35, R52 ;  /* 0x0000002322347c25 */ /* 0x000fc8000f8e0034 */
[----:B------:R-:W-:Y:S01]  /*1e2e0*/  IMAD.X R51, RZ, RZ, RZ, P0 ;  /* 0x000000ffff337224 */ /* 0x000fe200000e06ff */
[----:B------:R-:W-:Y:S01]  /*1e2f0*/  IADD3 R55, PT, PT, R53, UR14, RZ ;  /* 0x0000000e35377c10 */ /* 0x000fe2000fffe0ff */
[----:B------:R-:W-:-:S03]  /*1e300*/  IMAD.WIDE.U32 R32, R114, R71, R32 ;  /* 0x0000004772207225 */ /* 0x000fc600078e0020 */
[----:B------:R-:W-:Y:S01]  /*1e310*/  IADD3 R54, P1, PT, R55, R40, RZ ;  /* 0x0000002837367210 */ /* 0x000fe20007f3e0ff */
[----:B------:R-:W-:-:S03]  /*1e320*/  IMAD.WIDE.U32 R50, R31, UR29, R50 ;  /* 0x0000001d1f327c25 */ /* 0x000fc6000f8e0032 */
[----:B------:R-:W-:Y:S01]  /*1e330*/  IADD3.X R55, PT, PT, RZ, RZ, RZ, P1, !PT ;  /* 0x000000ffff377210 */ /* 0x000fe20000ffe4ff */
[----:B------:R-:W-:Y:S02]  /*1e340*/  VIADD R39, R33, UR9 ;  /* 0x0000000921277c36 */ /* 0x000fe40008000000 */
[----:B------:R-:W-:Y:S02]  /*1e350*/  IMAD.MOV.U32 R40, RZ, RZ, R52 ;  /* 0x000000ffff287224 */ /* 0x000fe400078e0034 */
[----:B------:R-:W-:Y:S01]  /*1e360*/  IMAD.WIDE.U32 R52, R34, UR34, R54 ;  /* 0x0000002222347c25 */ /* 0x000fe2000f8e0036 */
[----:B------:R-:W-:-:S03]  /*1e370*/  IADD3 R38, P0, PT, R50, R39, RZ ;  /* 0x0000002732267210 */ /* 0x000fc60007f1e0ff */
[----:B------:R-:W-:-:S04]  /*1e380*/  IMAD.WIDE.U32 R40, R116, R63, R40 ;  /* 0x0000003f74287225 */ /* 0x000fc800078e0028 */
[----:B------:R-:W-:Y:S01]  /*1e390*/  IMAD.X R39, RZ, RZ, RZ, P0 ;  /* 0x000000ffff277224 */ /* 0x000fe200000e06ff */
[----:B------:R-:W-:Y:S01]  /*1e3a0*/  IADD3 R31, PT, PT, R41, UR4, RZ ;  /* 0x00000004291f7c10 */ /* 0x000fe2000fffe0ff */
[----:B------:R-:W-:Y:S02]  /*1e3b0*/  VIADD R33, R53, UR15 ;  /* 0x0000000f35217c36 */ /* 0x000fe40008000000 */
[----:B------:R-:W-:Y:S01]  /*1e3c0*/  IMAD.WIDE.U32 R38, R114, R35, R38 ;  /* 0x0000002372267225 */ /* 0x000fe200078e0026 */
[----:B------:R-:W-:Y:S02]  /*1e3d0*/  IADD3 R52, P0, PT, R31, R52, RZ ;  /* 0x000000341f347210 */ /* 0x000fe40007f1e0ff */
[----:B------:R-:W-:Y:S01]  /*1e3e0*/  IADD3 R50, P1, PT, R33, R48, RZ ;  /* 0x0000003021327210 */ /* 0x000fe20007f3e0ff */
[----:B------:R-:W-:Y:S01]  /*1e3f0*/  IMAD.MOV.U32 R41, RZ, RZ, RZ ;  /* 0x000000ffff297224 */ /* 0x000fe200078e00ff */
[----:B------:R-:W-:Y:S01]  /*1e400*/  IADD3 R49, PT, PT, R39, UR10, RZ ;  /* 0x0000000a27317c10 */ /* 0x000fe2000fffe0ff */
[----:B------:R-:W-:-:S03]  /*1e410*/  IMAD.X R53, RZ, RZ, RZ, P0 ;  /* 0x000000ffff357224 */ /* 0x000fc600000e06ff */
[----:B------:R-:W-:Y:S01]  /*1e420*/  IADD3 R48, P0, PT, R51, R49, RZ ;  /* 0x0000003133307210 */ /* 0x000fe20007f1e0ff */
[----:B------:R-:W-:Y:S01]  /*1e430*/  IMAD.WIDE.U32 R52, R116, R81, R52 ;  /* 0x0000005174347225 */ /* 0x000fe200078e0034 */
[----:B------:R-:W-:-:S03]  /*1e440*/  IADD3.X R51, PT, PT, RZ, RZ, RZ, P1, !PT ;  /* 0x000000ffff337210 */ /* 0x000fc60000ffe4ff */
[----:B------:R-:W-:Y:S01]  /*1e450*/  IMAD.X R49, RZ, RZ, RZ, P0 ;  /* 0x000000ffff317224 */ /* 0x000fe200000e06ff */
[----:B------:R-:W-:Y:S01]  /*1e460*/  IADD3 R31, PT, PT, R53, UR5, RZ ;  /* 0x00000005351f7c10 */ /* 0x000fe2000fffe0ff */
[----:B------:R-:W-:-:S04]  /*1e470*/  IMAD.WIDE.U32 R50, R34, UR33, R50 ;  /* 0x0000002122327c25 */ /* 0x000fc8000f8e0032 */
[----:B------:R-:W-:Y:S01]  /*1e480*/  IMAD.WIDE.U32 R48, R77, R114, R48 ;  /* 0x000000724d307225 */ /* 0x000fe200078e0030 */
[----:B------:R-:W-:-:S03]  /*1e490*/  IADD3 R50, P1, PT, R31, R50, RZ ;  /* 0x000000321f327210 */ /* 0x000fc60007f3e0ff */
[----:B------:R-:W-:Y:S01]  /*1e4a0*/  VIADD R54, R51, UR16 ;  /* 0x0000001033367c36 */ /* 0x000fe20008000000 */
[----:B------:R-:W-:Y:S01]  /*1e4b0*/  IADD3 R55, PT, PT, R49, UR11, RZ ;  /* 0x0000000b31377c10 */ /* 0x000fe2000fffe0ff */
[----:B------:R-:W-:Y:S02]  /*1e4c0*/  IMAD.X R51, RZ, RZ, RZ, P1 ;  /* 0x000000ffff337224 */ /* 0x000fe400008e06ff */
[----:B------:R-:W-:Y:S01]  /*1e4d0*/  IMAD R31, R40, UR28, RZ ;  /* 0x0000001c281f7c24 */ /* 0x000fe2000f8e02ff */
[----:B------:R-:W-:Y:S01]  /*1e4e0*/  IADD3 R54, P0, PT, R54, R55, RZ ;  /* 0x0000003736367210 */ /* 0x000fe20007f1e0ff */
[----:B------:R-:W-:-:S03]  /*1e4f0*/  IMAD.WIDE.U32 R50, R116, R79, R50 ;  /* 0x0000004f74327225 */ /* 0x000fc600078e0032 */
[----:B------:R-:W-:Y:S01]  /*1e500*/  IADD3.X R55, PT, PT, RZ, RZ, RZ, P0, !PT ;  /* 0x000000ffff377210 */ /* 0x000fe200007fe4ff */
[----:B------:R-:W-:Y:S01]  /*1e510*/  IMAD.HI.U32 R57, R31, UR36, R40 ;  /* 0x000000241f397c27 */ /* 0x000fe2000f8e0028 */
        /* <DEDUP_REMOVED lines=8> */
[----:B------:R-:W-:Y:S01]  /*1e5a0*/  IMAD.WIDE.U32 R32, R116, R43, R54 ;  /* 0x0000002b74207225 */ /* 0x000fe200078e0036 */
        /* <DEDUP_REMOVED lines=8> */
[----:B------:R-:W-:-:S03]  /*1e630*/  IADD3.X R53, PT, PT, RZ, RZ, RZ, P1, !PT ;  /* 0x000000ffff357210 */ /* 0x000fc60000ffe4ff */
[----:B------:R-:W-:Y:S01]  /*1e640*/  IMAD.X R41, RZ, RZ, RZ, P0 ;  /* 0x000000ffff297224 */ /* 0x000fe200000e06ff */
[----:B------:R-:W-:Y:S01]  /*1e650*/  IADD3 R33, PT, PT, R55, UR14, RZ ;  /* 0x0000000e37217c10 */ /* 0x000fe2000fffe0ff */
[----:B------:R-:W-:-:S04]  /*1e660*/  IMAD.WIDE.U32 R38, R116, R73, R52 ;  /* 0x0000004974267225 */ /* 0x000fc800078e0034 */
[----:B------:R-:W-:Y:S01]  /*1e670*/  HFMA2 R55, -RZ, RZ, 0, 0 ;  /* 0x00000000ff377431 */ /* 0x000fe200000001ff */
[----:B------:R-:W-:Y:S01]  /*1e680*/  IADD3 R52, P0, PT, R33, R50, RZ ;  /* 0x0000003221347210 */ /* 0x000fe20007f1e0ff */
[----:B------:R-:W-:-:S04]  /*1e690*/  IMAD.WIDE.U32 R40, R34, UR30, R40 ;  /* 0x0000001e22287c25 */ /* 0x000fc8000f8e0028 */
[----:B------:R-:W-:Y:S01]  /*1e6a0*/  VIADD R51, R39, UR8 ;  /* 0x0000000827337c36 */ /* 0x000fe20008000000 */
[----:B------:R-:W-:Y:S01]  /*1e6b0*/  IADD3 R41, PT, PT, R41, UR21, RZ ;  /* 0x0000001529297c10 */ /* 0x000fe2000fffe0ff */
[----:B------:R-:W-:Y:S02]  /*1e6c0*/  IMAD.X R53, RZ, RZ, RZ, P0 ;  /* 0x000000ffff357224 */ /* 0x000fe400000e06ff */
[----:B------:R-:W-:Y:S01]  /*1e6d0*/  IMAD.WIDE.U32 R54, R118, R63, R54 ;  /* 0x0000003f76367225 */ /* 0x000fe200078e0036 */
[----:B------:R-:W-:Y:S02]  /*1e6e0*/  IADD3 R50, P1, PT, R51, R40, RZ ;  /* 0x0000002833327210 */ /* 0x000fe40007f3e0ff */
[----:B------:R-:W-:Y:S01]  /*1e6f0*/  IADD3 R40, P0, PT, R41, R48, RZ ;  /* 0x0000003029287210 */ /* 0x000fe20007f1e0ff */
[----:B------:R-:W-:-:S03]  /*1e700*/  IMAD.WIDE.U32 R48, R31, UR34, R52 ;  /* 0x000000221f307c25 */ /* 0x000fc6000f8e0034 */
[----:B------:R-:W-:Y:S01]  /*1e710*/  IADD3.X R41, PT, PT, RZ, RZ, RZ, P0, !PT ;  /* 0x000000ffff297210 */ /* 0x000fe200007fe4ff */
[----:B------:R-:W-:Y:S01]  /*1e720*/  IMAD.X R51, RZ, RZ, RZ, P1 ;  /* 0x000000ffff337224 */ /* 0x000fe200008e06ff */
[----:B------:R-:W-:Y:S01]  /*1e730*/  IADD3 R49, PT, PT, R49, UR15, RZ ;  /* 0x0000000f31317c10 */ /* 0x000fe2000fffe0ff */
[----:B------:R-:W-:-:S04]  /*1e740*/  IMAD.HI.U32 R33, R116, R71, R50 ;  /* 0x0000004774217227 */ /* 0x000fc800078e0032 */
[----:B------:R-:W-:Y:S01]  /*1e750*/  VIADD R51, R55, UR4 ;  /* 0x0000000437337c36 */ /* 0x000fe20008000000 */
[----:B------:R-:W-:Y:S01]  /*1e760*/  MOV R55, RZ ;  /* 0x000000ff00377202 */ /* 0x000fe20000000f00 */
[----:B------:R-:W-:-:S03]  /*1e770*/  IMAD.WIDE.U32 R40, R34, UR29, R40 ;  /* 0x0000001d22287c25 */ /* 0x000fc6000f8e0028 */
[----:B------:R-:W-:Y:S01]  /*1e780*/  IADD3 R50, P2, PT, R51, R48, RZ ;  /* 0x0000003033327210 */ /* 0x000fe20007f5e0ff */
[----:B------:R-:W-:Y:S01]  /*1e790*/  VIADD R33, R33, UR9 ;  /* 0x0000000921217c36 */ /* 0x000fe20008000000 */
[----:B------:R-:W-:Y:S01]  /*1e7a0*/  IADD3 R48, P1, PT, R49, R32, RZ ;  /* 0x0000002031307210 */ /* 0x000fe20007f3e0ff */
[----:B------:R-:W-:Y:S01]  /*1e7b0*/  IMAD R34, R54, UR28, RZ ;  /* 0x0000001c36227c24 */ /* 0x000fe2000f8e02ff */
[----:B------:R-:W-:Y:S02]  /*1e7c0*/  IADD3.X R51, PT, PT, RZ, RZ, RZ, P2, !PT ;  /* 0x000000ffff337210 */ /* 0x000fe400017fe4ff */
[----:B------:R-:W-:Y:S01]  /*1e7d0*/  IADD3 R32, P0, PT, R40, R33, RZ ;  /* 0x0000002128207210 */ /* 0x000fe20007f1e0ff */
[----:B------:R-:W-:Y:S02]  /*1e7e0*/  IMAD.X R49, RZ, RZ, RZ, P1 ;  /* 0x000000ffff317224 */ /* 0x000fe400008e06ff */
[----:B------:R-:W-:-:S04]  /*1e7f0*/  IMAD.HI.U32 R53, R34, UR36, R54 ;  /* 0x0000002422357c27 */ /* 0x000fc8000f8e0036 */
[----:B------:R-:W-:Y:S02]  /*1e800*/  IMAD.X R33, RZ, RZ, RZ, P0 ;  /* 0x000000ffff217224 */ /* 0x000fe400000e06ff */
[----:B------:R-:W-:-:S04]  /*1e810*/  IMAD.WIDE.U32 R48, R31, UR33, R48 ;  /* 0x000000211f307c25 */ /* 0x000fc8000f8e0030 */
[----:B------:R-:W-:Y:S01]  /*1e820*/  IMAD.WIDE.U32 R32, R116, R35, R32 ;  /* 0x0000002374207225 */ /* 0x000fe200078e0020 */
[----:B------:R-:W-:-:S03]  /*1e830*/  IADD3 R39, PT, PT, R49, UR16, RZ ;  /* 0x0000001031277c10 */ /* 0x000fc6000fffe0ff */
[----:B------:R-:W-:Y:S01]  /*1e840*/  IMAD.WIDE.U32 R50, R118, R81, R50 ;  /* 0x0000005176327225 */ /* 0x000fe200078e0032 */
[----:B------:R-:W-:Y:S02]  /*1e850*/  IADD3 R33, PT, PT, R33, UR10, RZ ;  /* 0x0000000a21217c10 */ /* 0x000fe4000fffe0ff */
[----:B------:R-:W-:Y:S01]  /*1e860*/  IADD3 R40, P1, PT, R39, R38, RZ ;  /* 0x0000002627287210 */ /* 0x000fe20007f3e0ff */
[----:B------:R-:W-:Y:S01]  /*1e870*/  VIADD R53, R53, UR13 ;  /* 0x0000000d35357c36 */ /* 0x000fe20008000000 */
[----:B------:R-:W-:Y:S01]  /*1e880*/  IADD3 R38, P0, PT, R41, R33, RZ ;  /* 0x0000002129267210 */ /* 0x000fe20007f1e0ff */
[----:B------:R-:W-:Y:S01]  /*1e890*/  VIADD R51, R51, UR5 ;  /* 0x0000000533337c36 */ /* 0x000fe20008000000 */
[----:B------:R-:W-:Y:S02]  /*1e8a0*/  IADD3.X R41, PT, PT, RZ, RZ, RZ, P1, !PT ;  /* 0x000000ffff297210 */ /* 0x000fe40000ffe4ff */
[----:B------:R-:W-:Y:S01]  /*1e8b0*/  IADD3 R52, P3, PT, R53, R50, RZ ;  /* 0x0000003235347210 */ /* 0x000fe20007f7e0ff */
[----:B------:R-:W-:Y:S01]  /*1e8c0*/  IMAD.X R39, RZ, RZ, RZ, P0 ;  /* 0x000000ffff277224 */ /* 0x000fe200000e06ff */
[----:B------:R-:W-:Y:S01]  /*1e8d0*/  IADD3 R50, P2, PT, R51, R48, RZ ;  /* 0x0000003033327210 */ /* 0x000fe20007f5e0ff */
[----:B------:R-:W-:Y:S01]  /*1e8e0*/  IMAD.WIDE.U32 R40, R31, UR32, R40 ;  /* 0x000000201f287c25 */ /* 0x000fe2000f8e0028 */
[----:B------:R-:W-:-:S03]  /*1e8f0*/  IADD3.X R53, PT, PT, RZ, RZ, RZ, P3, !PT ;  /* 0x000000ffff357210 */ /* 0x000fc60001ffe4ff */
[----:B------:R-:W-:Y:S01]  /*1e900*/  IMAD.WIDE.U32 R38, R77, R116, R38 ;  /* 0x000000744d267225 */ /* 0x000fe200078e0026 */
[----:B------:R-:W-:-:S03]  /*1e910*/  IADD3 R48, PT, PT, R41, UR17, RZ ;  /* 0x0000001129307c10 */ /* 0x000fc6000fffe0ff */
[----:B------:R-:W-:Y:S02]  /*1e920*/  IMAD.X R51, RZ, RZ, RZ, P2 ;  /* 0x000000ffff337224 */ /* 0x000fe400010e06ff */
[----:B------:R-:W-:Y:S02]  /*1e930*/  VIADD R49, R39, UR11 ;  /* 0x0000000b27317c36 */ /* 0x000fe40008000000 */
[----:B------:R-:W-:-:S03]  /*1e940*/  IMAD.WIDE.U32 R52, R34, UR35, R52 ;  /* 0x0000002322347c25 */ /* 0x000fc6000f8e0034 */
[----:B------:R-:W-:Y:S01]  /*1e950*/  IADD3 R48, P0, PT, R48, R49, RZ ;  /* 0x0000003130307210 */ /* 0x000fe20007f1e0ff */
[----:B------:R-:W-:Y:S01]  /*1e960*/  IMAD.WIDE.U32 R50, R118, R79, R50 ;  /* 0x0000004f76327225 */ /* 0x000fe200078e0032 */
[----:B------:R-:W-:-:S03]  /*1e970*/  IADD3 R53, PT, PT, R53, UR14, RZ ;  /* 0x0000000e35357c10 */ /* 0x000fc6000fffe0ff */
[----:B------:R-:W-:Y:S01]  /*1e980*/  IMAD.MOV.U32 R54, RZ, RZ, R52 ;  /* 0x000000ffff367224 */ /* 0x000fe200078e0034 */
[----:B------:R-:W-:Y:S01]  /*1e990*/  IADD3 R51, PT, PT, R51, UR6, RZ ;  /* 0x0000000633337c10 */ /* 0x000fe2000fffe0ff */
[----:B------:R-:W-:Y:S01]  /*1e9a0*/  IMAD.X R49, RZ, RZ, RZ, P0 ;  /* 0x000000ffff317224 */ /* 0x000fe200000e06ff */
[----:B------:R-:W-:Y:S01]  /*1e9b0*/  IADD3 R52, P2, PT, R53, R50, RZ ;  /* 0x0000003235347210 */ /* 0x000fe20007f5e0ff */
[----:B------:R-:W-:Y:S01]  /*1e9c0*/  IMAD.WIDE.U32 R54, R120, R63, R54 ;  /* 0x0000003f78367225 */ /* 0x000fe200078e0036 */
[----:B------:R-:W-:-:S03]  /*1e9d0*/  IADD3 R50, P1, PT, R51, R40, RZ ;  /* 0x0000002833327210 */ /* 0x000fc60007f3e0ff */
[----:B------:R-:W-:Y:S01]  /*1e9e0*/  IMAD.WIDE.U32 R40, R31, UR31, R48 ;  /* 0x0000001f1f287c25 */ /* 0x000fe2000f8e0030 */
[----:B------:R-:W-:Y:S02]  /*1e9f0*/  IADD3.X R51, PT, PT, RZ, RZ, RZ, P1, !PT ;  /* 0x000000ffff337210 */ /* 0x000fe40000ffe4ff */
[----:B------:R-:W-:Y:S01]  /*1ea00*/  IADD3 R33, PT, PT, R55, UR4, RZ ;  /* 0x0000000437217c10 */ /* 0x000fe2000fffe0ff */
[----:B------:R-:W-:Y:S02]  /*1ea10*/  IMAD.X R53, RZ, RZ, RZ, P2 ;  /* 0x000000ffff357224 */ /* 0x000fe400010e06ff */
[----:B------:R-:W-:Y:S02]  /*1ea20*/  HFMA2 R55, -RZ, RZ, 0, 0 ;  /* 0x00000000ff377431 */ /* 0x000fe400000001ff */
[----:B------:R-:W-:Y:S02]  /*1ea30*/  VIADD R41, R41, UR20 ;  /* 0x0000001429297c36 */ /* 0x000fe40008000000 */
[----:B------:R-:W-:-:S03]  /*1ea40*/  IMAD.WIDE.U32 R48, R118, R43, R50 ;  /* 0x0000002b76307225 */ /* 0x000fc600078e0032 */
[----:B------:R-:W-:Y:S01]  /*1ea50*/  IADD3 R32, P0, PT, R41, R32, RZ ;  /* 0x0000002029207210 */ /* 0x000fe20007f1e0ff */
[----:B------:R-:W-:Y:S01]  /*1ea60*/  IMAD.WIDE.U32 R52, R34, UR34, R52 ;  /* 0x0000002222347c25 */ /* 0x000fe2000f8e0034 */
[----:B------:R-:W-:-:S03]  /*1ea70*/  IADD3 R41, PT, PT, R49, UR7, RZ ;  /* 0x0000000731297c10 */ /* 0x000fc6000fffe0ff */
[----:B------:R-:W-:Y:S01]  /*1ea80*/  VIADD R39, R53, UR15 ;  /* 0x0000000f35277c36 */ /* 0x000fe20008000000 */
[----:B------:R-:W-:Y:S01]  /*1ea90*/  IADD3 R50, P2, PT, R33, R52, RZ ;  /* 0x0000003421327210 */ /* 0x000fe20007f5e0ff */
[----:B------:R-:W-:Y:S01]  /*1eaa0*/  IMAD.X R33, RZ, RZ, RZ, P0 ;  /* 0x000000ffff217224 */ /* 0x000fe200000e06ff */
[----:B------:R-:W-:Y:S01]  /*1eab0*/  IADD3 R40, P0, PT, R41, R40, RZ ;  /* 0x0000002829287210 */ /* 0x000fe20007f1e0ff */
[----:B------:R-:W-:Y:S01]  /*1eac0*/  IMAD R36, R54, UR28, RZ ;  /* 0x0000001c36247c24 */ /* 0x000fe2000f8e02ff */
[----:B------:R-:W-:Y:S01]  /*1ead0*/  IADD3 R48, P1, PT, R39, R48, RZ ;  /* 0x0000003027307210 */ /* 0x000fe20007f3e0ff */
[----:B------:R-:W-:Y:S02]  /*1eae0*/  IMAD.X R51, RZ, RZ, RZ, P2 ;  /* 0x000000ffff337224 */ /* 0x000fe400010e06ff */
[----:B------:R-:W-:Y:S01]  /*1eaf0*/  IMAD.WIDE.U32 R32, R31, UR30, R32 ;  /* 0x0000001e1f207c25 */ /* 0x000fe2000f8e0020 */
[----:B------:R-:W-:-:S03]  /*1eb00*/  IADD3.X R49, PT, PT, RZ, RZ, RZ, P1, !PT ;  /* 0x000000ffff317210 */ /* 0x000fc60000ffe4ff */
[----:B------:R-:W-:Y:S01]  /*1eb10*/  IMAD.X R41, RZ, RZ, RZ, P0 ;  /* 0x000000ffff297224 */ /* 0x000fe200000e06ff */
[----:B------:R-:W-:Y:S01]  /*1eb20*/  IADD3 R39, PT, PT, R33, UR21, RZ ;  /* 0x0000001521277c10 */ /* 0x000fe2000fffe0ff */
[----:B------:R-:W-:-:S03]  /*1eb30*/  IMAD.WIDE.U32 R50, R120, R81, R50 ;  /* 0x0000005178327225 */ /* 0x000fc600078e0032 */
[----:B------:R-:W-:Y:S01]  /*1eb40*/  IADD3 R38, P0, PT, R39, R38, RZ ;  /* 0x0000002627267210 */ /* 0x000fe20007f1e0ff */
[----:B------:R-:W-:-:S03]  /*1eb50*/  IMAD.WIDE.U32 R40, R118, R73, R40 ;  /* 0x0000004976287225 */ /* 0x000fc600078e0028 */
[----:B------:R-:W-:Y:S01]  /*1eb60*/  IADD3.X R39, PT, PT, RZ, RZ, RZ, P0, !PT ;  /* 0x000000ffff277210 */ /* 0x000fe200007fe4ff */
[----:B------:R-:W-:Y:S01]  /*1eb70*/  IMAD.WIDE.U32 R48, R34, UR33, R48 ;  /* 0x0000002122307c25 */ /* 0x000fe2000f8e0030 */
[----:B------:R-:W-:-:S03]  /*1eb80*/  IADD3 R33, PT, PT, R41, UR8, RZ ;  /* 0x0000000829217c10 */ /* 0x000fc6000fffe0ff */
[----:B------:R-:W-:Y:S02]  /*1eb90*/  VIADD R51, R51, UR5 ;  /* 0x0000000533337c36 */ /* 0x000fe40008000000 */
[----:B------:R-:W-:-:S03]  /*1eba0*/  IMAD.HI.U32 R55, R36, UR36, R54 ;  /* 0x0000002424377c27 */ /* 0x000fc6000f8e0036 */
[----:B------:R-:W-:Y:S01]  /*1ebb0*/  IADD3 R52, P2, PT, R51, R48, RZ ;  /* 0x0000003033347210 */ /* 0x000fe20007f5e0ff */
[----:B------:R-:W-:Y:S01]  /*1ebc0*/  VIADD R41, R49, UR16 ;  /* 0x0000001031297c36 */ /* 0x000fe20008000000 */
[----:B------:R-:W-:Y:S01]  /*1ebd0*/  IADD3 R48, P0, PT, R33, R32, RZ ;  /* 0x0000002021307210 */ /* 0x000fe20007f1e0ff */
[----:B------:R-:W-:Y:S01]  /*1ebe0*/  IMAD.WIDE.U32 R32, R31, UR29, R38 ;  /* 0x0000001d1f207c25 */ /* 0x000fe2000f8e0026 */
[----:B------:R-:W-:Y:S02]  /*1ebf0*/  IADD3 R55, PT, PT, R55, UR13, RZ ;  /* 0x0000000d37377c10 */ /* 0x000fe4000fffe0ff */
[----:B------:R-:W-:Y:S01]  /*1ec00*/  IADD3.X R49, PT, PT, RZ, RZ, RZ, P0, !PT ;  /* 0x000000ffff317210 */ /* 0x000fe200007fe4ff */
[----:B------:R-:W-:Y:S01]  /*1ec10*/  IMAD.X R53, RZ, RZ, RZ, P2 ;  /* 0x000000ffff357224 */ /* 0x000fe200010e06ff */
[----:B------:R-:W-:Y:S01]  /*1ec20*/  IADD3 R54, P1, PT, R55, R50, RZ ;  /* 0x0000003237367210 */ /* 0x000fe20007f3e0ff */
[----:B------:R-:W-:-:S04]  /*1ec30*/  IMAD.WIDE.U32 R48, R118, R71, R48 ;  /* 0x0000004776307225 */ /* 0x000fc800078e0030 */
        /* <DEDUP_REMOVED lines=8> */
[----:B------:R-:W-:-:S03]  /*1ecc0*/  IMAD.WIDE.U32 R38, R34, UR32, R40 ;  /* 0x0000002022267c25 */ /* 0x000fc6000f8e0028 */
[----:B------:R-:W-:Y:S01]  /*1ecd0*/  IADD3 R40, P3, PT, R31, R52, RZ ;  /* 0x000000341f287210 */ /* 0x000fe20007f7e0ff */
[----:B------:R-:W-:Y:S01]  /*1ece0*/  VIADD R41, R53, UR6 ;  /* 0x0000000635297c36 */ /* 0x000fe20008000000 */
[----:B------:R-:W-:Y:S01]  /*1ecf0*/  MOV R52, R54 ;  /* 0x0000003600347202 */ /* 0x000fe20000000f00 */
[----:B------:R-:W-:Y:S01]  /*1ed00*/  IMAD.X R51, RZ, RZ, RZ, P0 ;  /* 0x000000ffff337224 */ /* 0x000fe200000e06ff */
[----:B------:R-:W-:Y:S01]  /*1ed10*/  IADD3 R39, PT, PT, R39, UR17, RZ ;  /* 0x0000001127277c10 */ /* 0x000fe2000fffe0ff */
[----:B------:R-:W-:Y:S01]  /*1ed20*/  IMAD.MOV.U32 R53, RZ, RZ, RZ ;  /* 0x000000ffff357224 */ /* 0x000fe200078e00ff */
[----:B------:R-:W-:Y:S01]  /*1ed30*/  IADD3 R38, P2, PT, R41, R38, RZ ;  /* 0x0000002629267210 */ /* 0x000fe20007f5e0ff */
[----:B------:R-:W-:Y:S01]  /*1ed40*/  IMAD.HI.U32 R32, R118, R35, R50 ;  /* 0x0000002376207227 */ /* 0x000fe200078e0032 */
[----:B------:R-:W-:Y:S02]  /*1ed50*/  IADD3.X R41, PT, PT, RZ, RZ, RZ, P3, !PT ;  /* 0x000000ffff297210 */ /* 0x000fe40001ffe4ff */
[----:B------:R-:W-:Y:S01]  /*1ed60*/  IADD3 R48, P1, PT, R39, R48, RZ ;  /* 0x0000003027307210 */ /* 0x000fe20007f3e0ff */
[----:B------:R-:W-:Y:S01]  /*1ed70*/  VIADD R32, R32, UR10 ;  /* 0x0000000a20207c36 */ /* 0x000fe20008000000 */
[----:B------:R-:W-:Y:S01]  /*1ed80*/  IADD3.X R39, PT, PT, RZ, RZ, RZ, P2, !PT ;  /* 0x000000ffff277210 */ /* 0x000fe200017fe4ff */
[----:B------:R-:W-:-:S03]  /*1ed90*/  IMAD.WIDE.U32 R52, R119, R63, R52 ;  /* 0x0000003f77347225 */ /* 0x000fc600078e0034 */
[----:B------:R-:W-:Y:S01]  /*1eda0*/  IADD3 R32, P0, PT, R33, R32, RZ ;  /* 0x0000002021207210 */ /* 0x000fe20007f1e0ff */
[----:B------:R-:W-:-:S04]  /*1edb0*/  IMAD.WIDE.U32 R40, R36, UR34, R40 ;  /* 0x0000002224287c25 */ /* 0x000fc8000f8e0028 */
[----:B------:R-:W-:Y:S01]  /*1edc0*/  VIADD R51, R53, UR4 ;  /* 0x0000000435337c36 */ /* 0x000fe20008000000 */
[----:B------:R-:W-:Y:S01]  /*1edd0*/  IADD3 R45, PT, PT, R41, UR15, RZ ;  /* 0x0000000f292d7c10 */ /* 0x000fe2000fffe0ff */
[----:B------:R-:W-:Y:S02]  /*1ede0*/  IMAD.X R49, RZ, RZ, RZ, P1 ;  /* 0x000000ffff317224 */ /* 0x000fe400008e06ff */
[----:B------:R-:W-:Y:S02]  /*1edf0*/  HFMA2 R53, -RZ, RZ, 0, 0 ;  /* 0x00000000ff357431 */ /* 0x000fe400000001ff */
[----:B------:R-:W-:Y:S01]  /*1ee00*/  IMAD.WIDE.U32 R38, R120, R43, R38 ;  /* 0x0000002b78267225 */ /* 0x000fe200078e0026 */
[----:B------:R-:W-:-:S03]  /*1ee10*/  IADD3 R50, P1, PT, R51, R40, RZ ;  /* 0x0000002833327210 */ /* 0x000fc60007f3e0ff */
[----:B------:R-:W-:Y:S02]  /*1ee20*/  IMAD.X R33, RZ, RZ, RZ, P0 ;  /* 0x000000ffff217224 */ /* 0x000fe400000e06ff */
[----:B------:R-:W-:Y:S01]  /*1ee30*/  IMAD.WIDE.U32 R40, R34, UR31, R48 ;  /* 0x0000001f22287c25 */ /* 0x000fe2000f8e0030 */
[----:B------:R-:W-:Y:S02]  /*1ee40*/  IADD3 R48, P0, PT, R45, R38, RZ ;  /* 0x000000262d307210 */ /* 0x000fe40007f1e0ff */
[----:B------:R-:W-:Y:S01]  /*1ee50*/  IADD3 R45, PT, PT, R39, UR7, RZ ;  /* 0x00000007272d7c10 */ /* 0x000fe2000fffe0ff */
[----:B------:R-:W-:Y:S01]  /*1ee60*/  IMAD.WIDE.U32 R38, R77, R118, R32 ;  /* 0x000000764d267225 */ /* 0x000fe200078e0020 */
[----:B------:R-:W-:-:S03]  /*1ee70*/  IADD3 R32, PT, PT, R41, UR20, RZ ;  /* 0x0000001429207c10 */ /* 0x000fc6000fffe0ff */
[----:B------:R-:W-:Y:S02]  /*1ee80*/  IMAD R31, R52, UR28, RZ ;  /* 0x0000001c341f7c24 */ /* 0x000fe4000f8e02ff */
[----:B------:R-:W-:Y:S01]  /*1ee90*/  IMAD.X R51, RZ, RZ, RZ, P1 ;  /* 0x000000ffff337224 */ /* 0x000fe200008e06ff */
[----:B------:R-:W-:Y:S01]  /*1eea0*/  IADD3 R40, P1, PT, R45, R40, RZ ;  /* 0x000000282d287210 */ /* 0x000fe20007f3e0ff */
[----:B------:R-:W-:Y:S02]  /*1eeb0*/  VIADD R33, R39, UR11 ;  /* 0x0000000b27217c36 */ /* 0x000fe40008000000 */
[----:B------:R-:W-:Y:S01]  /*1eec0*/  IMAD.HI.U32 R52, R31, UR36, R52 ;  /* 0x000000241f347c27 */ /* 0x000fe2000f8e0034 */
[----:B------:R-:W-:-:S03]  /*1eed0*/  IADD3.X R41, PT, PT, RZ, RZ, RZ, P1, !PT ;  /* 0x000000ffff297210 */ /* 0x000fc60000ffe4ff */
        /* <DEDUP_REMOVED lines=8> */
[----:B------:R-:W-:-:S03]  /*1ef60*/  IMAD.WIDE.U32 R40, R120, R73, R40 ;  /* 0x0000004978287225 */ /* 0x000fc600078e0028 */
[----:B------:R-:W-:Y:S01]  /*1ef70*/  IADD3 R52, P1, PT, R51, R48, RZ ;  /* 0x0000003033347210 */ /* 0x000fe20007f3e0ff */
[----:B------:R-:W-:Y:S01]  /*1ef80*/  VIADD R49, R49, UR16 ;  /* 0x0000001031317c36 */ /* 0x000fe20008000000 */
[----:B------:R-:W-:Y:S01]  /*1ef90*/  IADD3 R39, PT, PT, R41, UR8, RZ ;  /* 0x0000000829277c10 */ /* 0x000fe2000fffe0ff */
[----:B------:R-:W-:Y:S01]  /*1efa0*/  IMAD.WIDE.U32 R32, R34, UR30, R32 ;  /* 0x0000001e22207c25 */ /* 0x000fe2000f8e0020 */
[----:B------:R-:W-:Y:S02]  /*1efb0*/  IADD3.X R53, PT, PT, RZ, RZ, RZ, P1, !PT ;  /* 0x000000ffff357210 */ /* 0x000fe40000ffe4ff */
[----:B------:R-:W-:Y:S01]  /*1efc0*/  IADD3 R50, P0, PT, R49, R40, RZ ;  /* 0x0000002831327210 */ /* 0x000fe20007f1e0ff */
[----:B------:R-:W-:Y:S01]  /*1efd0*/  IMAD.X R55, RZ, RZ, RZ, P2 ;  /* 0x000000ffff377224 */ /* 0x000fe200010e06ff */
[----:B------:R-:W-:Y:S01]  /*1efe0*/  IADD3 R48, P1, PT, R39, R32, RZ ;  /* 0x0000002027307210 */ /* 0x000fe20007f3e0ff */
[----:B------:R-:W-:Y:S01]  /*1eff0*/  VIADD R41, R33, UR21 ;  /* 0x0000001521297c36 */ /* 0x000fe20008000000 */
[----:B------:R-:W-:Y:S01]  /*1f000*/  IADD3.X R51, PT, PT, RZ, RZ, RZ, P0, !PT ;  /* 0x000000ffff337210 */ /* 0x000fe200007fe4ff */
[----:B------:R-:W-:-:S03]  /*1f010*/  IMAD.WIDE.U32 R32, R31, UR35, R54 ;  /* 0x000000231f207c25 */ /* 0x000fc6000f8e0036 */
[----:B------:R-:W-:Y:S01]  /*1f020*/  IADD3 R40, P0, PT, R41, R38, RZ ;  /* 0x0000002629287210 */ /* 0x000fe20007f1e0ff */
[----:B------:R-:W-:-:S03]  /*1f030*/  IMAD.WIDE.U32 R52, R119, R79, R52 ;  /* 0x0000004f77347225 */ /* 0x000fc600078e0034 */
[----:B------:R-:W-:Y:S01]  /*1f040*/  IADD3.X R41, PT, PT, RZ, RZ, RZ, P0, !PT ;  /* 0x000000ffff297210 */ /* 0x000fe200007fe4ff */
[----:B------:R-:W-:Y:S01]  /*1f050*/  VIADD R55, R33, UR14 ;  /* 0x0000000e21377c36 */ /* 0x000fe20008000000 */
[----:B------:R-:W-:Y:S01]  /*1f060*/  IADD3 R53, PT, PT, R53, UR6, RZ ;  /* 0x0000000635357c10 */ /* 0x000fe2000fffe0ff */
[----:B------:R-:W-:Y:S02]  /*1f070*/  IMAD.X R49, RZ, RZ, RZ, P1 ;  /* 0x000000ffff317224 */ /* 0x000fe400008e06ff */
[----:B------:R-:W-:Y:S01]  /*1f080*/  IMAD.WIDE.U32 R50, R36, UR32, R50 ;  /* 0x0000002024327c25 */ /* 0x000fe2000f8e0032 */
[----:B------:R-:W-:-:S03]  /*1f090*/  IADD3 R54, P1, PT, R55, R52, RZ ;  /* 0x0000003437367210 */ /* 0x000fc60007f3e0ff */
[----:B------:R-:W-:Y:S01]  /*1f0a0*/  IMAD.WIDE.U32 R38, R120, R71, R48 ;  /* 0x0000004778267225 */ /* 0x000fe200078e0030 */
[----:B------:R-:W-:Y:S02]  /*1f0b0*/  IADD3 R52, P2, PT, R53, R50, RZ ;  /* 0x0000003235347210 */ /* 0x000fe40007f5e0ff */
[----:B------:R-:W-:Y:S01]  /*1f0c0*/  IADD3.X R55, PT, PT, RZ, RZ, RZ, P1, !PT ;  /* 0x000000ffff377210 */ /* 0x000fe20000ffe4ff */
[----:B------:R-:W-:Y:S01]  /*1f0d0*/  VIADD R51, R51, UR17 ;  /* 0x0000001133337c36 */ /* 0x000fe20008000000 */
[----:B------:R-:W-:Y:S01]  /*1f0e0*/  IADD3.X R53, PT, PT, RZ, RZ, RZ, P2, !PT ;  /* 0x000000ffff357210 */ /* 0x000fe200017fe4ff */
[----:B------:R-:W-:Y:S01]  /*1f0f0*/  IMAD.WIDE.U32 R40, R34, UR29, R40 ;  /* 0x0000001d22287c25 */ /* 0x000fe2000f8e0028 */
[----:B------:R-:W-:Y:S02]  /*1f100*/  MOV R34, R32 ;  /* 0x0000002000227202 */ /* 0x000fe40000000f00 */
[----:B------:R-:W-:Y:S01]  /*1f110*/  IADD3 R50, P1, PT, R51, R38, RZ ;  /* 0x0000002633327210 */ /* 0x000fe20007f3e0ff */
[----:B------:R-:W-:-:S02]  /*1f120*/  VIADD R49, R39, UR9 ;  /* 0x0000000927317c36 */ /* 0x000fc40008000000 */
[----:B------:R-:W-:-:S03]  /*1f130*/  IMAD.WIDE.U32 R38, R31, UR34, R54 ;  /* 0x000000221f267c25 */ /* 0x000fc6000f8e0036 */
[----:B------:R-:W-:Y:S01]  /*1f140*/  IADD3 R48, P0, PT, R40, R49, RZ ;  /* 0x0000003128307210 */ /* 0x000fe20007f1e0ff */
[----:B------:R-:W-:Y:S01]  /*1f150*/  IMAD.X R51, RZ, RZ, RZ, P1 ;  /* 0x000000ffff337224 */ /* 0x000fe200008e06ff */
[----:B------:R-:W-:Y:S01]  /*1f160*/  IADD3 R55, PT, PT, R39, UR15, RZ ;  /* 0x0000000f27377c10 */ /* 0x000fe2000fffe0ff */
[----:B------:R-:W-:-:S04]  /*1f170*/  IMAD.WIDE.U32 R52, R119, R43, R52 ;  /* 0x0000002b77347225 */ /* 0x000fc800078e0034 */
[----:B------:R-:W-:Y:S01]  /*1f180*/  IMAD.X R49, RZ, RZ, RZ, P0 ;  /* 0x000000ffff317224 */ /* 0x000fe200000e06ff */
[----:B------:R-:W-:Y:S01]  /*1f190*/  IADD3 R54, P1, PT, R55, R52, RZ ;  /* 0x0000003437367210 */ /* 0x000fe20007f3e0ff */
[----:B------:R-:W-:Y:S01]  /*1f1a0*/  IMAD.WIDE.U32 R50, R36, UR31, R50 ;  /* 0x0000001f24327c25 */ /* 0x000fe2000f8e0032 */
[----:B------:R-:W-:Y:S02]  /*1f1b0*/  IADD3 R53, PT, PT, R53, UR7, RZ ;  /* 0x0000000735357c10 */ /* 0x000fe4000fffe0ff */
[----:B------:R-:W-:Y:S01]  /*1f1c0*/  IADD3.X R55, PT, PT, RZ, RZ, RZ, P1, !PT ;  /* 0x000000ffff377210 */ /* 0x000fe20000ffe4ff */
[----:B------:R-:W-:Y:S01]  /*1f1d0*/  IMAD.WIDE.U32 R48, R120, R35, R48 ;  /* 0x0000002378307225 */ /* 0x000fe200078e0030 */
[----:B------:R-:W-:-:S03]  /*1f1e0*/  IADD3 R52, P0, PT, R53, R50, RZ ;  /* 0x0000003235347210 */ /* 0x000fc60007f1e0ff */
        /* <DEDUP_REMOVED lines=12> */
[----:B------:R-:W-:Y:S01]  /*1f2b0*/  IMAD.WIDE.U32 R50, R36, UR30, R50 ;  /* 0x0000001e24327c25 */ /* 0x000fe2000f8e0032 */
[----:B------:R-:W-:-:S03]  /*1f2c0*/  IADD3 R53, PT, PT, R53, UR8, RZ ;  /* 0x0000000835357c10 */ /* 0x000fc6000fffe0ff */
[----:B------:R-:W-:Y:S01]  /*1f2d0*/  IMAD.HI.U32 R41, R77, R120, R40 ;  /* 0x000000784d297227 */ /* 0x000fe200078e0028 */
[----:B------:R-:W-:Y:S02]  /*1f2e0*/  IADD3 R52, P0, PT, R53, R50, RZ ;  /* 0x0000003235347210 */ /* 0x000fe40007f1e0ff */
[----:B------:R-:W-:Y:S01]  /*1f2f0*/  IADD3 R40, PT, PT, R51, UR21, RZ ;  /* 0x0000001533287c10 */ /* 0x000fe2000fffe0ff */
[----:B------:R-:W-:Y:S01]  /*1f300*/  VIADD R41, R41, UR11 ;  /* 0x0000000b29297c36 */ /* 0x000fe20008000000 */
[----:B------:R-:W-:Y:S01]  /*1f310*/  IADD3.X R53, PT, PT, RZ, RZ, RZ, P0, !PT ;  /* 0x000000ffff357210 */ /* 0x000fe200007fe4ff */
[----:B------:R-:W-:-:S03]  /*1f320*/  IMAD.X R55, RZ, RZ, RZ, P1 ;  /* 0x000000ffff377224 */ /* 0x000fc600008e06ff */
[----:B------:R-:W-:Y:S01]  /*1f330*/  IADD3 R40, P0, PT, R40, R41, RZ ;  /* 0x0000002928287210 */ /* 0x000fe20007f1e0ff */
[----:B------:R-:W-:-:S04]  /*1f340*/  IMAD.WIDE.U32 R50, R31, UR32, R54 ;  /* 0x000000201f327c25 */ /* 0x000fc8000f8e0036 */
[----:B------:R-:W-:Y:S01]  /*1f350*/  IMAD.WIDE.U32 R52, R119, R71, R52 ;  /* 0x0000004777347225 */ /* 0x000fe200078e0034 */
[----:B------:R-:W-:-:S03]  /*1f360*/  IADD3 R45, PT, PT, R51, UR17, RZ ;  /* 0x00000011332d7c10 */ /* 0x000fc6000fffe0ff */
[----:B------:R-:W-:Y:S01]  /*1f370*/  IMAD.X R41, RZ, RZ, RZ, P0 ;  /* 0x000000ffff297224 */ /* 0x000fe200000e06ff */
[----:B------:R-:W-:Y:S01]  /*1f380*/  IADD3 R52, P0, PT, R45, R52, RZ ;  /* 0x000000342d347210 */ /* 0x000fe20007f1e0ff */
[----:B------:R-:W-:Y:S02]  /*1f390*/  VIADD R55, R53, UR9 ;  /* 0x0000000935377c36 */ /* 0x000fe40008000000 */
[----:B------:R-:W-:Y:S01]  /*1f3a0*/  IMAD.WIDE.U32 R40, R36, UR29, R40 ;  /* 0x0000001d24287c25 */ /* 0x000fe2000f8e0028 */
[----:B------:R-:W-:-:S03]  /*1f3b0*/  IADD3.X R53, PT, PT, RZ, RZ, RZ, P0, !PT ;  /* 0x000000ffff357210 */ /* 0x000fc600007fe4ff */
[----:B------:R-:W-:Y:S01]  /*1f3c0*/  IMAD.MOV.U32 R69, RZ, RZ, R50 ;  /* 0x000000ffff457224 */ /* 0x000fe200078e0032 */
[----:B------:R-:W-:Y:S01]  /*1f3d0*/  IADD3 R54, P0, PT, R40, R55, RZ ;  /* 0x0000003728367210 */ /* 0x000fe20007f1e0ff */
[----:B------:R-:W-:-:S04]  /*1f3e0*/  IMAD.WIDE.U32 R52, R31, UR31, R52 ;  /* 0x0000001f1f347c25 */ /* 0x000fc8000f8e0034 */
[----:B------:R-:W-:Y:S01]  /*1f3f0*/  IMAD.X R55, RZ, RZ, RZ, P0 ;  /* 0x000000ffff377224 */ /* 0x000fe200000e06ff */
[----:B------:R-:W-:Y:S02]  /*1f400*/  IADD3 R45, PT, PT, R53, UR20, RZ ;  /* 0x00000014352d7c10 */ /* 0x000fe4000fffe0ff */
[----:B------:R-:W-:Y:S01]  /*1f410*/  MOV R67, R52 ;  /* 0x0000003400437202 */ /* 0x000fe20000000f00 */
[----:B------:R-:W-:-:S04]  /*1f420*/  IMAD.WIDE.U32 R54, R119, R35, R54 ;  /* 0x0000002377367225 */ /* 0x000fc800078e0036 */
        /* <DEDUP_REMOVED lines=8> */
[----:B------:R-:W-:-:S05]  /*1f4b0*/  IADD3 R40, P0, PT, R40, R41, RZ ;  /* 0x0000002928287210 */ /* 0x000fca0007f1e0ff */
        /* <DEDUP_REMOVED lines=39> */
.L_x_69:
[----:B------:R-:W-:Y:S05]  /*1f730*/  BSYNC.RELIABLE B1 ;  /* 0x0000000000017941 */ /* 0x000fea0003800100 */
.L_x_68:
        /* <DEDUP_REMOVED lines=22> */
.L_x_67:
[----:B------:R-:W-:Y:S05]  /*1f8a0*/  BSYNC.RECONVERGENT B0 ;  /* 0x0000000000007941 */ /* 0x000fea0003800200 */
.L_x_66:
[----:B------:R-:W-:Y:S05]  /*1f8b0*/  WARPSYNC.ALL ;  /* 0x0000000000007948 */ /* 0x000fea0003800000 */
[----:B------:R-:W-:Y:S02]  /*1f8c0*/  HFMA2 R39, -RZ, RZ, 0, 0 ;  /* 0x00000000ff277431 */ /* 0x000fe400000001ff */
[----:B------:R-:W-:Y:S01]  /*1f8d0*/  IMAD.WIDE.U32 R32, R63, R62, RZ ;  /* 0x0000003e3f207225 */ /* 0x000fe200078e00ff */
[----:B------:R-:W-:-:S03]  /*1f8e0*/  MOV R49, RZ ;  /* 0x000000ff00317202 */ /* 0x000fc60000000f00 */
[----:B------:R-:W-:Y:S01]  /*1f8f0*/  HFMA2 R59, -RZ, RZ, 0, 0 ;  /* 0x00000000ff3b7431 */ /* 0x000fe200000001ff */
[----:B------:R-:W-:Y:S01]  /*1f900*/  BSSY.RECONVERGENT B0, `(.L_x_70) ;  /* 0x000023b000007945 */ /* 0x000fe20003800200 */
[----:B------:R-:W-:Y:S02]  /*1f910*/  VIADD R38, R33, UR4 ;  /* 0x0000000421267c36 */ /* 0x000fe40008000000 */
[----:B------:R-:W-:Y:S02]  /*1f920*/  IMAD.MOV.U32 R51, RZ, RZ, RZ ;  /* 0x000000ffff337224 */ /* 0x000fe400078e00ff */
[----:B------:R-:W-:Y:S02]  /*1f930*/  IMAD.MOV.U32 R53, RZ, RZ, RZ ;  /* 0x000000ffff357224 */ /* 0x000fe400078e00ff */
[----:B------:R-:W-:-:S04]  /*1f940*/  IMAD.HI.U32 R38, R62, R81, R38 ;  /* 0x000000513e267227 */ /* 0x000fc800078e0026 */
[----:B------:R-:W-:Y:S02]  /*1f950*/  VIADD R48, R38, UR5 ;  /* 0x0000000526307c36 */ /* 0x000fe40008000000 */
[----:B------:R-:W-:Y:S02]  /*1f960*/  IMAD.MOV.U32 R55, RZ, RZ, RZ ;  /* 0x000000ffff377224 */ /* 0x000fe400078e00ff */
[----:B------:R-:W-:-:S04]  /*1f970*/  IMAD.WIDE.U32 R48, R62, R79, R48 ;  /* 0x0000004f3e307225 */ /* 0x000fc800078e0030 */
[----:B------:R-:W-:Y:S02]  /*1f980*/  VIADD R38, R49, UR6 ;  /* 0x0000000631267c36 */ /* 0x000fe40008000000 */
[----:B------:R-:W-:Y:S02]  /*1f990*/  IMAD.MOV.U32 R33, RZ, RZ, RZ ;  /* 0x000000ffff217224 */ /* 0x000fe400078e00ff */
[----:B------:R-:W-:-:S04]  /*1f9a0*/  IMAD.WIDE.U32 R38, R62, R43, R38 ;  /* 0x0000002b3e267225 */ /* 0x000fc800078e0026 */
[----:B------:R-:W-:Y:S01]  /*1f9b0*/  IMAD.MOV.U32 R49, RZ, RZ, RZ ;  /* 0x000000ffff317224 */ /* 0x000fe200078e00ff */
[----:B------:R-:W-:-:S05]  /*1f9c0*/  IADD3 R50, PT, PT, R39, UR7, RZ ;  /* 0x0000000727327c10 */ /* 0x000fca000fffe0ff */
[----:B------:R-:W-:-:S05]  /*1f9d0*/  IMAD.WIDE.U32 R50, R62, R73, R50 ;  /* 0x000000493e327225 */ /* 0x000fca00078e0032 */
[----:B------:R-:W-:-:S05]  /*1f9e0*/  IADD3 R52, PT, PT, R51, UR8, RZ ;  /* 0x0000000833347c10 */ /* 0x000fca000fffe0ff */
[----:B------:R-:W-:-:S05]  /*1f9f0*/  IMAD.WIDE.U32 R52, R62, R71, R52 ;  /* 0x000000473e347225 */ /* 0x000fca00078e0034 */
[----:B------:R-:W-:Y:S01]  /*1fa00*/  IADD3 R54, PT, PT, R53, UR9, RZ ;  /* 0x0000000935367c10 */ /* 0x000fe2000fffe0ff */
[----:B------:R-:W-:-:S04]  /*1fa10*/  IMAD R53, R32, UR28, RZ ;  /* 0x0000001c20357c24 */ /* 0x000fc8000f8e02ff */
[----:B------:R-:W-:-:S04]  /*1fa20*/  IMAD.WIDE.U32 R54, R62, R35, R54 ;  /* 0x000000233e367225 */ /* 0x000fc800078e0036 */
[----:B------:R-:W-:Y:S01]  /*1fa30*/  IMAD.HI.U32 R32, R53, UR36, R32 ;  /* 0x0000002435207c27 */ /* 0x000fe2000f8e0020 */
[----:B------:R-:W-:-:S03]  /*1fa40*/  IADD3 R58, PT, PT, R55, UR10, RZ ;  /* 0x0000000a373a7c10 */ /* 0x000fc6000fffe0ff */
[----:B------:R-:W-:Y:S02]  /*1fa50*/  VIADD R32, R32, UR13 ;  /* 0x0000000d20207c36 */ /* 0x000fe40008000000 */
[----:B------:R-:W-:-:S05]  /*1fa60*/  IMAD.WIDE.U32 R58, R77, R62, R58 ;  /* 0x0000003e4d3a7225 */ /* 0x000fca00078e003a */
[----:B------:R-:W-:Y:S01]  /*1fa70*/  IADD3 R33, PT, PT, R59, UR11, RZ ;  /* 0x0000000b3b217c10 */ /* 0x000fe2000fffe0ff */
[----:B------:R-:W-:-:S03]  /*1fa80*/  UMOV UR11, URZ ;  /* 0x000000ff000b7c82 */ /* 0x000fc60008000000 */
        /* <DEDUP_REMOVED lines=51> */
[----:B------:R-:W-:Y:S01]  /*1fdc0*/  IMAD R55, R48, UR28, RZ ;  /* 0x0000001c30377c24 */ /* 0x000fe2000f8e02ff */
[----:B------:R-:W-:-:S03]  /*1fdd0*/  IADD3 R58, P0, PT, R50, R59, RZ ;  /* 0x0000003b323a7210 */ /* 0x000fc60007f1e0ff */
[----:B------:R-:W-:-:S04]  /*1fde0*/  IMAD.HI.U32 R39, R55, UR36, R48 ;  /* 0x0000002437277c27 */ /* 0x000fc8000f8e0030 */
[----:B------:R-:W-:Y:S02]  /*1fdf0*/  IMAD.X R59, RZ, RZ, RZ, P0 ;  /* 0x000000ffff3b7224 */ /* 0x000fe400000e06ff */
[----:B------:R-:W-:Y:S02]  /*1fe00*/  VIADD R39, R39, UR13 ;  /* 0x0000000d27277c36 */ /* 0x000fe40008000000 */
[----:B------:R-:W-:-:S03]  /*1fe10*/  IMAD.WIDE.U32 R58, R74, R35, R58 ;  /* 0x000000234a3a7225 */ /* 0x000fc600078e003a */
[----:B------:R-:W-:Y:S02]  /*1fe20*/  IADD3 R38, P1, PT, R39, R38, RZ ;  /* 0x0000002627267210 */ /* 0x000fe40007f3e0ff */
[----:B------:R-:W-:-:S03]  /*1fe30*/  IADD3 R53, PT, PT, R59, UR10, RZ ;  /* 0x0000000a3b357c10 */ /* 0x000fc6000fffe0ff */
[----:B------:R-:W-:Y:S01]  /*1fe40*/  IMAD.X R39, RZ, RZ, RZ, P1 ;  /* 0x000000ffff277224 */ /* 0x000fe200008e06ff */
[----:B------:R-:W-:Y:S01]  /*1fe50*/  IADD3 R52, P0, PT, R51, R53, RZ ;  /* 0x0000003533347210 */ /* 0x000fe20007f1e0ff */
[----:B------:R-:W-:Y:S02]  /*1fe60*/  IMAD.MOV.U32 R51, RZ, RZ, RZ ;  /* 0x000000ffff337224 */ /* 0x000fe400078e00ff */
[----:B------:R-:W-:Y:S01]  /*1fe70*/  IMAD.WIDE.U32 R38, R55, UR35, R38 ;  /* 0x0000002337267c25 */ /* 0x000fe2000f8e0026 */
[----:B------:R-:W-:-:S03]  /*1fe80*/  IADD3.X R53, PT, PT, RZ, RZ, RZ, P0, !PT ;  /* 0x000000ffff357210 */ /* 0x000fc600007fe4ff */
[----:B------:R-:W-:Y:S01]  /*1fe90*/  VIADD R48, R39, UR14 ;  /* 0x0000000e27307c36 */ /* 0x000fe20008000000 */
[----:B------:R-:W-:Y:S01]  /*1fea0*/  MOV R50, R38 ;  /* 0x0000002600327202 */ /* 0x000fe20000000f00 */
[----:B------:R-:W-:-:S04]  /*1feb0*/  IMAD.WIDE.U32 R52, R77, R74, R52 ;  /* 0x0000004a4d347225 */ /* 0x000fc800078e0034 */
[----:B------:R-:W-:Y:S01]  /*1fec0*/  IMAD.WIDE.U32 R50, R72, R63, R50 ;  /* 0x0000003f48327225 */ /* 0x000fe200078e0032 */
[----:B------:R-:W-:-:S03]  /*1fed0*/  IADD3 R49, PT, PT, R53, UR11, RZ ;  /* 0x0000000b35317c10 */ /* 0x000fc6000fffe0ff */
[----:B------:R-:W-:Y:S01]  /*1fee0*/  IMAD R61, R50, UR28, RZ ;  /* 0x0000001c323d7c24 */ /* 0x000fe2000f8e02ff */
[----:B------:R-:W-:-:S05]  /*1fef0*/  IADD3 R48, P0, PT, R48, R49, RZ ;  /* 0x0000003130307210 */ /* 0x000fca0007f1e0ff */
[----:B------:R-:W-:Y:S02]  /*1ff00*/  IMAD.X R49, RZ, RZ, RZ, P0 ;  /* 0x000000ffff317224 */ /* 0x000fe400000e06ff */
[----:B------:R-:W-:Y:S01]  /*1ff10*/  IMAD.WIDE.U32 R38, R55, UR34, R48 ;  /* 0x0000002237267c25 */ /* 0x000fe2000f8e0030 */
[----:B------:R-:W-:-:S03]  /*1ff20*/  IADD3 R49, PT, PT, R51, UR4, RZ ;  /* 0x0000000433317c10 */ /* 0x000fc6000fffe0ff */
        /* <DEDUP_REMOVED lines=44> */
[----:B------:R-:W-:Y:S02]  /*201f0*/  HFMA2 R55, -RZ, RZ, 0, 0 ;  /* 0x00000000ff377431 */ /* 0x000fe400000001ff */
        /* <DEDUP_REMOVED lines=19> */
[----:B------:R-:W-:Y:S01]  /*20330*/  IADD3 R50, P1, PT, R51, R38, RZ ;  /* 0x0000002633327210 */ /* 0x000fe20007f3e0ff */
[----:B------:R-:W-:Y:S01]  /*20340*/  IMAD.MOV.U32 R55, RZ, RZ, RZ ;  /* 0x000000ffff377224 */ /* 0x000fe200078e00ff */
        /* <DEDUP_REMOVED lines=38> */
[----:B------:R-:W-:Y:S01]  /*205b0*/  IMAD.X R49, RZ, RZ, RZ, P1 ;  /* 0x000000ffff317224 */ /* 0x000fe200008e06ff */
[----:B------:R-:W-:Y:S01]  /*205c0*/  MOV R54, R50 ;  /* 0x0000003200367202 */ /* 0x000fe20000000f00 */
        /* <DEDUP_REMOVED lines=12> */
[----:B------:R-:W-:Y:S01]  /*20690*/  IMAD.WIDE.U32 R50, R70, R35, R38 ;  /* 0x0000002346327225 */ /* 0x000fe200078e0026 */
[----:B------:R-:W-:-:S03]  /*206a0*/  IADD3 R38, P0, PT, R33, R56, RZ ;  /* 0x0000003821267210 */ /* 0x000fc60007f1e0ff */
[----:B------:R-:W-:Y:S01]  /*206b0*/  VIADD R39, R57, UR15 ;  /* 0x0000000f39277c36 */ /* 0x000fe20008000000 */
[----:B------:R-:W-:Y:S01]  /*206c0*/  IADD3 R57, PT, PT, R51, UR10, RZ ;  /* 0x0000000a33397c10 */ /* 0x000fe2000fffe0ff */
[----:B------:R-:W-:Y:S02]  /*206d0*/  IMAD R61, R54, UR28, RZ ;  /* 0x0000001c363d7c24 */ /* 0x000fe4000f8e02ff */
[----:B------:R-:W-:Y:S01]  /*206e0*/  IMAD.MOV.U32 R55, RZ, RZ, RZ ;  /* 0x000000ffff377224 */ /* 0x000fe200078e00ff */
[----:B------:R-:W-:Y:S01]  /*206f0*/  IADD3 R52, P1, PT, R39, R32, RZ ;  /* 0x0000002027347210 */ /* 0x000fe20007f3e0ff */
[----:B------:R-:W-:Y:S01]  /*20700*/  IMAD.X R39, RZ, RZ, RZ, P0 ;  /* 0x000000ffff277224 */ /* 0x000fe200000e06ff */
[----:B------:R-:W-:Y:S01]  /*20710*/  IADD3 R56, P0, PT, R53, R57, RZ ;  /* 0x0000003935387210 */ /* 0x000fe20007f1e0ff */
[----:B------:R-:W-:Y:S01]  /*20720*/  IMAD.HI.U32 R55, R61, UR36, R54 ;  /* 0x000000243d377c27 */ /* 0x000fe2000f8e0036 */
[----:B------:R-:W-:-:S03]  /*20730*/  IADD3.X R53, PT, PT, RZ, RZ, RZ, P1, !PT ;  /* 0x000000ffff357210 */ /* 0x000fc60000ffe4ff */
[----:B------:R-:W-:Y:S01]  /*20740*/  IMAD.X R57, RZ, RZ, RZ, P0 ;  /* 0x000000ffff397224 */ /* 0x000fe200000e06ff */
[----:B------:R-:W-:Y:S01]  /*20750*/  IADD3 R55, PT, PT, R55, UR13, RZ ;  /* 0x0000000d37377c10 */ /* 0x000fe2000fffe0ff */
[----:B------:R-:W-:-:S04]  /*20760*/  IMAD.WIDE.U32 R32, R68, R81, R38 ;  /* 0x0000005144207225 */ /* 0x000fc800078e0026 */
[----:B------:R-:W-:Y:S01]  /*20770*/  IMAD.WIDE.U32 R52, R59, UR33, R52 ;  /* 0x000000213b347c25 */ /* 0x000fe2000f8e0034 */
[----:B------:R-:W-:-:S03]  /*20780*/  IADD3 R33, PT, PT, R33, UR5, RZ ;  /* 0x0000000521217c10 */ /* 0x000fc6000fffe0ff */
[----:B------:R-:W-:Y:S01]  /*20790*/  IMAD.WIDE.U32 R38, R77, R70, R56 ;  /* 0x000000464d267225 */ /* 0x000fe200078e0038 */
[----:B------:R-:W-:-:S03]  /*207a0*/  IADD3 R52, P1, PT, R33, R52, RZ ;  /* 0x0000003421347210 */ /* 0x000fc60007f3e0ff */
[----:B------:R-:W-:Y:S01]  /*207b0*/  VIADD R56, R53, UR16 ;  /* 0x0000001035387c36 */ /* 0x000fe20008000000 */
[----:B------:R-:W-:Y:S01]  /*207c0*/  IADD3 R57, PT, PT, R39, UR11, RZ ;  /* 0x0000000b27397c10 */ /* 0x000fe2000fffe0ff */
[----:B------:R-:W-:-:S03]  /*207d0*/  IMAD.X R53, RZ, RZ, RZ, P1 ;  /* 0x000000ffff357224 */ /* 0x000fc600008e06ff */
[----:B------:R-:W-:Y:S01]  /*207e0*/  IADD3 R56, P0, PT, R56, R57, RZ ;  /* 0x0000003938387210 */ /* 0x000fe20007f1e0ff */
[----:B------:R-:W-:-:S03]  /*207f0*/  IMAD.WIDE.U32 R52, R68, R79, R52 ;  /* 0x0000004f44347225 */ /* 0x000fc600078e0034 */
[----:B------:R-:W-:Y:S02]  /*20800*/  IADD3.X R57, PT, PT, RZ, RZ, RZ, P0, !PT ;  /* 0x000000ffff397210 */ /* 0x000fe400007fe4ff */
[----:B------:R-:W-:Y:S01]  /*20810*/  IADD3 R33, PT, PT, R53, UR6, RZ ;  /* 0x0000000635217c10 */ /* 0x000fe2000fffe0ff */
[----:B------:R-:W-:-:S04]  /*20820*/  IMAD.WIDE.U32 R56, R59, UR32, R56 ;  /* 0x000000203b387c25 */ /* 0x000fc8000f8e0038 */
        /* <DEDUP_REMOVED lines=9> */
[----:B------:R-:W-:Y:S01]  /*208c0*/  IMAD.X R55, RZ, RZ, RZ, P0 ;  /* 0x000000ffff377224 */ /* 0x000fe200000e06ff */
        /* <DEDUP_REMOVED lines=10> */
[----:B------:R-:W-:-:S04]  /*20970*/  IMAD.WIDE.U32 R56, R59, UR30, R50 ;  /* 0x0000001e3b387c25 */ /* 0x000fc8000f8e0032 */
[----:B------:R-:W-:Y:S01]  /*20980*/  HFMA2 R51, -RZ, RZ, 0, 0 ;  /* 0x00000000ff337431 */ /* 0x000fe200000001ff */
[----:B------:R-:W-:Y:S01]  /*20990*/  IADD3.X R53, PT, PT, RZ, RZ, RZ, P0, !PT ;  /* 0x000000ffff357210 */ /* 0x000fe200007fe4ff */
[----:B------:R-:W-:Y:S01]  /*209a0*/  IMAD.MOV.U32 R50, RZ, RZ, R54 ;  /* 0x000000ffff327224 */ /* 0x000fe200078e0036 */
[----:B------:R-:W-:Y:S01]  /*209b0*/  IADD3 R54, P1, PT, R55, R56, RZ ;  /* 0x0000003837367210 */ /* 0x000fe20007f3e0ff */
[----:B------:R-:W-:Y:S02]  /*209c0*/  VIADD R33, R57, UR21 ;  /* 0x0000001539217c36 */ /* 0x000fe40008000000 */
[----:B------:R-:W-:-:S03]  /*209d0*/  IMAD.WIDE.U32 R56, R61, UR34, R52 ;  /* 0x000000223d387c25 */ /* 0x000fc6000f8e0034 */
[----:B------:R-:W-:Y:S01]  /*209e0*/  IADD3 R52, P0, PT, R33, R38, RZ ;  /* 0x0000002621347210 */ /* 0x000fe20007f1e0ff */
[----:B------:R-:W-:Y:S01]  /*209f0*/  IMAD.X R55, RZ, RZ, RZ, P1 ;  /* 0x000000ffff377224 */ /* 0x000fe200008e06ff */
[----:B------:R-:W-:Y:S01]  /*20a00*/  IADD3 R49, PT, PT, R57, UR15, RZ ;  /* 0x0000000f39317c10 */ /* 0x000fe2000fffe0ff */
[----:B------:R-:W-:-:S03]  /*20a10*/  IMAD.WIDE.U32 R50, R64, R63, R50 ;  /* 0x0000003f40327225 */ /* 0x000fc600078e0032 */
[----:B------:R-:W-:Y:S01]  /*20a20*/  IADD3 R48, P1, PT, R49, R48, RZ ;  /* 0x0000003031307210 */ /* 0x000fe20007f3e0ff */
[----:B------:R-:W-:Y:S01]  /*20a30*/  IMAD.X R53, RZ, RZ, RZ, P0 ;  /* 0x000000ffff357224 */ /* 0x000fe200000e06ff */
[----:B------:R-:W-:Y:S01]  /*20a40*/  IADD3 R39, PT, PT, R51, UR4, RZ ;  /* 0x0000000433277c10 */ /* 0x000fe2000fffe0ff */
[----:B------:R-:W-:-:S03]  /*20a50*/  IMAD.HI.U32 R33, R68, R71, R54 ;  /* 0x0000004744217227 */ /* 0x000fc600078e0036 */
[----:B------:R-:W-:Y:S01]  /*20a60*/  IADD3 R38, P2, PT, R39, R56, RZ ;  /* 0x0000003827267210 */ /* 0x000fe20007f5e0ff */
[----:B------:R-:W-:Y:S01]  /*20a70*/  IMAD R55, R50, UR28, RZ ;  /* 0x0000001c32377c24 */ /* 0x000fe2000f8e02ff */
[----:B------:R-:W-:Y:S01]  /*20a80*/  IADD3 R33, PT, PT, R33, UR9, RZ ;  /* 0x0000000921217c10 */ /* 0x000fe2000fffe0ff */
[----:B------:R-:W-:Y:S01]  /*20a90*/  IMAD.WIDE.U32 R52, R59, UR29, R52 ;  /* 0x0000001d3b347c25 */ /* 0x000fe2000f8e0034 */
[----:B------:R-:W-:-:S03]  /*20aa0*/  IADD3.X R39, PT, PT, RZ, RZ, RZ, P2, !PT ;  /* 0x000000ffff277210 */ /* 0x000fc600017fe4ff */
[----:B------:R-:W-:Y:S02]  /*20ab0*/  IMAD.MOV.U32 R51, RZ, RZ, RZ ;  /* 0x000000ffff337224 */ /* 0x000fe400078e00ff */
[----:B------:R-:W-:Y:S02]  /*20ac0*/  IMAD.X R49, RZ, RZ, RZ, P1 ;  /* 0x000000ffff317224 */ /* 0x000fe400008e06ff */
[----:B------:R-:W-:Y:S01]  /*20ad0*/  IMAD.HI.U32 R51, R55, UR36, R50 ;  /* 0x0000002437337c27 */ /* 0x000fe2000f8e0032 */
[----:B------:R-:W-:-:S03]  /*20ae0*/  IADD3 R50, P0, PT, R52, R33, RZ ;  /* 0x0000002134327210 */ /* 0x000fc60007f1e0ff */
[----:B------:R-:W-:Y:S01]  /*20af0*/  IMAD.WIDE.U32 R48, R61, UR33, R48 ;  /* 0x000000213d307c25 */ /* 0x000fe2000f8e0030 */
[----:B------:R-:W-:-:S03]  /*20b00*/  IADD3 R33, PT, PT, R51, UR13, RZ ;  /* 0x0000000d33217c10 */ /* 0x000fc6000fffe0ff */
[----:B------:R-:W-:Y:S02]  /*20b10*/  IMAD.X R51, RZ, RZ, RZ, P0 ;  /* 0x000000ffff337224 */ /* 0x000fe400000e06ff */
[----:B------:R-:W-:-:S04]  /*20b20*/  IMAD.WIDE.U32 R56, R64, R81, R38 ;  /* 0x0000005140387225 */ /* 0x000fc800078e0026 */
[----:B------:R-:W-:Y:S01]  /*20b30*/  IMAD.WIDE.U32 R38, R68, R35, R50 ;  /* 0x0000002344267225 */ /* 0x000fe200078e0032 */
[----:B------:R-:W-:Y:S02]  /*20b40*/  IADD3 R51, PT, PT, R49, UR16, RZ ;  /* 0x0000001031337c10 */ /* 0x000fe4000fffe0ff */
[----:B------:R-:W-:Y:S01]  /*20b50*/  IADD3 R50, P0, PT, R33, R56, RZ ;  /* 0x0000003821327210 */ /* 0x000fe20007f1e0ff */
[----:B------:R-:W-:Y:S01]  /*20b60*/  VIADD R49, R57, UR5 ;  /* 0x0000000539317c36 */ /* 0x000fe20008000000 */
[----:B------:R-:W-:Y:S02]  /*20b70*/  IADD3 R33, PT, PT, R39, UR10, RZ ;  /* 0x0000000a27217c10 */ /* 0x000fe4000fffe0ff */
[----:B------:R-:W-:Y:S01]  /*20b80*/  IADD3 R52, P1, PT, R51, R32, RZ ;  /* 0x0000002033347210 */ /* 0x000fe20007f3e0ff */
[----:B------:R-:W-:Y:S01]  /*20b90*/  IMAD.X R51, RZ, RZ, RZ, P0 ;  /* 0x000000ffff337224 */ /* 0x000fe200000e06ff */
[----:B------:R-:W-:Y:S02]  /*20ba0*/  IADD3 R48, P2, PT, R49, R48, RZ ;  /* 0x0000003031307210 */ /* 0x000fe40007f5e0ff */
[----:B------:R-:W-:Y:S01]  /*20bb0*/  IADD3 R32, P0, PT, R53, R33, RZ ;  /* 0x0000002135207210 */ /* 0x000fe20007f1e0ff */
[----:B------:R-:W-:Y:S01]  /*20bc0*/  IMAD.WIDE.U32 R50, R55, UR35, R50 ;  /* 0x0000002337327c25 */ /* 0x000fe2000f8e0032 */
[----:B------:R-:W-:-:S02]  /*20bd0*/  IADD3.X R53, PT, PT, RZ, RZ, RZ, P1, !PT ;  /* 0x000000ffff357210 */ /* 0x000fc40000ffe4ff */
[----:B------:R-:W-:Y:S01]  /*20be0*/  IADD3.X R49, PT, PT, RZ, RZ, RZ, P2, !PT ;  /* 0x000000ffff317210 */ /* 0x000fe200017fe4ff */
[----:B------:R-:W-:Y:S02]  /*20bf0*/  IMAD.X R33, RZ, RZ, RZ, P0 ;  /* 0x000000ffff217224 */ /* 0x000fe400000e06ff */
[----:B------:R-:W-:-:S04]  /*20c00*/  IMAD.WIDE.U32 R52, R61, UR32, R52 ;  /* 0x000000203d347c25 */ /* 0x000fc8000f8e0034 */
[----:B------:R-:W-:Y:S01]  /*20c10*/  IMAD.WIDE.U32 R32, R77, R68, R32 ;  /* 0x000000444d207225 */ /* 0x000fe200078e0020 */
[----:B------:R-:W-:-:S03]  /*20c20*/  IADD3 R58, PT, PT, R53, UR17, RZ ;  /* 0x00000011353a7c10 */ /* 0x000fc6000fffe0ff */
[----:B------:R-:W-:-:S04]  /*20c30*/  IMAD.WIDE.U32 R48, R64, R79, R48 ;  /* 0x0000004f40307225 */ /* 0x000fc800078e0030 */
[----:B------:R-:W-:Y:S01]  /*20c40*/  VIADD R59, R33, UR11 ;  /* 0x0000000b213b7c36 */ /* 0x000fe20008000000 */
[----:B------:R-:W-:Y:S01]  /*20c50*/  IADD3 R49, PT, PT, R49, UR6, RZ ;  /* 0x0000000631317c10 */ /* 0x000fe2000fffe0ff */
[----:B------:R-:W-:Y:S02]  /*20c60*/  VIADD R39, R51, UR14 ;  /* 0x0000000e33277c36 */ /* 0x000fe40008000000 */
[----:B------:R-:W-:Y:S01]  /*20c70*/  IMAD.MOV.U32 R51, RZ, RZ, RZ ;  /* 0x000000ffff337224 */ /* 0x000fe200078e00ff */
[----:B------:R-:W-:Y:S02]  /*20c80*/  IADD3 R58, P0, PT, R58, R59, RZ ;  /* 0x0000003b3a3a7210 */ /* 0x000fe40007f1e0ff */
[----:B------:R-:W-:Y:S01]  /*20c90*/  IADD3 R52, P1, PT, R49, R52, RZ ;  /* 0x0000003431347210 */ /* 0x000fe20007f3e0ff */
[----:B------:R-:W-:Y:S01]  /*20ca0*/  IMAD.WIDE.U32 R50, R66, R63, R50 ;  /* 0x0000003f42327225 */ /* 0x000fe200078e0032 */
[----:B------:R-:W-:-:S03]  /*20cb0*/  IADD3 R48, P2, PT, R39, R48, RZ ;  /* 0x0000003027307210 */ /* 0x000fc60007f5e0ff */
[----:B------:R-:W-:Y:S01]  /*20cc0*/  IMAD.X R59, RZ, RZ, RZ, P0 ;  /* 0x000000ffff3b7224 */ /* 0x000fe200000e06ff */
[----:B------:R-:W-:Y:S01]  /*20cd0*/  IADD3.X R49, PT, PT, RZ, RZ, RZ, P2, !PT ;  /* 0x000000ffff317210 */ /* 0x000fe200017fe4ff */
[----:B------:R-:W-:Y:S01]  /*20ce0*/  IMAD.X R53, RZ, RZ, RZ, P1 ;  /* 0x000000ffff357224 */ /* 0x000fe200008e06ff */
[----:B------:R-:W-:Y:S01]  /*20cf0*/  IADD3 R33, PT, PT, R51, UR4, RZ ;  /* 0x0000000433217c10 */ /* 0x000fe2000fffe0ff */
[----:B------:R-:W-:Y:S01]  /*20d00*/  IMAD R57, R50, UR28, RZ ;  /* 0x0000001c32397c24 */ /* 0x000fe2000f8e02ff */
[----:B------:R-:W-:Y:S01]  /*20d10*/  MOV R51, RZ ;  /* 0x000000ff00337202 */ /* 0x000fe20000000f00 */
[----:B------:R-:W-:-:S04]  /*20d20*/  IMAD.WIDE.U32 R58, R61, UR31, R58 ;  /* 0x0000001f3d3a7c25 */ /* 0x000fc8000f8e003a */
[----:B------:R-:W-:-:S04]  /*20d30*/  IMAD.WIDE.U32 R52, R64, R43, R52 ;  /* 0x0000002b40347225 */ /* 0x000fc800078e0034 */
[----:B------:R-:W-:-:S04]  /*20d40*/  IMAD.WIDE.U32 R48, R55, UR34, R48 ;  /* 0x0000002237307c25 */ /* 0x000fc8000f8e0030 */
[----:B------:R-:W-:Y:S02]  /*20d50*/  VIADD R83, R59, UR20 ;  /* 0x000000143b537c36 */ /* 0x000fe40008000000 */
[----:B------:R-:W-:Y:S01]  /*20d60*/  IMAD.HI.U32 R36, R57, UR36, R50 ;  /* 0x0000002439247c27 */ /* 0x000fe2000f8e0032 */
[----:B------:R-:W-:Y:S02]  /*20d70*/  IADD3 R51, PT, PT, R53, UR7, RZ ;  /* 0x0000000735337c10 */ /* 0x000fe4000fffe0ff */
[----:B------:R-:W-:Y:S01]  /*20d80*/  IADD3 R50, P2, PT, R33, R48, RZ ;  /* 0x0000003021327210 */ /* 0x000fe20007f5e0ff */
[----:B------:R-:W-:Y:S01]  /*20d90*/  VIADD R39, R49, UR15 ;  /* 0x0000000f31277c36 */ /* 0x000fe20008000000 */
[----:B------:R-:W-:Y:S02]  /*20da0*/  IADD3 R82, P0, PT, R83, R38, RZ ;  /* 0x0000002653527210 */ /* 0x000fe40007f1e0ff */
[----:B------:R-:W-:Y:S02]  /*20db0*/  IADD3 R48, P1, PT, R51, R58, RZ ;  /* 0x0000003a33307210 */ /* 0x000fe40007f3e0ff */
[----:B------:R-:W-:Y:S01]  /*20dc0*/  IADD3.X R51, PT, PT, RZ, RZ, RZ, P2, !PT ;  /* 0x000000ffff337210 */ /* 0x000fe200017fe4ff */
[----:B------:R-:W-:Y:S01]  /*20dd0*/  IMAD.X R83, RZ, RZ, RZ, P0 ;  /* 0x000000ffff537224 */ /* 0x000fe200000e06ff */
[----:B------:R-:W-:Y:S01]  /*20de0*/  IADD3 R38, P0, PT, R39, R52, RZ ;  /* 0x0000003427267210 */ /* 0x000fe20007f1e0ff */
[----:B------:R-:W-:Y:S01]  /*20df0*/  IMAD.X R49, RZ, RZ, RZ, P1 ;  /* 0x000000ffff317224 */ /* 0x000fe200008e06ff */
[----:B------:R-:W-:Y:S01]  /*20e00*/  IADD3 R33, PT, PT, R36, UR13, RZ ;  /* 0x0000000d24217c10 */ /* 0x000fe2000fffe0ff */
[----:B------:R-:W-:Y:S01]  /*20e10*/  IMAD.WIDE.U32 R52, R61, UR30, R82 ;  /* 0x0000001e3d347c25 */ /* 0x000fe2000f8e0052 */
[----:B------:R-:W-:-:S03]  /*20e20*/  IADD3.X R39, PT, PT, RZ, RZ, RZ, P0, !PT ;  /* 0x000000ffff277210 */ /* 0x000fc600007fe4ff */
[----:B------:R-:W-:-:S04]  /*20e30*/  IMAD.WIDE.U32 R48, R64, R73, R48 ;  /* 0x0000004940307225 */ /* 0x000fc800078e0030 */
[----:B------:R-:W-:-:S04]  /*20e40*/  IMAD.WIDE.U32 R50, R66, R81, R50 ;  /* 0x0000005142327225 */ /* 0x000fc800078e0032 */
[----:B------:R-:W-:Y:S01]  /*20e50*/  VIADD R59, R53, UR21 ;  /* 0x00000015353b7c36 */ /* 0x000fe20008000000 */
[----:B------:R-:W-:Y:S01]  /*20e60*/  IADD3 R53, PT, PT, R49, UR8, RZ ;  /* 0x0000000831357c10 */ /* 0x000fe2000fffe0ff */
[----:B------:R-:W-:Y:S01]  /*20e70*/  IMAD.WIDE.U32 R38, R55, UR33, R38 ;  /* 0x0000002137267c25 */ /* 0x000fe2000f8e0026 */
[----:B------:R-:W-:Y:S02]  /*20e80*/  IADD3 R50, P3, PT, R33, R50, RZ ;  /* 0x0000003221327210 */ /* 0x000fe40007f7e0ff */
[----:B------:R-:W-:Y:S01]  /*20e90*/  IADD3 R52, P1, PT, R53, R52, RZ ;  /* 0x0000003435347210 */ /* 0x000fe20007f3e0ff */
[----:B------:R-:W-:Y:S01]  /*20ea0*/  VIADD R51, R51, UR5 ;  /* 0x0000000533337c36 */ /* 0x000fe20008000000 */
[----:B------:R-:W-:Y:S02]  /*20eb0*/  IADD3 R32, P0, PT, R59, R32, RZ ;  /* 0x000000203b207210 */ /* 0x000fe40007f1e0ff */
[----:B------:R-:W-:Y:S01]  /*20ec0*/  IADD3 R49, PT, PT, R39, UR16, RZ ;  /* 0x0000001027317c10 */ /* 0x000fe2000fffe0ff */
[----:B------:R-:W-:Y:S01]  /*20ed0*/  IMAD.X R53, RZ, RZ, RZ, P1 ;  /* 0x000000ffff357224 */ /* 0x000fe200008e06ff */
[----:B------:R-:W-:Y:S01]  /*20ee0*/  IADD3 R38, P2, PT, R51, R38, RZ ;  /* 0x0000002633267210 */ /* 0x000fe20007f5e0ff */
[----:B------:R-:W-:Y:S01]  /*20ef0*/  IMAD.X R33, RZ, RZ, RZ, P0 ;  /* 0x000000ffff217224 */ /* 0x000fe200000e06ff */
[----:B------:R-:W-:Y:S01]  /*20f00*/  IADD3.X R51, PT, PT, RZ, RZ, RZ, P3, !PT ;  /* 0x000000ffff337210 */ /* 0x000fe20001ffe4ff */
[----:B------:R-:W-:Y:S01]  /*20f10*/  IMAD.WIDE.U32 R52, R64, R71, R52 ;  /* 0x0000004740347225 */ /* 0x000fe200078e0034 */
[----:B------:R-:W-:-:S02]  /*20f20*/  IADD3 R48, P0, PT, R49, R48, RZ ;  /* 0x0000003031307210 */ /* 0x000fc40007f1e0ff */
[----:B------:R-:W-:Y:S01]  /*20f30*/  IADD3.X R39, PT, PT, RZ, RZ, RZ, P2, !PT ;  /* 0x000000ffff277210 */ /* 0x000fe200017fe4ff */
[----:B------:R-:W-:-:S04]  /*20f40*/  IMAD.WIDE.U32 R50, R57, UR35, R50 ;  /* 0x0000002339327c25 */ /* 0x000fc8000f8e0032 */
[----:B------:R-:W-:Y:S01]  /*20f50*/  IMAD.WIDE.U32 R32, R61, UR29, R32 ;  /* 0x0000001d3d207c25 */ /* 0x000fe2000f8e0020 */
[----:B------:R-:W-:-:S03]  /*20f60*/  IADD3 R61, PT, PT, R51, UR14, RZ ;  /* 0x0000000e333d7c10 */ /* 0x000fc6000fffe0ff */
[----:B------:R-:W-:Y:S02]  /*20f70*/  IMAD.X R49, RZ, RZ, RZ, P0 ;  /* 0x000000ffff317224 */ /* 0x000fe400000e06ff */
[----:B------:R-:W-:-:S04]  /*20f80*/  IMAD.WIDE.U32 R38, R66, R79, R38 ;  /* 0x0000004f42267225 */ /* 0x000fc800078e0026 */
[----:B------:R-:W-:Y:S01]  /*20f90*/  VIADD R59, R53, UR9 ;  /* 0x00000009353b7c36 */ /* 0x000fe20008000000 */
[----:B------:R-:W-:Y:S01]  /*20fa0*/  IADD3 R39, PT, PT, R39, UR6, RZ ;  /* 0x0000000627277c10 */ /* 0x000fe2000fffe0ff */
[----:B------:R-:W-:Y:S01]  /*20fb0*/  IMAD.WIDE.U32 R48, R55, UR32, R48 ;  /* 0x0000002037307c25 */ /* 0x000fe2000f8e0030 */
[----:B------:R-:W-:Y:S02]  /*20fc0*/  IADD3 R60, P1, PT, R61, R38, RZ ;  /* 0x000000263d3c7210 */ /* 0x000fe40007f3e0ff */
[----:B------:R-:W-:Y:S02]  /*20fd0*/  IADD3 R58, P0, PT, R32, R59, RZ ;  /* 0x0000003b203a7210 */ /* 0x000fe40007f1e0ff */
[----:B------:R-:W-:Y:S01]  /*20fe0*/  IADD3 R38, P2, PT, R39, R48, RZ ;  /* 0x0000003027267210 */ /* 0x000fe20007f5e0ff */
[----:B------:R-:W-:Y:S01]  /*20ff0*/  IMAD.X R61, RZ, RZ, RZ, P1 ;  /* 0x000000ffff3d7224 */ /* 0x000fe200008e06ff */
[----:B------:R-:W-:Y:S01]  /*21000*/  IADD3 R53, PT, PT, R49, UR17, RZ ;  /* 0x0000001131357c10 */ /* 0x000fe2000fffe0ff */
[----:B------:R-:W-:Y:S01]  /*21010*/  IMAD.X R59, RZ, RZ, RZ, P0 ;  /* 0x000000ffff3b7224 */ /* 0x000fe200000e06ff */
[----:B------:R-:W-:Y:S01]  /*21020*/  MOV R48, R50 ;  /* 0x0000003200307202 */ /* 0x000fe20000000f00 */
[----:B------:R-:W-:Y:S01]  /*21030*/  IMAD.MOV.U32 R49, RZ, RZ, RZ ;  /* 0x000000ffff317224 */ /* 0x000fe200078e00ff */
[----:B------:R-:W-:Y:S01]  /*21040*/  IADD3 R52, P1, PT, R53, R52, RZ ;  /* 0x0000003435347210 */ /* 0x000fe20007f3e0ff */
[----:B------:R-:W-:Y:S01]  /*21050*/  IMAD.HI.U32 R32, R64, R35, R58 ;  /* 0x0000002340207227 */ /* 0x000fe200078e003a */
[----:B------:R-:W-:-:S03]  /*21060*/  IADD3.X R39, PT, PT, RZ, RZ, RZ, P2, !PT ;  /* 0x000000ffff277210 */ /* 0x000fc600017fe4ff */
[----:B------:R-:W-:Y:S01]  /*21070*/  HFMA2 R59, -RZ, RZ, 0, 0 ;  /* 0x00000000ff3b7431 */ /* 0x000fe200000001ff */
[----:B------:R-:W-:Y:S01]  /*21080*/  IADD3.X R53, PT, PT, RZ, RZ, RZ, P1, !PT ;  /* 0x000000ffff357210 */ /* 0x000fe20000ffe4ff */
[----:B------:R-:W-:-:S04]  /*21090*/  IMAD.WIDE.U32 R48, R37, R63, R48 ;  /* 0x0000003f25307225 */ /* 0x000fc800078e0030 */
[----:B------:R-:W-:Y:S01]  /*210a0*/  VIADD R32, R32, UR10 ;  /* 0x0000000a20207c36 */ /* 0x000fe20008000000 */
[----:B------:R-:W-:Y:S01]  /*210b0*/  IADD3 R51, PT, PT, R49, UR4, RZ ;  /* 0x0000000431337c10 */ /* 0x000fe2000fffe0ff */
[----:B------:R-:W-:Y:S01]  /*210c0*/  IMAD.WIDE.U32 R60, R57, UR34, R60 ;  /* 0x00000022393c7c25 */ /* 0x000fe2000f8e003c */
[----:B------:R-:W-:Y:S02]  /*210d0*/  UMOV UR4, URZ ;  /* 0x000000ff00047c82 */ /* 0x000fe40008000000 */
[----:B------:R-:W-:Y:S01]  /*210e0*/  IADD3 R32, P0, PT, R33, R32, RZ ;  /* 0x0000002021207210 */ /* 0x000fe20007f1e0ff */
[----:B------:R-:W-:Y:S01]  /*210f0*/  IMAD.WIDE.U32 R38, R66, R43, R38 ;  /* 0x0000002b42267225 */ /* 0x000fe200078e0026 */
[----:B------:R-:W-:Y:S02]  /*21100*/  IADD3 R50, P2, PT, R51, R60, RZ ;  /* 0x0000003c33327210 */ /* 0x000fe40007f5e0ff */
[----:B------:R-:W-:Y:S01]  /*21110*/  IADD3.X R33, PT, PT, RZ, RZ, RZ, P0, !PT ;  /* 0x000000ffff217210 */ /* 0x000fe200007fe4ff */
[----:B------:R-:W-:-:S02]  /*21120*/  VIADD R51, R61, UR15 ;  /* 0x0000000f3d337c36 */ /* 0x000fc40008000000 */
[----:B------:R-:W-:Y:S02]  /*21130*/  IMAD R61, R48, UR28, RZ ;  /* 0x0000001c303d7c24 */ /* 0x000fe4000f8e02ff */
[----:B------:R-:W-:Y:S02]  /*21140*/  IMAD.MOV.U32 R58, RZ, RZ, R48 ;  /* 0x000000ffff3a7224 */ /* 0x000fe400078e0030 */
        /* <DEDUP_REMOVED lines=8> */
[----:B------:R-:W-:-:S03]  /*211d0*/  IADD3.X R39, PT, PT, RZ, RZ, RZ, P1, !PT ;  /* 0x000000ffff277210 */ /* 0x000fc60000ffe4ff */
[----:B------:R-:W-:Y:S02]  /*211e0*/  VIADD R51, R33, UR4 ;  /* 0x0000000421337c36 */ /* 0x000fe40008000000 */
[----:B------:R-:W-:-:S04]  /*211f0*/  IMAD.HI.U32 R58, R61, UR36, R58 ;  /* 0x000000243d3a7c27 */ /* 0x000fc8000f8e003a */
[----:B------:R-:W-:Y:S01]  /*21200*/  IMAD.X R53, RZ, RZ, RZ, P0 ;  /* 0x000000ffff357224 */ /* 0x000fe200000e06ff */
        /* <DEDUP_REMOVED lines=9> */
[----:B------:R-:W-:Y:S01]  /*212a0*/  IADD3 R39, PT, PT, R39, UR8, RZ ;  /* 0x0000000827277c10 */ /* 0x000fe2000fffe0ff */
[----:B------:R-:W-:-:S03]  /*212b0*/  IMAD.WIDE.U32 R58, R55, UR30, R50 ;  /* 0x0000001e373a7c25 */ /* 0x000fc6000f8e0032 */
[----:B------:R-:W-:Y:S01]  /*212c0*/  IADD3 R50, P0, PT, R53, R38, RZ ;  /* 0x0000002635327210 */ /* 0x000fe20007f1e0ff */
[----:B------:R-:W-:Y:S01]  /*212d0*/  IMAD.X R49, RZ, RZ, RZ, P2 ;  /* 0x000000ffff317224 */ /* 0x000fe200010e06ff */
[----:B------:R-:W-:Y:S01]  /*212e0*/  IADD3.X R53, PT, PT, RZ, RZ, RZ, P1, !PT ;  /* 0x000000ffff357210 */ /* 0x000fe20000ffe4ff */
[----:B------:R-:W-:Y:S01]  /*212f0*/  VIADD R33, R59, UR21 ;  /* 0x000000153b217c36 */ /* 0x000fe20008000000 */
[----:B------:R-:W-:Y:S01]  /*21300*/  IADD3 R38, P1, PT, R39, R58, RZ ;  /* 0x0000003a27267210 */ /* 0x000fe20007f3e0ff */
[----:B------:R-:W-:Y:S01]  /*21310*/  IMAD.WIDE.U32 R48, R61, UR35, R48 ;  /* 0x000000233d307c25 */ /* 0x000fe2000f8e0030 */
[----:B------:R-:W-:Y:S02]  /*21320*/  IADD3.X R51, PT, PT, RZ, RZ, RZ, P0, !PT ;  /* 0x000000ffff337210 */ /* 0x000fe400007fe4ff */
[----:B------:R-:W-:Y:S01]  /*21330*/  IADD3 R32, P0, PT, R33, R32, RZ ;  /* 0x0000002021207210 */ /* 0x000fe20007f1e0ff */
[----:B------:R-:W-:-:S04]  /*21340*/  IMAD.WIDE.U32 R52, R37, R79, R52 ;  /* 0x0000004f25347225 */ /* 0x000fc800078e0034 */
[----:B------:R-:W-:Y:S01]  /*21350*/  VIADD R33, R49, UR14 ;  /* 0x0000000e31217c36 */ /* 0x000fe20008000000 */
[----:B------:R-:W-:Y:S01]  /*21360*/  IADD3 R53, PT, PT, R53, UR6, RZ ;  /* 0x0000000635357c10 */ /* 0x000fe2000fffe0ff */
[----:B------:R-:W-:Y:S02]  /*21370*/  IMAD.X R39, RZ, RZ, RZ, P1 ;  /* 0x000000ffff277224 */ /* 0x000fe400008e06ff */
[----:B------:R-:W-:Y:S01]  /*21380*/  IMAD.WIDE.U32 R58, R57, UR32, R50 ;  /* 0x00000020393a7c25 */ /* 0x000fe2000f8e0032 */
[----:B------:R-:W-:Y:S02]  /*21390*/  IADD3 R50, P1, PT, R33, R52, RZ ;  /* 0x0000003421327210 */ /* 0x000fe40007f3e0ff */
[----:B------:R-:W-:Y:S01]  /*213a0*/  IADD3.X R33, PT, PT, RZ, RZ, RZ, P0, !PT ;  /* 0x000000ffff217210 */ /* 0x000fe200007fe4ff */
[----:B------:R-:W-:Y:S01]  /*213b0*/  IMAD.WIDE.U32 R38, R66, R71, R38 ;  /* 0x0000004742267225 */ /* 0x000fe200078e0026 */
[----:B------:R-:W-:Y:S02]  /*213c0*/  IADD3 R52, P2, PT, R53, R58, RZ ;  /* 0x0000003a35347210 */ /* 0x000fe40007f5e0ff */
        /* <DEDUP_REMOVED lines=21> */
[----:B------:R-:W-:Y:S01]  /*21520*/  IMAD.WIDE.U32 R52, R61, UR33, R52 ;  /* 0x000000213d347c25 */ /* 0x000fe2000f8e0034 */
[----:B------:R-:W-:Y:S02]  /*21530*/  IADD3 R54, P1, PT, R55, R58, RZ ;  /* 0x0000003a37367210 */ /* 0x000fe40007f3e0ff */
[----:B------:R-:W-:Y:S01]  /*21540*/  IADD3 R32, P0, PT, R33, R32, RZ ;  /* 0x0000002021207210 */ /* 0x000fe20007f1e0ff */
[----:B------:R-:W-:Y:S01]  /*21550*/  IMAD.WIDE.U32 R38, R37, R73, R38 ;  /* 0x0000004925267225 */ /* 0x000fe200078e0026 */
[----:B------:R-:W-:-:S03]  /*21560*/  IADD3 R83, PT, PT, R53, UR16, RZ ;  /* 0x0000001035537c10 */ /* 0x000fc6000fffe0ff */
[----:B------:R-:W-:Y:S02]  /*21570*/  IMAD.X R55, RZ, RZ, RZ, P1 ;  /* 0x000000ffff377224 */ /* 0x000fe400008e06ff */
[----:B------:R-:W-:Y:S02]  /*21580*/  IMAD.X R33, RZ, RZ, RZ, P0 ;  /* 0x000000ffff217224 */ /* 0x000fe400000e06ff */
[----:B------:R-:W-:Y:S01]  /*21590*/  IMAD.WIDE.U32 R58, R57, UR30, R54 ;  /* 0x0000001e393a7c25 */ /* 0x000fe2000f8e0036 */
[----:B------:R-:W-:Y:S02]  /*215a0*/  IADD3 R54, P2, PT, R83, R38, RZ ;  /* 0x0000002653367210 */ /* 0x000fe40007f5e0ff */
[----:B------:R-:W-:Y:S01]  /*215b0*/  IADD3 R55, PT, PT, R39, UR8, RZ ;  /* 0x0000000827377c10 */ /* 0x000fe2000fffe0ff */
[----:B------:R-:W-:-:S03]  /*215c0*/  IMAD.HI.U32 R33, R77, R66, R32 ;  /* 0x000000424d217227 */ /* 0x000fc600078e0020 */
[----:B------:R-:W-:Y:S01]  /*215d0*/  IADD3 R32, P1, PT, R55, R58, RZ ;  /* 0x0000003a37207210 */ /* 0x000fe20007f3e0ff */
[----:B------:R-:W-:Y:S01]  /*215e0*/  IMAD.IADD R39, R34, 0x1, R62 ;  /* 0x0000000122277824 */ /* 0x000fe200078e023e */
[----:B------:R-:W-:Y:S01]  /*215f0*/  IADD3 R58, PT, PT, R59, UR21, RZ ;  /* 0x000000153b3a7c10 */ /* 0x000fe2000fffe0ff */
[----:B------:R-:W-:Y:S01]  /*21600*/  IMAD.X R55, RZ, RZ, RZ, P2 ;  /* 0x000000ffff377224 */ /* 0x000fe200010e06ff */
[----:B------:R-:W-:Y:S01]  /*21610*/  IADD3 R59, PT, PT, R33, UR4, RZ ;  /* 0x00000004213b7c10 */ /* 0x000fe2000fffe0ff */
[----:B------:R-:W-:Y:S01]  /*21620*/  IMAD.X R33, RZ, RZ, RZ, P1 ;  /* 0x000000ffff217224 */ /* 0x000fe200008e06ff */
[----:B------:R-:W-:Y:S01]  /*21630*/  ISETP.GE.U32.AND P0, PT, R39, R62, PT ;  /* 0x0000003e2700720c */ /* 0x000fe20003f06070 */
[----:B------:R-:W-:Y:S01]  /*21640*/  IMAD.WIDE.U32 R54, R61, UR32, R54 ;  /* 0x000000203d367c25 */ /* 0x000fe2000f8e0036 */
[----:B------:R-:W-:Y:S02]  /*21650*/  IADD3 R58, P2, PT, R58, R59, RZ ;  /* 0x0000003b3a3a7210 */ /* 0x000fe40007f5e0ff */
[----:B------:R-:W-:Y:S01]  /*21660*/  SEL R34, RZ, 0x1, P0 ;  /* 0x00000001ff227807 */ /* 0x000fe20000000000 */
[----:B------:R-:W-:Y:S01]  /*21670*/  IMAD.WIDE.U32 R32, R37, R71, R32 ;  /* 0x0000004725207225 */ /* 0x000fe200078e0020 */
[----:B------:R-:W-:-:S02]  /*21680*/  IADD3.X R59, PT, PT, RZ, RZ, RZ, P2, !PT ;  /* 0x000000ffff3b7210 */ /* 0x000fc400017fe4ff */
[----:B------:R-:W-:Y:S01]  /*21690*/  IADD3 R75, P0, P1, R75, R74, R34 ;  /* 0x0000004a4b4b7210 */ /* 0x000fe2000791e022 */
[----:B------:R-:W-:Y:S01]  /*216a0*/  VIADD R83, R55, UR17 ;  /* 0x0000001137537c36 */ /* 0x000fe20008000000 */
[----:B------:R-:W-:Y:S01]  /*216b0*/  MOV R38, R54 ;  /* 0x0000003600267202 */ /* 0x000fe20000000f00 */
[----:B------:R-:W-:Y:S01]  /*216c0*/  IMAD.WIDE.U32 R58, R57, UR29, R58 ;  /* 0x0000001d393a7c25 */ /* 0x000fe2000f8e003a */
[----:B------:R-:W-:Y:S02]  /*216d0*/  IADD3.X R34, PT, PT, RZ, RZ, RZ, P0, P1 ;  /* 0x000000ffff227210 */ /* 0x000fe400007e24ff */
[----:B------:R-:W-:Y:S01]  /*216e0*/  IADD3 R56, P2, PT, R83, R32, RZ ;  /* 0x0000002053387210 */ /* 0x000fe20007f5e0ff */
[----:B------:R-:W-:Y:S01]  /*216f0*/  IMAD.MOV.U32 R36, RZ, RZ, R52 ;  /* 0x000000ffff247224 */ /* 0x000fe200078e0034 */
[----:B------:R-:W-:Y:S02]  /*21700*/  IADD3 R83, PT, PT, R33, UR9, RZ ;  /* 0x0000000921537c10 */ /* 0x000fe4000fffe0ff */
[----:B------:R-:W-:Y:S01]  /*21710*/  IADD3 R33, P0, P1, R31, R34, R72 ;  /* 0x000000221f217210 */ /* 0x000fe2000791e048 */
[----:B------:R-:W-:Y:S01]  /*21720*/  IMAD.X R57, RZ, RZ, RZ, P2 ;  /* 0x000000ffff397224 */ /* 0x000fe200010e06ff */
[----:B------:R-:W-:-:S02]  /*21730*/  IADD3 R82, P2, PT, R58, R83, RZ ;  /* 0x000000533a527210 */ /* 0x000fc40007f5e0ff */
[----:B------:R-:W-:Y:S01]  /*21740*/  IADD3.X R31, PT, PT, RZ, RZ, RZ, P0, P1 ;  /* 0x000000ffff1f7210 */ /* 0x000fe200007e24ff */
[----:B------:R-:W-:Y:S01]  /*21750*/  IMAD.WIDE.U32 R56, R61, UR31, R56 ;  /* 0x0000001f3d387c25 */ /* 0x000fe2000f8e0038 */
[----:B------:R-:W-:Y:S02]  /*21760*/  IADD3.X R83, PT, PT, RZ, RZ, RZ, P2, !PT ;  /* 0x000000ffff537210 */ /* 0x000fe400017fe4ff */
[----:B------:R-:W-:Y:S01]  /*21770*/  IADD3 R69, P0, P1, R69, R31, R70 ;  /* 0x0000001f45457210 */ /* 0x000fe2000791e046 */
[----:B------:R-:W-:Y:S02]  /*21780*/  VIADD R31, R57, UR20 ;  /* 0x00000014391f7c36 */ /* 0x000fe40008000000 */
[----:B------:R-:W-:Y:S01]  /*21790*/  IMAD.WIDE.U32 R82, R37, R35, R82 ;  /* 0x0000002325527225 */ /* 0x000fe200078e0052 */
[----:B------:R-:W-:-:S03]  /*217a0*/  IADD3.X R32, PT, PT, RZ, RZ, RZ, P0, P1 ;  /* 0x000000ffff207210 */ /* 0x000fc600007e24ff */
[----:B------:R-:W-:Y:S01]  /*217b0*/  IMAD.MOV.U32 R40, RZ, RZ, R56 ;  /* 0x000000ffff287224 */ /* 0x000fe200078e0038 */
[----:B------:R-:W-:Y:S02]  /*217c0*/  IADD3 R82, P2, PT, R31, R82, RZ ;  /* 0x000000521f527210 */ /* 0x000fe40007f5e0ff */
[----:B------:R-:W-:Y:S02]  /*217d0*/  IADD3 R31, PT, PT, R83, UR10, RZ ;  /* 0x0000000a531f7c10 */ /* 0x000fe4000fffe0ff */
[----:B------:R-:W-:Y:S01]  /*217e0*/  IADD3 R67, P0, P1, R67, R32, R68 ;  /* 0x0000002043437210 */ /* 0x000fe2000791e044 */
[----:B------:R-:W-:Y:S01]  /*217f0*/  IMAD.X R83, RZ, RZ, RZ, P2 ;  /* 0x000000ffff537224 */ /* 0x000fe200010e06ff */
[----:B------:R-:W-:Y:S02]  /*21800*/  IADD3 R32, PT, PT, R59, R31, RZ ;  /* 0x0000001f3b207210 */ /* 0x000fe40007ffe0ff */
[----:B------:R-:W-:Y:S01]  /*21810*/  IADD3.X R34, PT, PT, RZ, RZ, RZ, P0, P1 ;  /* 0x000000ffff227210 */ /* 0x000fe200007e24ff */
[----:B------:R-:W-:-:S03]  /*21820*/  IMAD.WIDE.U32 R58, R61, UR30, R82 ;  /* 0x0000001e3d3a7c25 */ /* 0x000fc6000f8e0052 */
[----:B------:R-:W-:Y:S01]  /*21830*/  IADD3 R65, P0, P1, R65, R34, R64 ;  /* 0x0000002241417210 */ /* 0x000fe2000791e040 */
[----:B------:R-:W-:Y:S01]  /*21840*/  IMAD R83, R77, R37, R32 ;  /* 0x000000254d537224 */ /* 0x000fe200078e0220 */
[----:B------:R-:W-:Y:S01]  /*21850*/  MOV R34, R50 ;  /* 0x0000003200227202 */ /* 0x000fe20000000f00 */
[----:B------:R-:W-:Y:S01]  /*21860*/  VIADD R82, R59, UR21 ;  /* 0x000000153b527c36 */ /* 0x000fe20008000000 */
[----:B------:R-:W-:Y:S02]  /*21870*/  IADD3.X R31, PT, PT, RZ, RZ, RZ, P0, P1 ;  /* 0x000000ffff1f7210 */ /* 0x000fe400007e24ff */
[----:B------:R-:W-:Y:S02]  /*21880*/  MOV R42, R58 ;  /* 0x0000003a002a7202 */ /* 0x000fe40000000f00 */
[----:B------:R-:W-:Y:S02]  /*21890*/  IADD3 R82, P2, PT, R82, R83, RZ ;  /* 0x0000005352527210 */ /* 0x000fe40007f5e0ff */
[----:B------:R-:W-:-:S02]  /*218a0*/  IADD3 R45, P0, P1, R45, R31, R66 ;  /* 0x0000001f2d2d7210 */ /* 0x000fc4000791e042 */
[----:B------:R-:W-:Y:S02]  /*218b0*/  IADD3.X R83, PT, PT, RZ, RZ, RZ, P2, !PT ;  /* 0x000000ffff537210 */ /* 0x000fe400017fe4ff */
[----:B------:R-:W-:Y:S01]  /*218c0*/  IADD3.X R32, PT, PT, RZ, RZ, RZ, P0, P1 ;  /* 0x000000ffff207210 */ /* 0x000fe200007e24ff */
[----:B------:R-:W-:-:S03]  /*218d0*/  IMAD.WIDE.U32 R60, R61, UR29, R82 ;  /* 0x0000001d3d3c7c25 */ /* 0x000fc6000f8e0052 */
[----:B------:R-:W-:Y:S01]  /*218e0*/  IADD3 R41, PT, PT, R41, R37, R32 ;  /* 0x0000002529297210 */ /* 0x000fe20007ffe020 */
[----:B------:R-:W-:Y:S01]  /*218f0*/  IMAD.MOV.U32 R32, RZ, RZ, R48 ;  /* 0x000000ffff207224 */ /* 0x000fe200078e0030 */
[----:B------:R-:W-:Y:S01]  /*21900*/  ISETP.LT.U32.AND P0, PT, R61, UR29, PT ;  /* 0x0000001d3d007c0c */ /* 0x000fe2000bf01070 */
[----:B------:R-:W-:Y:S01]  /*21910*/  IMAD.MOV.U32 R46, RZ, RZ, R60 ;  /* 0x000000ffff2e7224 */ /* 0x000fe200078e003c */
        /* <DEDUP_REMOVED lines=34> */
.L_x_73:
[----:B------:R-:W-:Y:S05]  /*21b40*/  BSYNC.RELIABLE B1 ;  /* 0x0000000000017941 */ /* 0x000fea0003800100 */
.L_x_72:
        /* <DEDUP_REMOVED lines=22> */
.L_x_71:
[----:B------:R-:W-:Y:S05]  /*21cb0*/  BSYNC.RECONVERGENT B0 ;  /* 0x0000000000007941 */ /* 0x000fea0003800200 */
.L_x_70:
[----:B------:R-:W-:Y:S05]  /*21cc0*/  WARPSYNC.ALL ;  /* 0x0000000000007948 */ /* 0x000fea0003800000 */
[----:B------:R-:W-:Y:S01]  /*21cd0*/  IADD3 R62, P0, PT, R62, -R63, RZ ;  /* 0x8000003f3e3e7210 */ /* 0x000fe20007f1e0ff */
[----:B------:R-:W-:Y:S01]  /*21ce0*/  UMOV UR4, URZ ;  /* 0x000000ff00047c82 */ /* 0x000fe20008000000 */
[----:B------:R-:W-:Y:S01]  /*21cf0*/  IMAD.MOV.U32 R49, RZ, RZ, RZ ;  /* 0x000000ffff317224 */ /* 0x000fe200078e00ff */
[----:B------:R-:W-:Y:S01]  /*21d00*/  UMOV UR5, URZ ;  /* 0x000000ff00057c82 */ /* 0x000fe20008000000 */
[----:B------:R-:W-:Y:S01]  /*21d10*/  IMAD.MOV.U32 R53, RZ, RZ, RZ ;  /* 0x000000ffff357224 */ /* 0x000fe200078e00ff */
[----:B------:R-:W-:Y:S01]  /*21d20*/  UMOV UR6, URZ ;  /* 0x000000ff00067c82 */ /* 0x000fe20008000000 */
[----:B------:R-:W-:Y:S01]  /*21d30*/  IMAD.WIDE.U32 R60, R62, R39, RZ ;  /* 0x000000273e3c7225 */ /* 0x000fe200078e00ff */
[----:B------:R-:W-:Y:S01]  /*21d40*/  UMOV UR7, URZ ;  /* 0x000000ff00077c82 */ /* 0x000fe20008000000 */
[----:B------:R-:W-:Y:S01]  /*21d50*/  UMOV UR8, URZ ;  /* 0x000000ff00087c82 */ /* 0x000fe20008000000 */
[----:B------:R-:W-:Y:S01]  /*21d60*/  UMOV UR9, URZ ;  /* 0x000000ff00097c82 */ /* 0x000fe20008000000 */
[----:B------:R-:W-:Y:S01]  /*21d70*/  IMAD.MOV.U32 R55, RZ, RZ, RZ ;  /* 0x000000ffff377224 */ /* 0x000fe200078e00ff */
[----:B------:R-:W-:Y:S01]  /*21d80*/  IADD3 R48, PT, PT, R61, UR4, RZ ;  /* 0x000000043d307c10 */ /* 0x000fe2000fffe0ff */
[----:B------:R-:W-:-:S02]  /*21d90*/  IMAD.MOV.U32 R59, RZ, RZ, RZ ;  /* 0x000000ffff3b7224 */ /* 0x000fc400078e00ff */
[----:B------:R-:W-:Y:S02]  /*21da0*/  HFMA2 R61, -RZ, RZ, 0, 0 ;  /* 0x00000000ff3d7431 */ /* 0x000fe400000001ff */
[----:B------:R-:W-:Y:S01]  /*21db0*/  IMAD.MOV.U32 R57, RZ, RZ, RZ ;  /* 0x000000ffff397224 */ /* 0x000fe200078e00ff */
[----:B------:R-:W-:Y:S01]  /*21dc0*/  UMOV UR10, URZ ;  /* 0x000000ff000a7c82 */ /* 0x000fe20008000000 */
[----:B------:R-:W-:Y:S01]  /*21dd0*/  IMAD.HI.U32 R48, R62, R75, R48 ;  /* 0x0000004b3e307227 */ /* 0x000fe200078e0030 */
[----:B------:R-:W-:Y:S01]  /*21de0*/  UMOV UR11, URZ ;  /* 0x000000ff000b7c82 */ /* 0x000fe20008000000 */
[----:B------:R-:W-:Y:S01]  /*21df0*/  UMOV UR12, URZ ;  /* 0x000000ff000c7c82 */ /* 0x000fe20008000000 */
[----:B------:R-:W-:Y:S01]  /*21e00*/  BSSY.RECONVERGENT B0, `(.L_x_74) ;  /* 0x0000235000007945 */ /* 0x000fe20003800200 */
[----:B------:R-:W-:Y:S01]  /*21e10*/  IMAD R83, R60, UR28, RZ ;  /* 0x0000001c3c537c24 */ /* 0x000fe2000f8e02ff */
[----:B------:R-:W-:Y:S01]  /*21e20*/  IADD3 R52, PT, PT, R48, UR5, RZ ;  /* 0x0000000530347c10 */ /* 0x000fe2000fffe0ff */
[----:B------:R-:W-:-:S02]  /*21e30*/  IMAD.MOV.U32 R51, RZ, RZ, RZ ;  /* 0x000000ffff337224 */ /* 0x000fc400078e00ff */
[----:B------:R-:W-:-:S04]  /*21e40*/  IMAD.HI.U32 R60, R83, UR36, R60 ;  /* 0x00000024533c7c27 */ /* 0x000fc8000f8e003c */
[----:B------:R-:W-:-:S05]  /*21e50*/  IMAD.WIDE.U32 R52, R62, R33, R52 ;  /* 0x000000213e347225 */ /* 0x000fca00078e0034 */
[----:B------:R-:W-:Y:S01]  /*21e60*/  IADD3 R54, PT, PT, R53, UR6, RZ ;  /* 0x0000000635367c10 */ /* 0x000fe2000fffe0ff */
[----:B------:R-:W-:-:S04]  /*21e70*/  IMAD.MOV.U32 R53, RZ, RZ, RZ ;  /* 0x000000ffff357224 */ /* 0x000fc800078e00ff */
[----:B------:R-:W-:-:S05]  /*21e80*/  IMAD.WIDE.U32 R54, R62, R69, R54 ;  /* 0x000000453e367225 */ /* 0x000fca00078e0036 */
[----:B------:R-:W-:-:S05]  /*21e90*/  IADD3 R58, PT, PT, R55, UR7, RZ ;  /* 0x00000007373a7c10 */ /* 0x000fca000fffe0ff */
[----:B------:R-:W-:-:S05]  /*21ea0*/  IMAD.WIDE.U32 R58, R62, R67, R58 ;  /* 0x000000433e3a7225 */ /* 0x000fca00078e003a */
[----:B------:R-:W-:-:S05]  /*21eb0*/  IADD3 R56, PT, PT, R59, UR8, RZ ;  /* 0x000000083b387c10 */ /* 0x000fca000fffe0ff */
[----:B------:R-:W-:-:S05]  /*21ec0*/  IMAD.WIDE.U32 R56, R62, R65, R56 ;  /* 0x000000413e387225 */ /* 0x000fca00078e0038 */
[----:B------:R-:W-:-:S05]  /*21ed0*/  IADD3 R48, PT, PT, R57, UR9, RZ ;  /* 0x0000000939307c10 */ /* 0x000fca000fffe0ff */
[----:B------:R-:W-:-:S04]  /*21ee0*/  IMAD.WIDE.U32 R48, R62, R45, R48 ;  /* 0x0000002d3e307225 */ /* 0x000fc800078e0030 */
[----:B------:R-:W-:Y:S02]  /*21ef0*/  VIADD R50, R49, UR10 ;  /* 0x0000000a31327c36 */ /* 0x000fe40008000000 */
[----:B------:R-:W-:Y:S02]  /*21f00*/  IMAD.X R49, RZ, RZ, -0x1, P0 ;  /* 0xffffffffff317424 */ /* 0x000fe400000e06ff */
[----:B------:R-:W-:Y:S01]  /*21f10*/  IMAD.WIDE.U32 R50, R41, R62, R50 ;  /* 0x0000003e29327225 */ /* 0x000fe200078e0032 */
[----:B------:R-:W-:Y:S02]  /*21f20*/  IADD3 R62, PT, PT, R60, UR13, RZ ;  /* 0x0000000d3c3e7c10 */ /* 0x000fe4000fffe0ff */
[----:B------:R-:W-:Y:S01]  /*21f30*/  LOP3.LUT R49, R49, 0x1, RZ, 0xc0, !PT ;  /* 0x0000000131317812 */ /* 0x000fe200078ec0ff */
[----:B------:R-:W-:-:S05]  /*21f40*/  VIADD R63, R51, UR4 ;  /* 0x00000004333f7c36 */ /* 0x000fca0008000000 */
[----:B------:R-:W-:-:S04]  /*21f50*/  IADD3 R62, P1, PT, R62, R63, RZ ;  /* 0x0000003f3e3e7210 */ /* 0x000fc80007f3e0ff */
[----:B------:R-:W-:Y:S02]  /*21f60*/  IADD3.X R63, PT, PT, RZ, RZ, RZ, P1, !PT ;  /* 0x000000ffff3f7210 */ /* 0x000fe40000ffe4ff */
[----:B------:R-:W-:Y:S01]  /*21f70*/  IADD3 R74, P0, P1, R74, -R49, -R81 ;  /* 0x800000314a4a7210 */ /* 0x000fe2000791e851 */
        /* <DEDUP_REMOVED lines=43> */
[----:B------:R-:W-:Y:S02]  /*22230*/  IADD3 R59, PT, PT, R49, UR8, RZ ;  /* 0x00000008313b7c10 */ /* 0x000fe4000fffe0ff */
[----:B------:R-:W-:Y:S01]  /*22240*/  IADD3.X R49, PT, PT, RZ, -0x1, R47, P0, P1 ;  /* 0xffffffffff317810 */ /* 0x000fe200007e242f */
[----:B------:R-:W-:Y:S01]  /*22250*/  VIADD R61, R61, UR21 ;  /* 0x000000153d3d7c36 */ /* 0x000fe20008000000 */
[----:B------:R-:W-:Y:S02]  /*22260*/  IADD3 R58, P3, PT, R59, R60, RZ ;  /* 0x0000003c3b3a7210 */ /* 0x000fe40007f7e0ff */
[----:B------:R-:W-:Y:S02]  /*22270*/  LOP3.LUT R49, R49, 0x1, RZ, 0xc0, !PT ;  /* 0x0000000131317812 */ /* 0x000fe400078ec0ff */
[----:B------:R-:W-:Y:S02]  /*22280*/  IADD3 R60, P2, PT, R61, R50, RZ ;  /* 0x000000323d3c7210 */ /* 0x000fe40007f5e0ff */
[----:B------:R-:W-:-:S02]  /*22290*/  IADD3.X R59, PT, PT, RZ, RZ, RZ, P3, !PT ;  /* 0x000000ffff3b7210 */ /* 0x000fc40001ffe4ff */
[----:B------:R-:W-:Y:S01]  /*222a0*/  IADD3 R54, P3, PT, R55, R54, RZ ;  /* 0x0000003637367210 */ /* 0x000fe20007f7e0ff */
[----:B------:R-:W-:Y:S01]  /*222b0*/  IMAD.X R61, RZ, RZ, RZ, P2 ;  /* 0x000000ffff3d7224 */ /* 0x000fe200010e06ff */
[----:B------:R-:W-:Y:S01]  /*222c0*/  IADD3 R72, P0, P1, R72, -R49, -R79 ;  /* 0x8000003148487210 */ /* 0x000fe2000791e84f */
[----:B------:R-:W-:-:S04]  /*222d0*/  IMAD.WIDE.U32 R50, R74, R65, R58 ;  /* 0x000000414a327225 */ /* 0x000fc800078e003a */
[----:B------:R-:W-:Y:S01]  /*222e0*/  IMAD.WIDE.U32 R58, R83, UR29, R60 ;  /* 0x0000001d533a7c25 */ /* 0x000fe2000f8e003c */
[----:B------:R-:W-:-:S03]  /*222f0*/  IADD3 R61, PT, PT, R51, UR9, RZ ;  /* 0x00000009333d7c10 */ /* 0x000fc6000fffe0ff */
[----:B------:R-:W-:Y:S01]  /*22300*/  IMAD.X R55, RZ, RZ, RZ, P3 ;  /* 0x000000ffff377224 */ /* 0x000fe200018e06ff */
[----:B------:R-:W-:Y:S01]  /*22310*/  IADD3 R60, P2, PT, R58, R61, RZ ;  /* 0x0000003d3a3c7210 */ /* 0x000fe20007f5e0ff */
[----:B------:R-:W-:-:S04]  /*22320*/  IMAD.WIDE.U32 R54, R81, UR35, R54 ;  /* 0x0000002351367c25 */ /* 0x000fc8000f8e0036 */
[----:B------:R-:W-:Y:S02]  /*22330*/  IMAD.X R61, RZ, RZ, RZ, P2 ;  /* 0x000000ffff3d7224 */ /* 0x000fe400010e06ff */
[----:B------:R-:W-:-:S04]  /*22340*/  IMAD.WIDE.U32 R52, R74, R45, R60 ;  /* 0x0000002d4a347225 */ /* 0x000fc800078e003c */
[----:B------:R-:W-:Y:S01]  /*22350*/  VIADD R60, R55, UR14 ;  /* 0x0000000e373c7c36 */ /* 0x000fe20008000000 */
[----:B------:R-:W-:Y:S02]  /*22360*/  IADD3 R58, PT, PT, R53, UR10, RZ ;  /* 0x0000000a353a7c10 */ /* 0x000fe4000fffe0ff */
[----:B------:R-:W-:Y:S02]  /*22370*/  MOV R55, RZ ;  /* 0x000000ff00377202 */ /* 0x000fe40000000f00 */
[----:B------:R-:W-:Y:S01]  /*22380*/  IADD3 R58, P2, PT, R59, R58, RZ ;  /* 0x0000003a3b3a7210 */ /* 0x000fe20007f5e0ff */
[----:B------:R-:W-:-:S03]  /*22390*/  IMAD.WIDE.U32 R54, R39, R72, R54 ;  /* 0x0000004827367225 */ /* 0x000fc600078e0036 */
[----:B------:R-:W-:Y:S01]  /*223a0*/  IADD3.X R59, PT, PT, RZ, RZ, RZ, P2, !PT ;  /* 0x000000ffff3b7210 */ /* 0x000fe200017fe4ff */
[----:B------:R-:W-:Y:S02]  /*223b0*/  VIADD R49, R55, UR4 ;  /* 0x0000000437317c36 */ /* 0x000fe40008000000 */
[----:B------:R-:W-:Y:S02]  /*223c0*/  HFMA2 R55, -RZ, RZ, 0, 0 ;  /* 0x00000000ff377431 */ /* 0x000fe400000001ff */
        /* <DEDUP_REMOVED lines=22> */
[----:B------:R-:W-:-:S03]  /*22530*/  IMAD R63, R54, UR28, RZ ;  /* 0x0000001c363f7c24 */ /* 0x000fc6000f8e02ff */
[----:B------:R-:W-:Y:S01]  /*22540*/  IADD3 R60, P3, PT, R61, R62, RZ ;  /* 0x0000003e3d3c7210 */ /* 0x000fe20007f7e0ff */
[----:B------:R-:W-:Y:S01]  /*22550*/  IMAD.HI.U32 R57, R63, UR36, R54 ;  /* 0x000000243f397c27 */ /* 0x000fe2000f8e0036 */
[----:B------:R-:W-:-:S03]  /*22560*/  IADD3 R50, P2, PT, R51, R50, RZ ;  /* 0x0000003233327210 */ /* 0x000fc60007f5e0ff */
[----:B------:R-:W-:Y:S01]  /*22570*/  IMAD.X R61, RZ, RZ, RZ, P3 ;  /* 0x000000ffff3d7224 */ /* 0x000fe200018e06ff */
[----:B------:R-:W-:Y:S02]  /*22580*/  IADD3.X R51, PT, PT, RZ, RZ, RZ, P2, !PT ;  /* 0x000000ffff337210 */ /* 0x000fe400017fe4ff */
[----:B------:R-:W-:Y:S01]  /*22590*/  IADD3 R57, PT, PT, R57, UR13, RZ ;  /* 0x0000000d39397c10 */ /* 0x000fe2000fffe0ff */
        /* <DEDUP_REMOVED lines=12> */
[----:B------:R-:W-:Y:S02]  /*22660*/  IADD3.X R51, PT, PT, RZ, -0x1, R47, P0, P1 ;  /* 0xffffffffff337810 */ /* 0x000fe400007e242f */
[----:B------:R-:W-:Y:S02]  /*22670*/  IADD3 R52, P3, PT, R49, R52, RZ ;  /* 0x0000003431347210 */ /* 0x000fe40007f7e0ff */
[----:B------:R-:W-:Y:S02]  /*22680*/  IADD3 R58, P2, PT, R59, R58, RZ ;  /* 0x0000003a3b3a7210 */ /* 0x000fe40007f5e0ff */
[----:B------:R-:W-:Y:S01]  /*22690*/  LOP3.LUT R51, R51, 0x1, RZ, 0xc0, !PT ;  /* 0x0000000133337812 */ /* 0x000fe200078ec0ff */
[----:B------:R-:W-:Y:S01]  /*226a0*/  IMAD.X R53, RZ, RZ, RZ, P3 ;  /* 0x000000ffff357224 */ /* 0x000fe200018e06ff */
[----:B------:R-:W-:Y:S01]  /*226b0*/  IADD3 R56, P3, PT, R57, R56, RZ ;  /* 0x0000003839387210 */ /* 0x000fe20007f7e0ff */
[----:B------:R-:W-:Y:S01]  /*226c0*/  IMAD.X R59, RZ, RZ, RZ, P2 ;  /* 0x000000ffff3b7224 */ /* 0x000fe200010e06ff */
[----:B------:R-:W-:Y:S01]  /*226d0*/  IADD3 R70, P1, P0, R70, -R51, -R43 ;  /* 0x8000003346467210 */ /* 0x000fe2000783e82b */
[----:B------:R-:W-:Y:S01]  /*226e0*/  IMAD.WIDE.U32 R54, R72, R65, R52 ;  /* 0x0000004148367225 */ /* 0x000fe200078e0034 */
[----:B------:R-:W-:-:S03]  /*226f0*/  IADD3.X R57, PT, PT, RZ, RZ, RZ, P3, !PT ;  /* 0x000000ffff397210 */ /* 0x000fc60001ffe4ff */
[----:B------:R-:W-:-:S04]  /*22700*/  IMAD.WIDE.U32 R58, R81, UR29, R58 ;  /* 0x0000001d513a7c25 */ /* 0x000fc8000f8e003a */
[----:B------:R-:W-:Y:S02]  /*22710*/  VIADD R53, R55, UR9 ;  /* 0x0000000937357c36 */ /* 0x000fe40008000000 */
[----:B------:R-:W-:-:S03]  /*22720*/  IMAD.WIDE.U32 R56, R63, UR35, R56 ;  /* 0x000000233f387c25 */ /* 0x000fc6000f8e0038 */
[----:B------:R-:W-:Y:S02]  /*22730*/  IADD3 R52, P2, PT, R58, R53, RZ ;  /* 0x000000353a347210 */ /* 0x000fe40007f5e0ff */
[----:B------:R-:W-:Y:S02]  /*22740*/  IADD3 R49, PT, PT, R57, UR14, RZ ;  /* 0x0000000e39317c10 */ /* 0x000fe4000fffe0ff */
[----:B------:R-:W-:Y:S01]  /*22750*/  MOV R57, RZ ;  /* 0x000000ff00397202 */ /* 0x000fe20000000f00 */
[----:B------:R-:W-:Y:S01]  /*22760*/  IMAD.X R53, RZ, RZ, RZ, P2 ;  /* 0x000000ffff357224 */ /* 0x000fe200010e06ff */
        /* <DEDUP_REMOVED lines=13> */
[----:B------:R-:W-:Y:S01]  /*22840*/  IMAD.MOV.U32 R57, RZ, RZ, RZ ;  /* 0x000000ffff397224 */ /* 0x000fe200078e00ff */
[----:B------:R-:W-:Y:S02]  /*22850*/  IADD3.X R59, PT, PT, RZ, RZ, RZ, P3, !PT ;  /* 0x000000ffff3b7210 */ /* 0x000fe40001ffe4ff */
[----:B------:R-:W-:Y:S01]  /*22860*/  IADD3 R48, P2, PT, R49, R62, RZ ;  /* 0x0000003e31307210 */ /* 0x000fe20007f5e0ff */
[----:B------:R-:W-:-:S04]  /*22870*/  IMAD.WIDE.U32 R58, R70, R75, R58 ;  /* 0x0000004b463a7225 */ /* 0x000fc800078e003a */
[----:B------:R-:W-:Y:S01]  /*22880*/  IMAD.X R49, RZ, RZ, RZ, P2 ;  /* 0x000000ffff317224 */ /* 0x000fe200010e06ff */
[----:B------:R-:W-:Y:S01]  /*22890*/  IADD3 R43, PT, PT, R59, UR5, RZ ;  /* 0x000000053b2b7c10 */ /* 0x000fe2000fffe0ff */
        /* <DEDUP_REMOVED lines=21> */
[----:B------:R-:W-:Y:S01]  /*229f0*/  IMAD.HI.U32 R57, R43, UR36, R56 ;  /* 0x000000242b397c27 */ /* 0x000fe2000f8e0038 */
[----:B------:R-:W-:Y:S02]  /*22a00*/  IADD3.X R55, PT, PT, RZ, RZ, RZ, P3, !PT ;  /* 0x000000ffff377210 */ /* 0x000fe40001ffe4ff */
[----:B------:R-:W-:Y:S01]  /*22a10*/  IADD3.X R53, PT, PT, RZ, RZ, RZ, P2, !PT ;  /* 0x000000ffff357210 */ /* 0x000fe200017fe4ff */
[----:B------:R-:W-:Y:S02]  /*22a20*/  VIADD R57, R57, UR13 ;  /* 0x0000000d39397c36 */ /* 0x000fe40008000000 */
[----:B------:R-:W-:-:S03]  /*22a30*/  IMAD.HI.U32 R49, R70, R67, R54 ;  /* 0x0000004346317227 */ /* 0x000fc600078e0036 */
[----:B------:R-:W-:Y:S01]  /*22a40*/  IADD3 R56, P2, PT, R57, R58, RZ ;  /* 0x0000003a39387210 */ /* 0x000fe20007f5e0ff */
[----:B------:R-:W-:Y:S01]  /*22a50*/  IMAD.WIDE.U32 R52, R63, UR30, R52 ;  /* 0x0000001e3f347c25 */ /* 0x000fe2000f8e0034 */
[----:B------:R-:W-:Y:S02]  /*22a60*/  IADD3 R49, PT, PT, R49, UR8, RZ ;  /* 0x0000000831317c10 */ /* 0x000fe4000fffe0ff */
[----:B------:R-:W-:Y:S01]  /*22a70*/  IADD3.X R57, PT, PT, RZ, RZ, RZ, P2, !PT ;  /* 0x000000ffff397210 */ /* 0x000fe200017fe4ff */
[----:B------:R-:W-:Y:S01]  /*22a80*/  VIADD R55, R53, UR21 ;  /* 0x0000001535377c36 */ /* 0x000fe20008000000 */
[----:B------:R-:W-:Y:S02]  /*22a90*/  IADD3 R52, P3, PT, R49, R52, RZ ;  /* 0x0000003431347210 */ /* 0x000fe40007f7e0ff */
[----:B------:R-:W-:Y:S01]  /*22aa0*/  IADD3.X R49, PT, PT, RZ, -0x1, R47, P1, P0 ;  /* 0xffffffffff317810 */ /* 0x000fe20000fe042f */
[----:B------:R-:W-:Y:S01]  /*22ab0*/  IMAD.WIDE.U32 R56, R43, UR35, R56 ;  /* 0x000000232b387c25 */ /* 0x000fe2000f8e0038 */
[----:B------:R-:W-:-:S02]  /*22ac0*/  IADD3 R54, P2, PT, R55, R60, RZ ;  /* 0x0000003c37367210 */ /* 0x000fc40007f5e0ff */
[----:B------:R-:W-:Y:S01]  /*22ad0*/  LOP3.LUT R49, R49, 0x1, RZ, 0xc0, !PT ;  /* 0x0000000131317812 */ /* 0x000fe200078ec0ff */
[----:B------:R-:W-:Y:S01]  /*22ae0*/  IMAD.X R53, RZ, RZ, RZ, P3 ;  /* 0x000000ffff357224 */ /* 0x000fe200018e06ff */
[----:B------:R-:W-:Y:S01]  /*22af0*/  IADD3.X R55, PT, PT, RZ, RZ, RZ, P2, !PT ;  /* 0x000000ffff377210 */ /* 0x000fe200017fe4ff */
[----:B------:R-:W-:Y:S02]  /*22b00*/  VIADD R51, R57, UR14 ;  /* 0x0000000e39337c36 */ /* 0x000fe40008000000 */
[----:B------:R-:W-:Y:S02]  /*22b10*/  HFMA2 R57, -RZ, RZ, 0, 0 ;  /* 0x00000000ff397431 */ /* 0x000fe400000001ff */
[----:B------:R-:W-:Y:S01]  /*22b20*/  IMAD.WIDE.U32 R52, R70, R65, R52 ;  /* 0x0000004146347225 */ /* 0x000fe200078e0034 */
[----:B------:R-:W-:Y:S02]  /*22b30*/  IADD3 R68, P1, P0, R68, -R49, -R73 ;  /* 0x8000003144447210 */ /* 0x000fe4000783e849 */
        /* <DEDUP_REMOVED lines=14> */
[----:B------:R-:W-:Y:S01]  /*22c20*/  IMAD.MOV.U32 R57, RZ, RZ, RZ ;  /* 0x000000ffff397224 */ /* 0x000fe200078e00ff */
[----:B------:R-:W-:Y:S01]  /*22c30*/  IADD3 R54, P3, PT, R53, R48, RZ ;  /* 0x0000003035367210 */ /* 0x000fe20007f7e0ff */
[----:B------:R-:W-:Y:S01]  /*22c40*/  IMAD.WIDE.U32 R58, R68, R75, R58 ;  /* 0x0000004b443a7225 */ /* 0x000fe200078e003a */
[----:B------:R-:W-:Y:S02]  /*22c50*/  IADD3 R48, P2, PT, R55, R49, RZ ;  /* 0x0000003137307210 */ /* 0x000fe40007f5e0ff */
[----:B------:R-:W-:Y:S02]  /*22c60*/  IADD3.X R55, PT, PT, RZ, RZ, RZ, P3, !PT ;  /* 0x000000ffff377210 */ /* 0x000fe40001ffe4ff */
[----:B------:R-:W-:Y:S01]  /*22c70*/  IADD3 R51, PT, PT, R59, UR5, RZ ;  /* 0x000000053b337c10 */ /* 0x000fe2000fffe0ff */
[----:B------:R-:W-:-:S02]  /*22c80*/  IMAD.X R49, RZ, RZ, RZ, P2 ;  /* 0x000000ffff317224 */ /* 0x000fc400010e06ff */
[----:B------:R-:W-:-:S04]  /*22c90*/  IMAD.WIDE.U32 R54, R43, UR33, R54 ;  /* 0x000000212b367c25 */ /* 0x000fc8000f8e0036 */
[----:B------:R-:W-:Y:S01]  /*22ca0*/  IMAD.WIDE.U32 R48, R41, R70, R48 ;  /* 0x0000004629307225 */ /* 0x000fe200078e0030 */
[----:B------:R-:W-:-:S03]  /*22cb0*/  IADD3 R54, P3, PT, R51, R54, RZ ;  /* 0x0000003633367210 */ /* 0x000fc60007f7e0ff */
[----:B------:R-:W-:Y:S01]  /*22cc0*/  VIADD R60, R55, UR16 ;  /* 0x00000010373c7c36 */ /* 0x000fe20008000000 */
[----:B------:R-:W-:Y:S01]  /*22cd0*/  IADD3 R61, PT, PT, R49, UR11, RZ ;  /* 0x0000000b313d7c10 */ /* 0x000fe2000fffe0ff */
[----:B------:R-:W-:-:S03]  /*22ce0*/  IMAD.X R55, RZ, RZ, RZ, P3 ;  /* 0x000000ffff377224 */ /* 0x000fc600018e06ff */
[----:B------:R-:W-:Y:S01]  /*22cf0*/  IADD3 R60, P2, PT, R60, R61, RZ ;  /* 0x0000003d3c3c7210 */ /* 0x000fe20007f5e0ff */
[----:B------:R-:W-:-:S03]  /*22d00*/  IMAD.WIDE.U32 R54, R68, R33, R54 ;  /* 0x0000002144367225 */ /* 0x000fc600078e0036 */
[----:B------:R-:W-:Y:S01]  /*22d10*/  IADD3.X R61, PT, PT, RZ, RZ, RZ, P2, !PT ;  /* 0x000000ffff3d7210 */ /* 0x000fe200017fe4ff */
[----:B------:R-:W-:Y:S02]  /*22d20*/  VIADD R49, R55, UR6 ;  /* 0x0000000637317c36 */ /* 0x000fe40008000000 */
[----:B------:R-:W-:Y:S02]  /*22d30*/  IMAD R55, R56, UR28, RZ ;  /* 0x0000001c38377c24 */ /* 0x000fe4000f8e02ff */
[----:B------:R-:W-:-:S04]  /*22d40*/  IMAD.WIDE.U32 R60, R43, UR32, R60 ;  /* 0x000000202b3c7c25 */ /* 0x000fc8000f8e003c */
[----:B------:R-:W-:Y:S01]  /*22d50*/  IMAD.HI.U32 R57, R55, UR36, R56 ;  /* 0x0000002437397c27 */ /* 0x000fe2000f8e0038 */
[----:B------:R-:W-:Y:S02]  /*22d60*/  IADD3 R63, PT, PT, R61, UR17, RZ ;  /* 0x000000113d3f7c10 */ /* 0x000fe4000fffe0ff */
[----:B------:R-:W-:Y:S01]  /*22d70*/  IADD3 R60, P3, PT, R49, R60, RZ ;  /* 0x0000003c313c7210 */ /* 0x000fe20007f7e0ff */
[----:B------:R-:W-:Y:S01]  /*22d80*/  VIADD R57, R57, UR13 ;  /* 0x0000000d39397c36 */ /* 0x000fe20008000000 */
[----:B------:R-:W-:Y:S02]  /*22d90*/  IADD3 R62, P2, PT, R63, R52, RZ ;  /* 0x000000343f3e7210 */ /* 0x000fe40007f5e0ff */
[----:B------:R-:W-:Y:S02]  /*22da0*/  IADD3.X R61, PT, PT, RZ, RZ, RZ, P3, !PT ;  /* 0x000000ffff3d7210 */ /* 0x000fe40001ffe4ff */
[----:B------:R-:W-:Y:S02]  /*22db0*/  IADD3.X R63, PT, PT, RZ, RZ, RZ, P2, !PT ;  /* 0x000000ffff3f7210 */ /* 0x000fe400017fe4ff */
[----:B------:R-:W-:Y:S01]  /*22dc0*/  IADD3 R56, P2, PT, R57, R58, RZ ;  /* 0x0000003a39387210 */ /* 0x000fe20007f5e0ff */
[----:B------:R-:W-:-:S03]  /*22dd0*/  IMAD.WIDE.U32 R52, R68, R69, R60 ;  /* 0x0000004544347225 */ /* 0x000fc600078e003c */
[----:B------:R-:W-:Y:S01]  /*22de0*/  IADD3.X R57, PT, PT, RZ, RZ, RZ, P2, !PT ;  /* 0x000000ffff397210 */ /* 0x000fe200017fe4ff */
[----:B------:R-:W-:-:S04]  /*22df0*/  IMAD.WIDE.U32 R62, R43, UR31, R62 ;  /* 0x0000001f2b3e7c25 */ /* 0x000fc8000f8e003e */
[----:B------:R-:W-:Y:S01]  /*22e00*/  VIADD R61, R53, UR7 ;  /* 0x00000007353d7c36 */ /* 0x000fe20008000000 */
[----:B------:R-:W-:Y:S01]  /*22e10*/  IADD3.X R53, PT, PT, RZ, -0x1, R47, P1, P0 ;  /* 0xffffffffff357810 */ /* 0x000fe20000fe042f */
[----:B------:R-:W-:Y:S02]  /*22e20*/  VIADD R59, R63, UR20 ;  /* 0x000000143f3b7c36 */ /* 0x000fe40008000000 */
[----:B------:R-:W-:Y:S01]  /*22e30*/  IMAD.WIDE.U32 R56, R55, UR35, R56 ;  /* 0x0000002337387c25 */ /* 0x000fe2000f8e0038 */
[----:B------:R-:W-:Y:S02]  /*22e40*/  IADD3 R60, P2, PT, R61, R62, RZ ;  /* 0x0000003e3d3c7210 */ /* 0x000fe40007f5e0ff */
[----:B------:R-:W-:Y:S01]  /*22e50*/  IADD3 R58, P0, PT, R59, R50, RZ ;  /* 0x000000323b3a7210 */ /* 0x000fe20007f1e0ff */
[----:B------:R-:W-:Y:S01]  /*22e60*/  VIADD R49, R57, UR14 ;  /* 0x0000000e39317c36 */ /* 0x000fe20008000000 */
[----:B------:R-:W-:Y:S02]  /*22e70*/  IADD3.X R61, PT, PT, RZ, RZ, RZ, P2, !PT ;  /* 0x000000ffff3d7210 */ /* 0x000fe400017fe4ff */
[----:B------:R-:W-:-:S02]  /*22e80*/  IADD3.X R59, PT, PT, RZ, RZ, RZ, P0, !PT ;  /* 0x000000ffff3b7210 */ /* 0x000fc400007fe4ff */
[----:B------:R-:W-:Y:S01]  /*22e90*/  LOP3.LUT R53, R53, 0x1, RZ, 0xc0, !PT ;  /* 0x0000000135357812 */ /* 0x000fe200078ec0ff */
[----:B------:R-:W-:Y:S01]  /*22ea0*/  IMAD.WIDE.U32 R50, R68, R67, R60 ;  /* 0x0000004344327225 */ /* 0x000fe200078e003c */
[----:B------:R-:W-:Y:S02]  /*22eb0*/  IADD3 R60, P2, PT, R49, R54, RZ ;  /* 0x00000036313c7210 */ /* 0x000fe40007f5e0ff */
[----:B------:R-:W-:Y:S01]  /*22ec0*/  IADD3 R64, P0, P1, R64, -R53, -R71 ;  /* 0x8000003540407210 */ /* 0x000fe2000791e847 */
[----:B------:R-:W-:Y:S01]  /*22ed0*/  IMAD.WIDE.U32 R58, R43, UR30, R58 ;  /* 0x0000001e2b3a7c25 */ /* 0x000fe2000f8e003a */
[----:B------:R-:W-:-:S03]  /*22ee0*/  MOV R57, RZ ;  /* 0x000000ff00397202 */ /* 0x000fc60000000f00 */
[----:B------:R-:W-:Y:S01]  /*22ef0*/  VIADD R49, R51, UR8 ;  /* 0x0000000833317c36 */ /* 0x000fe20008000000 */
[----:B------:R-:W-:Y:S01]  /*22f00*/  IADD3 R59, PT, PT, R59, UR21, RZ ;  /* 0x000000153b3b7c10 */ /* 0x000fe2000fffe0ff */
[----:B------:R-:W-:Y:S02]  /*22f10*/  IMAD.X R61, RZ, RZ, RZ, P2 ;  /* 0x000000ffff3d7224 */ /* 0x000fe400010e06ff */
[----:B------:R-:W-:Y:S01]  /*22f20*/  IMAD.WIDE.U32 R56, R39, R64, R56 ;  /* 0x0000004027387225 */ /* 0x000fe200078e0038 */
[----:B------:R-:W-:-:S03]  /*22f30*/  IADD3 R58, P3, PT, R49, R58, RZ ;  /* 0x0000003a313a7210 */ /* 0x000fc60007f7e0ff */
[----:B------:R-:W-:Y:S01]  /*22f40*/  IMAD.WIDE.U32 R62, R55, UR34, R60 ;  /* 0x00000022373e7c25 */ /* 0x000fe2000f8e003c */
[----:B------:R-:W-:Y:S02]  /*22f50*/  IADD3 R60, P2, PT, R59, R48, RZ ;  /* 0x000000303b3c7210 */ /* 0x000fe40007f5e0ff */
[----:B------:R-:W-:Y:S01]  /*22f60*/  IADD3.X R59, PT, PT, RZ, RZ, RZ, P3, !PT ;  /* 0x000000ffff3b7210 */ /* 0x000fe20001ffe4ff */
[----:B------:R-:W-:Y:S01]  /*22f70*/  VIADD R49, R57, UR11 ;  /* 0x0000000b39317c36 */ /* 0x000fe20008000000 */
[----:B------:R-:W-:Y:S01]  /*22f80*/  IADD3 R63, PT, PT, R63, UR15, RZ ;  /* 0x0000000f3f3f7c10 */ /* 0x000fe2000fffe0ff */
[----:B------:R-:W-:Y:S02]  /*22f90*/  IMAD.X R61, RZ, RZ, RZ, P2 ;  /* 0x000000ffff3d7224 */ /* 0x000fe400010e06ff */
[----:B------:R-:W-:Y:S01]  /*22fa0*/  IMAD.HI.U32 R53, R68, R65, R58 ;  /* 0x0000004144357227 */ /* 0x000fe200078e003a */
[----:B------:R-:W-:-:S03]  /*22fb0*/  IADD3 R48, P4, PT, R49, R62, RZ ;  /* 0x0000003e31307210 */ /* 0x000fc60007f9e0ff */
[----:B------:R-:W-:Y:S01]  /*22fc0*/  IMAD R54, R56, UR28, RZ ;  /* 0x0000001c38367c24 */ /* 0x000fe2000f8e02ff */
[----:B------:R-:W-:Y:S01]  /*22fd0*/  IADD3 R53, PT, PT, R53, UR9, RZ ;  /* 0x0000000935357c10 */ /* 0x000fe2000fffe0ff */
[----:B------:R-:W-:Y:S02]  /*22fe0*/  IMAD.MOV.U32 R57, RZ, RZ, RZ ;  /* 0x000000ffff397224 */ /* 0x000fe400078e00ff */
[----:B------:R-:W-:-:S04]  /*22ff0*/  IMAD.WIDE.U32 R58, R43, UR29, R60 ;  /* 0x0000001d2b3a7c25 */ /* 0x000fc8000f8e003c */
[----:B------:R-:W-:Y:S01]  /*23000*/  IMAD.HI.U32 R43, R54, UR36, R56 ;  /* 0x00000024362b7c27 */ /* 0x000fe2000f8e0038 */
[----:B------:R-:W-:Y:S02]  /*23010*/  IADD3 R56, P3, PT, R63, R52, RZ ;  /* 0x000000343f387210 */ /* 0x000fe40007f7e0ff */
[----:B------:R-:W-:Y:S01]  /*23020*/  IADD3 R52, P2, PT, R58, R53, RZ ;  /* 0x000000353a347210 */ /* 0x000fe20007f5e0ff */
[----:B------:R-:W-:Y:S01]  /*23030*/  IMAD.X R49, RZ, RZ, RZ, P4 ;  /* 0x000000ffff317224 */ /* 0x000fe200020e06ff */
[----:B------:R-:W-:Y:S01]  /*23040*/  IADD3.X R57, PT, PT, RZ, RZ, RZ, P3, !PT ;  /* 0x000000ffff397210 */ /* 0x000fe20001ffe4ff */
[----:B------:R-:W-:Y:S01]  /*23050*/  VIADD R43, R43, UR13 ;  /* 0x0000000d2b2b7c36 */ /* 0x000fe20008000000 */
[----:B------:R-:W-:Y:S01]  /*23060*/  IADD3.X R53, PT, PT, RZ, RZ, RZ, P2, !PT ;  /* 0x000000ffff357210 */ /* 0x000fe200017fe4ff */
[----:B------:R-:W-:Y:S01]  /*23070*/  IMAD.WIDE.U32 R60, R64, R75, R48 ;  /* 0x0000004b403c7225 */ /* 0x000fe200078e0030 */
[----:B------:R-:W-:-:S03]  /*23080*/  IADD3.X R58, PT, PT, RZ, -0x1, R47, P0, P1 ;  /* 0xffffffffff3a7810 */ /* 0x000fc600007e242f */
[----:B------:R-:W-:Y:S01]  /*23090*/  IMAD.WIDE.U32 R56, R55, UR33, R56 ;  /* 0x0000002137387c25 */ /* 0x000fe2000f8e0038 */
[----:B------:R-:W-:-:S03]  /*230a0*/  LOP3.LUT R58, R58, 0x1, RZ, 0xc0, !PT ;  /* 0x000000013a3a7812 */ /* 0x000fc600078ec0ff */
[----:B------:R-:W-:Y:S01]  /*230b0*/  IMAD.WIDE.U32 R48, R68, R45, R52 ;  /* 0x0000002d44307225 */ /* 0x000fe200078e0034 */
[----:B------:R-:W-:Y:S02]  /*230c0*/  IADD3 R52, P2, PT, R43, R60, RZ ;  /* 0x0000003c2b347210 */ /* 0x000fe40007f5e0ff */
[----:B------:R-:W-:Y:S01]  /*230d0*/  IADD3 R57, PT, PT, R57, UR16, RZ ;  /* 0x0000001039397c10 */ /* 0x000fe2000fffe0ff */
[----:B------:R-:W-:Y:S01]  /*230e0*/  VIADD R61, R61, UR5 ;  /* 0x000000053d3d7c36 */ /* 0x000fe20008000000 */
[----:B------:R-:W-:Y:S01]  /*230f0*/  IADD3.X R53, PT, PT, RZ, RZ, RZ, P2, !PT ;  /* 0x000000ffff357210 */ /* 0x000fe200017fe4ff */
[----:B------:R-:W-:Y:S01]  /*23100*/  VIADD R51, R49, UR10 ;  /* 0x0000000a31337c36 */ /* 0x000fe20008000000 */
[----:B------:R-:W-:Y:S02]  /*23110*/  IADD3 R66, P0, P1, R66, -R58, -R35 ;  /* 0x8000003a42427210 */ /* 0x000fe4000791e823 */
[----:B------:R-:W-:Y:S01]  /*23120*/  IADD3 R60, P4, PT, R61, R56, RZ ;  /* 0x000000383d3c7210 */ /* 0x000fe20007f9e0ff */
[----:B------:R-:W-:Y:S01]  /*23130*/  IMAD.WIDE.U32 R52, R54, UR35, R52 ;  /* 0x0000002336347c25 */ /* 0x000fe2000f8e0034 */
[----:B------:R-:W-:-:S02]  /*23140*/  IADD3 R56, P3, PT, R57, R50, RZ ;  /* 0x0000003239387210 */ /* 0x000fc40007f7e0ff */
[----:B------:R-:W-:Y:S01]  /*23150*/  IADD3 R50, P2, PT, R59, R51, RZ ;  /* 0x000000333b327210 */ /* 0x000fe20007f5e0ff */
[----:B------:R-:W-:Y:S01]  /*23160*/  IMAD.X R61, RZ, RZ, RZ, P4 ;  /* 0x000000ffff3d7224 */ /* 0x000fe200020e06ff */
[----:B------:R-:W-:Y:S01]  /*23170*/  IADD3.X R57, PT, PT, RZ, RZ, RZ, P3, !PT ;  /* 0x000000ffff397210 */ /* 0x000fe20001ffe4ff */
[----:B------:R-:W-:Y:S01]  /*23180*/  VIADD R43, R53, UR14 ;  /* 0x0000000e352b7c36 */ /* 0x000fe20008000000 */
[----:B------:R-:W-:Y:S01]  /*23190*/  MOV R58, R52 ;  /* 0x00000034003a7202 */ /* 0x000fe20000000f00 */
[----:B------:R-:W-:-:S04]  /*231a0*/  IMAD.WIDE.U32 R60, R64, R33, R60 ;  /* 0x00000021403c7225 */ /* 0x000fc800078e003c */
[----:B------:R-:W-:Y:S01]  /*231b0*/  IMAD.X R51, RZ, RZ, RZ, P2 ;  /* 0x000000ffff337224 */ /* 0x000fe200010e06ff */
[----:B------:R-:W-:Y:S01]  /*231c0*/  IADD3 R60, P2, PT, R43, R60, RZ ;  /* 0x0000003c2b3c7210 */ /* 0x000fe20007f5e0ff */
[----:B------:R-:W-:Y:S01]  /*231d0*/  IMAD.WIDE.U32 R56, R55, UR32, R56 ;  /* 0x0000002037387c25 */ /* 0x000fe2000f8e0038 */
[----:B------:R-:W-:-:S03]  /*231e0*/  IADD3 R49, PT, PT, R61, UR6, RZ ;  /* 0x000000063d317c10 */ /* 0x000fc6000fffe0ff */
[----:B------:R-:W-:Y:S01]  /*231f0*/  IMAD.WIDE.U32 R50, R41, R68, R50 ;  /* 0x0000004429327225 */ /* 0x000fe200078e0032 */
[----:B------:R-:W-:Y:S02]  /*23200*/  IADD3 R57, PT, PT, R57, UR17, RZ ;  /* 0x0000001139397c10 */ /* 0x000fe4000fffe0ff */
[----:B------:R-:W-:Y:S01]  /*23210*/  IADD3 R56, P3, PT, R49, R56, RZ ;  /* 0x0000003831387210 */ /* 0x000fe20007f7e0ff */
[----:B------:R-:W-:Y:S01]  /*23220*/  IMAD.X R61, RZ, RZ, RZ, P2 ;  /* 0x000000ffff3d7224 */ /* 0x000fe200010e06ff */
[----:B------:R-:W-:Y:S01]  /*23230*/  IADD3 R62, PT, PT, R51, UR4, RZ ;  /* 0x00000004333e7c10 */ /* 0x000fe2000fffe0ff */
[----:B------:R-:W-:Y:S01]  /*23240*/  IMAD.MOV.U32 R59, RZ, RZ, RZ ;  /* 0x000000ffff3b7224 */ /* 0x000fe200078e00ff */
[----:B------:R-:W-:Y:S01]  /*23250*/  IADD3.X R68, PT, PT, RZ, -0x1, R47, P0, P1 ;  /* 0xffffffffff447810 */ /* 0x000fe200007e242f */
[----:B------:R-:W-:Y:S01]  /*23260*/  IMAD.WIDE.U32 R52, R54, UR34, R60 ;  /* 0x0000002236347c25 */ /* 0x000fe2000f8e003c */
[----:B------:R-:W-:Y:S02]  /*23270*/  IADD3 R60, P2, PT, R57, R62, RZ ;  /* 0x0000003e393c7210 */ /* 0x000fe40007f5e0ff */
[----:B------:R-:W-:Y:S01]  /*23280*/  IADD3.X R57, PT, PT, RZ, RZ, RZ, P3, !PT ;  /* 0x000000ffff397210 */ /* 0x000fe20001ffe4ff */
[----:B------:R-:W-:Y:S01]  /*23290*/  IMAD.WIDE.U32 R58, R39, R66, R58 ;  /* 0x00000042273a7225 */ /* 0x000fe200078e003a */
[----:B------:R-:W-:-:S02]  /*232a0*/  IADD3.X R61, PT, PT, RZ, RZ, RZ, P2, !PT ;  /* 0x000000ffff3d7210 */ /* 0x000fc400017fe4ff */
[----:B------:R-:W-:Y:S01]  /*232b0*/  LOP3.LUT R68, R68, 0x1, RZ, 0xc0, !PT ;  /* 0x0000000144447812 */ /* 0x000fe200078ec0ff */
[----:B------:R-:W-:Y:S02]  /*232c0*/  VIADD R35, R59, UR12 ;  /* 0x0000000c3b237c36 */ /* 0x000fe40008000000 */
[----:B------:R-:W-:-:S03]  /*232d0*/  IMAD.WIDE.U32 R62, R64, R69, R56 ;  /* 0x00000045403e7225 */ /* 0x000fc600078e0038 */
[----:B------:R-:W-:Y:S01]  /*232e0*/  IADD3 R52, P3, PT, R35, R52, RZ ;  /* 0x0000003423347210 */ /* 0x000fe20007f7e0ff */
[----:B------:R-:W-:Y:S01]  /*232f0*/  IMAD.WIDE.U32 R56, R55, UR31, R60 ;  /* 0x0000001f37387c25 */ /* 0x000fe2000f8e003c */
[----:B------:R-:W-:-:S03]  /*23300*/  IADD3 R49, PT, PT, R63, UR7, RZ ;  /* 0x000000073f317c10 */ /* 0x000fc6000fffe0ff */
[----:B------:R-:W-:Y:S01]  /*23310*/  VIADD R43, R53, UR15 ;  /* 0x0000000f352b7c36 */ /* 0x000fe20008000000 */
[----:B------:R-:W-:Y:S01]  /*23320*/  IADD3 R57, PT, PT, R57, UR20, RZ ;  /* 0x0000001439397c10 */ /* 0x000fe2000fffe0ff */
[----:B------:R-:W-:Y:S02]  /*23330*/  IMAD R35, R58, UR28, RZ ;  /* 0x0000001c3a237c24 */ /* 0x000fe4000f8e02ff */
[----:B------:R-:W-:Y:S02]  /*23340*/  IMAD.MOV.U32 R59, RZ, RZ, RZ ;  /* 0x000000ffff3b7224 */ /* 0x000fe400078e00ff */
[----:B------:R-:W-:Y:S01]  /*23350*/  IMAD.X R53, RZ, RZ, RZ, P3 ;  /* 0x000000ffff357224 */ /* 0x000fe200018e06ff */
[----:B------:R-:W-:Y:S01]  /*23360*/  IADD3 R56, P3, PT, R49, R56, RZ ;  /* 0x0000003831387210 */ /* 0x000fe20007f7e0ff */
[----:B------:R-:W-:Y:S01]  /*23370*/  IMAD.HI.U32 R59, R35, UR36, R58 ;  /* 0x00000024233b7c27 */ /* 0x000fe2000f8e003a */
[----:B------:R-:W-:Y:S02]  /*23380*/  IADD3 R58, P4, PT, R43, R62, RZ ;  /* 0x0000003e2b3a7210 */ /* 0x000fe40007f9e0ff */
[----:B------:R-:W-:Y:S01]  /*23390*/  IADD3 R62, P2, PT, R57, R48, RZ ;  /* 0x00000030393e7210 */ /* 0x000fe20007f5e0ff */
[----:B------:R-:W-:Y:S01]  /*233a0*/  VIADD R43, R59, UR13 ;  /* 0x0000000d3b2b7c36 */ /* 0x000fe20008000000 */
[----:B------:R-:W-:Y:S01]  /*233b0*/  IADD3.X R57, PT, PT, RZ, RZ, RZ, P3, !PT ;  /* 0x000000ffff397210 */ /* 0x000fe20001ffe4ff */
[----:B------:R-:W-:Y:S01]  /*233c0*/  IMAD.WIDE.U32 R52, R66, R75, R52 ;  /* 0x0000004b42347225 */ /* 0x000fe200078e0034 */
[----:B------:R-:W-:-:S03]  /*233d0*/  IADD3.X R59, PT, PT, RZ, RZ, RZ, P4, !PT ;  /* 0x000000ffff3b7210 */ /* 0x000fc600027fe4ff */
[----:B------:R-:W-:Y:S01]  /*233e0*/  IMAD.X R63, RZ, RZ, RZ, P2 ;  /* 0x000000ffff3f7224 */ /* 0x000fe200010e06ff */
[----:B------:R-:W-:Y:S01]  /*233f0*/  IADD3 R52, P1, PT, R43, R52, RZ ;  /* 0x000000342b347210 */ /* 0x000fe20007f3e0ff */
[----:B------:R-:W-:Y:S01]  /*23400*/  IMAD.WIDE.U32 R48, R64, R67, R56 ;  /* 0x0000004340307225 */ /* 0x000fe200078e0038 */
[----:B------:R-:W-:-:S03]  /*23410*/  IADD3 R56, PT, PT, R37, -R68, -R77 ;  /* 0x8000004425387210 */ /* 0x000fc60007ffe84d */
[----:B------:R-:W-:Y:S02]  /*23420*/  VIADD R53, R53, UR5 ;  /* 0x0000000535357c36 */ /* 0x000fe40008000000 */
[----:B------:R-:W-:-:S04]  /*23430*/  IMAD.WIDE.U32 R60, R54, UR33, R58 ;  /* 0x00000021363c7c25 */ /* 0x000fc8000f8e003a */
[----:B------:R-:W-:Y:S01]  /*23440*/  IMAD.WIDE.U32 R58, R55, UR30, R62 ;  /* 0x0000001e373a7c25 */ /* 0x000fe2000f8e003e */
[----:B------:R-:W-:Y:S02]  /*23450*/  IADD3 R63, PT, PT, R49, UR8, RZ ;  /* 0x00000008313f7c10 */ /* 0x000fe4000fffe0ff */
[----:B------:R-:W-:Y:S01]  /*23460*/  IADD3 R70, P0, PT, R53, R60, RZ ;  /* 0x0000003c35467210 */ /* 0x000fe20007f1e0ff */
[----:B------:R-:W-:Y:S01]  /*23470*/  IMAD.X R53, RZ, RZ, RZ, P1 ;  /* 0x000000ffff357224 */ /* 0x000fe200008e06ff */
[----:B------:R-:W-:Y:S01]  /*23480*/  IADD3 R43, PT, PT, R59, UR21, RZ ;  /* 0x000000153b2b7c10 */ /* 0x000fe2000fffe0ff */
[----:B------:R-:W-:Y:S01]  /*23490*/  VIADD R37, R61, UR16 ;  /* 0x000000103d257c36 */ /* 0x000fe20008000000 */
[----:B------:R-:W-:Y:S01]  /*234a0*/  IADD3 R62, P1, PT, R63, R58, RZ ;  /* 0x0000003a3f3e7210 */ /* 0x000fe20007f3e0ff */
[----:B------:R-:W-:Y:S01]  /*234b0*/  IMAD.WIDE.U32 R72, R35, UR35, R52 ;  /* 0x0000002323487c25 */ /* 0x000fe2000f8e0034 */
[----:B------:R-:W-:Y:S02]  /*234c0*/  IADD3.X R71, PT, PT, RZ, RZ, RZ, P0, !PT ;  /* 0x000000ffff477210 */ /* 0x000fe400007fe4ff */
[----:B------:R-:W-:Y:S01]  /*234d0*/  IADD3 R60, P0, PT, R43, R50, RZ ;  /* 0x000000322b3c7210 */ /* 0x000fe20007f1e0ff */
[----:B------:R-:W-:-:S02]  /*234e0*/  IMAD.X R63, RZ, RZ, RZ, P1 ;  /* 0x000000ffff3f7224 */ /* 0x000fc400008e06ff */
[----:B------:R-:W-:Y:S01]  /*234f0*/  IMAD.WIDE.U32 R58, R66, R33, R70 ;  /* 0x00000021423a7225 */ /* 0x000fe200078e0046 */
[----:B------:R-:W-:-:S03]  /*23500*/  IADD3.X R61, PT, PT, RZ, RZ, RZ, P0, !PT ;  /* 0x000000ffff3d7210 */ /* 0x000fc600007fe4ff */
[----:B------:R-:W-:Y:S02]  /*23510*/  VIADD R71, R73, UR14 ;  /* 0x0000000e49477c36 */ /* 0x000fe40008000000 */
[----:B------:R-:W-:Y:S01]  /*23520*/  IMAD.WIDE.U32 R50, R64, R65, R62 ;  /* 0x0000004140327225 */ /* 0x000fe200078e003e */
[----:B------:R-:W-:Y:S02]  /*23530*/  IADD3 R62, P1, PT, R37, R48, RZ ;  /* 0x00000030253e7210 */ /* 0x000fe40007f3e0ff */
[----:B------:R-:W-:Y:S01]  /*23540*/  IADD3 R70, P0, PT, R71, R58, RZ ;  /* 0x0000003a47467210 */ /* 0x000fe20007f1e0ff */
[----:B------:R-:W-:Y:S01]  /*23550*/  IMAD.WIDE.U32 R52, R55, UR29, R60 ;  /* 0x0000001d37347c25 */ /* 0x000fe2000f8e003c */
[----:B------:R-:W-:Y:S02]  /*23560*/  IADD3 R49, PT, PT, R51, UR9, RZ ;  /* 0x0000000933317c10 */ /* 0x000fe4000fffe0ff */
[----:B------:R-:W-:Y:S01]  /*23570*/  MOV R60, R72 ;  /* 0x00000048003c7202 */ /* 0x000fe20000000f00 */
[----:B------:R-:W-:-:S02]  /*23580*/  IMAD.MOV.U32 R61, RZ, RZ, RZ ;  /* 0x000000ffff3d7224 */ /* 0x000fc400078e00ff */
[----:B------:R-:W-:Y:S01]  /*23590*/  IMAD.X R71, RZ, RZ, RZ, P0 ;  /* 0x000000ffff477224 */ /* 0x000fe200000e06ff */
[----:B------:R-:W-:Y:S01]  /*235a0*/  IADD3 R48, P0, PT, R52, R49, RZ ;  /* 0x0000003134307210 */ /* 0x000fe20007f1e0ff */
[----:B------:R-:W-:Y:S01]  /*235b0*/  IMAD.WIDE.U32 R60, R39, R56, R60 ;  /* 0x00000038273c7225 */ /* 0x000fe200078e003c */
[----:B------:R-:W-:Y:S02]  /*235c0*/  IADD3 R39, PT, PT, R59, UR6, RZ ;  /* 0x000000063b277c10 */ /* 0x000fe4000fffe0ff */
[----:B------:R-:W-:Y:S01]  /*235d0*/  IADD3.X R49, PT, PT, RZ, RZ, RZ, P0, !PT ;  /* 0x000000ffff317210 */ /* 0x000fe200007fe4ff */
[----:B------:R-:W-:-:S04]  /*235e0*/  IMAD.WIDE.U32 R58, R35, UR34, R70 ;  /* 0x00000022233a7c25 */ /* 0x000fc8000f8e0046 */
[----:B------:R-:W-:Y:S02]  /*235f0*/  IMAD.X R63, RZ, RZ, RZ, P1 ;  /* 0x000000ffff3f7224 */ /* 0x000fe400008e06ff */
[----:B------:R-:W-:Y:S01]  /*23600*/  IMAD.HI.U32 R52, R64, R45, R48 ;  /* 0x0000002d40347227 */ /* 0x000fe200078e0030 */
[----:B------:R-:W-:-:S03]  /*23610*/  IADD3 R48, P1, PT, R61, R58, RZ ;  /* 0x0000003a3d307210 */ /* 0x000fc60007f3e0ff */
[----:B------:R-:W-:Y:S01]  /*23620*/  IMAD R37, R60, UR28, RZ ;  /* 0x0000001c3c257c24 */ /* 0x000fe2000f8e02ff */
[----:B------:R-:W-:Y:S01]  /*23630*/  IADD3 R52, PT, PT, R52, UR10, RZ ;  /* 0x0000000a34347c10 */ /* 0x000fe2000fffe0ff */
[----:B------:R-:W-:-:S04]  /*23640*/  IMAD.WIDE.U32 R62, R54, UR32, R62 ;  /* 0x00000020363e7c25 */ /* 0x000fc8000f8e003e */
[----:B------:R-:W-:Y:S01]  /*23650*/  IMAD.MOV.U32 R61, RZ, RZ, RZ ;  /* 0x000000ffff3d7224 */ /* 0x000fe200078e00ff */
[----:B------:R-:W-:Y:S01]  /*23660*/  IADD3 R43, PT, PT, R63, UR17, RZ ;  /* 0x000000113f2b7c10 */ /* 0x000fe2000fffe0ff */
[----:B------:R-:W-:Y:S02]  /*23670*/  IMAD.X R49, RZ, RZ, RZ, P1 ;  /* 0x000000ffff317224 */ /* 0x000fe400008e06ff */
[----:B------:R-:W-:Y:S01]  /*23680*/  IMAD.HI.U32 R55, R37, UR36, R60 ;  /* 0x0000002425377c27 */ /* 0x000fe2000f8e003c */
[----:B------:R-:W-:Y:S02]  /*23690*/  IADD3 R60, P0, PT, R39, R62, RZ ;  /* 0x0000003e273c7210 */ /* 0x000fe40007f1e0ff */
[----:B------:R-:W-:Y:S01]  /*236a0*/  IADD3 R58, P1, PT, R43, R50, RZ ;  /* 0x000000322b3a7210 */ /* 0x000fe20007f3e0ff */
[----:B------:R-:W-:Y:S01]  /*236b0*/  IMAD.WIDE.U32 R50, R56, R75, R48 ;  /* 0x0000004b38327225 */ /* 0x000fe200078e0030 */
[----:B------:R-:W-:Y:S02]  /*236c0*/  IADD3 R39, PT, PT, R59, UR15, RZ ;  /* 0x0000000f3b277c10 */ /* 0x000fe4000fffe0ff */
[----:B------:R-:W-:Y:S01]  /*236d0*/  IADD3 R63, PT, PT, R55, UR13, RZ ;  /* 0x0000000d373f7c10 */ /* 0x000fe2000fffe0ff */
[----:B------:R-:W-:Y:S01]  /*236e0*/  IMAD.X R61, RZ, RZ, RZ, P0 ;  /* 0x000000ffff3d7224 */ /* 0x000fe200000e06ff */
[----:B------:R-:W-:Y:S01]  /*236f0*/  IADD3 R52, P0, PT, R53, R52, RZ ;  /* 0x0000003435347210 */ /* 0x000fe20007f1e0ff */
[----:B------:R-:W-:Y:S01]  /*23700*/  IMAD.X R59, RZ, RZ, RZ, P1 ;  /* 0x000000ffff3b7224 */ /* 0x000fe200008e06ff */
[----:B------:R-:W-:Y:S01]  /*23710*/  IADD3 R62, P2, PT, R63, R50, RZ ;  /* 0x000000323f3e7210 */ /* 0x000fe20007f5e0ff */
[----:B------:R-:W-:Y:S01]  /*23720*/  IMAD.WIDE.U32 R60, R66, R69, R60 ;  /* 0x00000045423c7225 */ /* 0x000fe200078e003c */
[----:B------:R-:W-:-:S02]  /*23730*/  IADD3.X R53, PT, PT, RZ, RZ, RZ, P0, !PT ;  /* 0x000000ffff357210 */ /* 0x000fc400007fe4ff */
[----:B------:R-:W-:Y:S01]  /*23740*/  IADD3.X R63, PT, PT, RZ, RZ, RZ, P2, !PT ;  /* 0x000000ffff3f7210 */ /* 0x000fe200017fe4ff */
[----:B------:R-:W-:Y:S01]  /*23750*/  IMAD.WIDE.U32 R58, R54, UR31, R58 ;  /* 0x0000001f363a7c25 */ /* 0x000fe2000f8e003a */
[----:B------:R-:W-:-:S03]  /*23760*/  IADD3 R60, P1, PT, R39, R60, RZ ;  /* 0x0000003c273c7210 */ /* 0x000fc60007f3e0ff */
[----:B------:R-:W-:Y:S02]  /*23770*/  VIADD R61, R61, UR7 ;  /* 0x000000073d3d7c36 */ /* 0x000fe40008000000 */
[----:B------:R-:W-:Y:S01]  /*23780*/  IMAD.WIDE.U32 R48, R41, R64, R52 ;  /* 0x0000004029307225 */ /* 0x000fe200078e0034 */
[----:B------:R-:W-:Y:S02]  /*23790*/  IADD3 R52, PT, PT, R59, UR20, RZ ;  /* 0x000000143b347c10 */ /* 0x000fe4000fffe0ff */
[----:B------:R-:W-:Y:S01]  /*237a0*/  IADD3 R58, P0, PT, R61, R58, RZ ;  /* 0x0000003a3d3a7210 */ /* 0x000fe20007f1e0ff */
[----:B------:R-:W-:Y:S01]  /*237b0*/  IMAD.X R61, RZ, RZ, RZ, P1 ;  /* 0x000000ffff3d7224 */ /* 0x000fe200008e06ff */
[----:B------:R-:W-:Y:S01]  /*237c0*/  IADD3 R53, PT, PT, R49, UR11, RZ ;  /* 0x0000000b31357c10 */ /* 0x000fe2000fffe0ff */
[----:B------:R-:W-:Y:S02]  /*237d0*/  VIADD R39, R51, UR5 ;  /* 0x0000000533277c36 */ /* 0x000fe40008000000 */
[----:B------:R-:W-:Y:S01]  /*237e0*/  IMAD.X R59, RZ, RZ, RZ, P0 ;  /* 0x000000ffff3b7224 */ /* 0x000fe200000e06ff */
[----:B------:R-:W-:Y:S01]  /*237f0*/  IADD3 R52, P0, PT, R52, R53, RZ ;  /* 0x0000003534347210 */ /* 0x000fe20007f1e0ff */
[----:B------:R-:W-:-:S04]  /*23800*/  IMAD.WIDE.U32 R60, R35, UR33, R60 ;  /* 0x00000021233c7c25 */ /* 0x000fc8000f8e003c */
[----:B------:R-:W-:Y:S01]  /*23810*/  IMAD.WIDE.U32 R50, R66, R67, R58 ;  /* 0x0000004342327225 */ /* 0x000fe200078e003a */
[----:B------:R-:W-:Y:S02]  /*23820*/  IADD3 R60, P1, PT, R39, R60, RZ ;  /* 0x0000003c273c7210 */ /* 0x000fe40007f3e0ff */
[----:B------:R-:W-:Y:S01]  /*23830*/  IADD3 R59, PT, PT, R61, UR16, RZ ;  /* 0x000000103d3b7c10 */ /* 0x000fe2000fffe0ff */
[----:B------:R-:W-:Y:S01]  /*23840*/  IMAD.X R53, RZ, RZ, RZ, P0 ;  /* 0x000000ffff357224 */ /* 0x000fe200000e06ff */
[----:B------:R-:W-:Y:S01]  /*23850*/  IADD3 R39, PT, PT, R51, UR8, RZ ;  /* 0x0000000833277c10 */ /* 0x000fe2000fffe0ff */
[----:B------:R-:W-:Y:S01]  /*23860*/  IMAD.X R61, RZ, RZ, RZ, P1 ;  /* 0x000000ffff3d7224 */ /* 0x000fe200008e06ff */
[----:B------:R-:W-:Y:S01]  /*23870*/  IADD3 R58, P0, PT, R59, R50, RZ ;  /* 0x000000323b3a7210 */ /* 0x000fe20007f1e0ff */
[----:B------:R-:W-:-:S03]  /*23880*/  IMAD.WIDE.U32 R52, R54, UR30, R52 ;  /* 0x0000001e36347c25 */ /* 0x000fc6000f8e0034 */
[----:B------:R-:W-:Y:S01]  /*23890*/  IADD3.X R59, PT, PT, RZ, RZ, RZ, P0, !PT ;  /* 0x000000ffff3b7210 */ /* 0x000fe200007fe4ff */
[----:B------:R-:W-:Y:S01]  /*238a0*/  VIADD R49, R53, UR21 ;  /* 0x0000001535317c36 */ /* 0x000fe20008000000 */
[----:B------:R-:W-:Y:S01]  /*238b0*/  IADD3 R52, P1, PT, R39, R52, RZ ;  /* 0x0000003427347210 */ /* 0x000fe20007f3e0ff */
        /* <DEDUP_REMOVED lines=31> */
[----:B------:R-:W-:-:S03]  /*23ab0*/  VIADD R48, R55, UR10 ;  /* 0x0000000a37307c36 */ /* 0x000fc60008000000 */
        /* <DEDUP_REMOVED lines=29> */
[----:B------:R-:W-:Y:S01]  /*23c90*/  IADD3 R33, PT, PT, R61, UR20, RZ ;  /* 0x000000143d217c10 */ /* 0x000fe2000fffe0ff */
[----:B------:R-:W-:Y:S02]  /*23ca0*/  IMAD.MOV.U32 R39, RZ, RZ, R58 ;  /* 0x000000ffff277224 */ /* 0x000fe400078e003a */
[----:B------:R-:W-:-:S04]  /*23cb0*/  IMAD.WIDE.U32 R62, R56, R45, R62 ;  /* 0x0000002d383e7225 */ /* 0x000fc800078e003e */
[----:B------:R-:W-:Y:S01]  /*23cc0*/  VIADD R48, R63, UR10 ;  /* 0x0000000a3f307c36 */ /* 0x000fe20008000000 */
[----:B------:R-:W-:Y:S02]  /*23cd0*/  IADD3 R62, P0, PT, R33, R62, RZ ;  /* 0x0000003e213e7210 */ /* 0x000fe40007f1e0ff */
[----:B------:R-:W-:Y:S01]  /*23ce0*/  MOV R33, R50 ;  /* 0x0000003200217202 */ /* 0x000fe20000000f00 */
[----:B------:R-:W-:Y:S01]  /*23cf0*/  IMAD.IADD R48, R49, 0x1, R48 ;  /* 0x0000000131307824 */ /* 0x000fe200078e0230 */
[----:B------:R-:W-:-:S03]  /*23d00*/  IADD3.X R63, PT, PT, RZ, RZ, RZ, P0, !PT ;  /* 0x000000ffff3f7210 */ /* 0x000fc600007fe4ff */
[----:B------:R-:W-:Y:S01]  /*23d10*/  IMAD R56, R41, R56, R48 ;  /* 0x0000003829387224 */ /* 0x000fe200078e0230 */
[----:B------:R-:W-:Y:S01]  /*23d20*/  MOV R41, R60 ;  /* 0x0000003c00297202 */ /* 0x000fe20000000f00 */
        /* <DEDUP_REMOVED lines=43> */
.L_x_77:
[----:B------:R-:W-:Y:S05]  /*23fe0*/  BSYNC.RELIABLE B1 ;  /* 0x0000000000017941 */ /* 0x000fea0003800100 */
.L_x_76:
        /* <DEDUP_REMOVED lines=22> */
.L_x_75:
[----:B------:R-:W-:Y:S05]  /*24150*/  BSYNC.RECONVERGENT B0 ;  /* 0x0000000000007941 */ /* 0x000fea0003800200 */
.L_x_74:
[----:B------:R-:W-:Y:S05]  /*24160*/  WARPSYNC.ALL ;  /* 0x0000000000007948 */ /* 0x000fea0003800000 */
[----:B------:R-:W-:Y:S01]  /*24170*/  IMAD.MOV.U32 R47, RZ, RZ, R15 ;  /* 0x000000ffff2f7224 */ /* 0x000fe200078e000f */
[----:B------:R-:W-:Y:S01]  /*24180*/  MOV R49, R106 ;  /* 0x0000006a00317202 */ /* 0x000fe20000000f00 */
[----:B------:R-:W-:-:S06]  /*24190*/  UMOV UR44, 0x1f ;  /* 0x0000001f002c7882 */ /* 0x000fcc0000000000 */
.L_x_165:
[----:B------:R-:W-:Y:S01]  /*241a0*/  SHF.R.U32.HI R50, RZ, UR44, R8 ;  /* 0x0000002cff327c19 */ /* 0x000fe20008011608 */
[----:B------:R-:W-:Y:S01]  /*241b0*/  UIADD3 UR44, UPT, UPT, UR44, -0x1, URZ ;  /* 0xffffffff2c2c7890 */ /* 0x000fe2000fffe0ff */
[----:B------:R-:W-:Y:S02]  /*241c0*/  BSSY.RECONVERGENT B0, `(.L_x_78) ;  /* 0x000319e000007945 */ /* 0x000fe40003800200 */
[----:B------:R-:W-:Y:S01]  /*241d0*/  LOP3.LUT R50, R50, 0x1, RZ, 0xc0, !PT ;  /* 0x0000000132327812 */ /* 0x000fe200078ec0ff */
[----:B------:R-:W-:-:S03]  /*241e0*/  UISETP.NE.AND UP0, UPT, UR44, -0x1, UPT ;  /* 0xffffffff2c00788c */ /* 0x000fc6000bf05270 */
[----:B------:R-:W-:-:S13]  /*241f0*/  ISETP.NE.U32.AND P0, PT, R50, 0x1, PT ;  /* 0x000000013200780c */ /* 0x000fda0003f05070 */
[----:B------:R-:W-:Y:S05]  /*24200*/  @P0 BRA `(.L_x_79) ;  /* 0x0000018c00400947 */ /* 0x000fea0003800000 */
[----:B------:R-:W-:Y:S01]  /*24210*/  IADD3 R74, P0, PT, -R33, R32, RZ ;  /* 0x00000020214a7210 */ /* 0x000fe20007f1e1ff */
[----:B------:R-:W-:Y:S01]  /*24220*/  IMAD.MOV.U32 R51, RZ, RZ, -0x1 ;  /* 0xffffffffff337424 */ /* 0x000fe200078e00ff */
[----:B------:R-:W-:Y:S01]  /*24230*/  UMOV UR15, URZ ;  /* 0x000000ff000f7c82 */ /* 0x000fe20008000000 */
[----:B------:R-:W-:Y:S01]  /*24240*/  IMAD.IADD R50, R105, 0x1, R14 ;  /* 0x0000000169327824 */ /* 0x000fe200078e020e */
[----:B------:R-:W-:Y:S01]  /*24250*/  IADD3.X R59, PT, PT, RZ, -0x1, RZ, P0, !PT ;  /* 0xffffffffff3b7810 */ /* 0x000fe200007fe4ff */
[----:B------:R-:W-:Y:S01]  /*24260*/  IMAD.MOV.U32 R55, RZ, RZ, RZ ;  /* 0x000000ffff377224 */ /* 0x000fe200078e00ff */
[----:B------:R-:W-:Y:S01]  /*24270*/  UMOV UR16, URZ ;  /* 0x000000ff00107c82 */ /* 0x000fe20008000000 */
[----:B------:R-:W-:Y:S01]  /*24280*/  IMAD.WIDE.U32 R52, R74, R50, RZ ;  /* 0x000000324a347225 */ /* 0x000fe200078e00ff */
[----:B------:R-:W-:-:S03]  /*24290*/  LOP3.LUT R59, R59, 0x1, RZ, 0xc0, !PT ;  /* 0x000000013b3b7812 */ /* 0x000fc600078ec0ff */
[----:B------:R-:W-:Y:S01]  /*242a0*/  HFMA2 R69, -RZ, RZ, 0, 0 ;  /* 0x00000000ff457431 */ /* 0x000fe200000001ff */
[----:B------:R-:W-:Y:S01]  /*242b0*/  UMOV UR17, URZ ;  /* 0x000000ff00117c82 */ /* 0x000fe20008000000 */
[----:B------:R-:W-:Y:S01]  /*242c0*/  HFMA2 R71, -RZ, RZ, 0, 0 ;  /* 0x00000000ff477431 */ /* 0x000fe200000001ff */
[----:B------:R-:W-:Y:S01]  /*242d0*/  IADD3 R59, P0, P1, R34, -R59, -R35 ;  /* 0x8000003b223b7210 */ /* 0x000fe2000791e823 */
[----:B------:R-:W-:Y:S01]  /*242e0*/  UMOV UR20, URZ ;  /* 0x000000ff00147c82 */ /* 0x000fe20008000000 */
[----:B------:R-:W-:Y:S01]  /*242f0*/  IADD3 R54, PT, PT, R53, UR15, RZ ;  /* 0x0000000f35367c10 */ /* 0x000fe2000fffe0ff */
[----:B------:R-:W-:Y:S01]  /*24300*/  HFMA2 R65, -RZ, RZ, 0, 0 ;  /* 0x00000000ff417431 */ /* 0x000fe200000001ff */
[----:B------:R-:W-:Y:S01]  /*24310*/  IADD3.X R56, PT, PT, RZ, -0x1, R51, P0, P1 ;  /* 0xffffffffff387810 */ /* 0x000fe200007e2433 */
[----:B------:R-:W-:Y:S01]  /*24320*/  UMOV UR21, URZ ;  /* 0x000000ff00157c82 */ /* 0x000fe20008000000 */
[----:B------:R-:W-:Y:S02]  /*24330*/  HFMA2 R63, -RZ, RZ, 0, 0 ;  /* 0x00000000ff3f7431 */ /* 0x000fe400000001ff */
[----:B------:R-:W-:Y:S01]  /*24340*/  IMAD.HI.U32 R54, R50, R59, R54 ;  /* 0x0000003b32367227 */ /* 0x000fe200078e0036 */
[----:B------:R-:W-:Y:S01]  /*24350*/  LOP3.LUT R56, R56, 0x1, RZ, 0xc0, !PT ;  /* 0x0000000138387812 */ /* 0x000fe200078ec0ff */
[----:B------:R-:W-:Y:S01]  /*24360*/  UMOV UR22, URZ ;  /* 0x000000ff00167c82 */ /* 0x000fe20008000000 */
[----:B------:R-:W-:Y:S01]  /*24370*/  UMOV UR23, URZ ;  /* 0x000000ff00177c82 */ /* 0x000fe20008000000 */
[----:B------:R-:W-:Y:S01]  /*24380*/  IMAD R57, R52, UR28, RZ ;  /* 0x0000001c34397c24 */ /* 0x000fe2000f8e02ff */
[----:B------:R-:W-:Y:S01]  /*24390*/  IADD3 R56, P0, P1, R36, -R56, -R37 ;  /* 0x8000003824387210 */ /* 0x000fe2000791e825 */
[----:B------:R-:W-:Y:S01]  /*243a0*/  IMAD.MOV.U32 R53, RZ, RZ, RZ ;  /* 0x000000ffff357224 */ /* 0x000fe200078e00ff */
[----:B------:R-:W-:Y:S01]  /*243b0*/  IADD3 R54, PT, PT, R54, UR16, RZ ;  /* 0x0000001036367c10 */ /* 0x000fe2000fffe0ff */
[----:B------:R-:W-:Y:S01]  /*243c0*/  IMAD.MOV.U32 R67, RZ, RZ, RZ ;  /* 0x000000ffff437224 */ /* 0x000fe200078e00ff */
[----:B------:R-:W-:Y:S01]  /*243d0*/  IADD3.X R79, PT, PT, RZ, -0x1, R51, P0, P1 ;  /* 0xffffffffff4f7810 */ /* 0x000fe200007e2433 */
[----:B------:R-:W-:Y:S01]  /*243e0*/  UMOV UR4, URZ ;  /* 0x000000ff00047c82 */ /* 0x000fe20008000000 */
[----:B------:R-:W-:Y:S01]  /*243f0*/  UMOV UR5, URZ ;  /* 0x000000ff00057c82 */ /* 0x000fe20008000000 */
[----:B------:R-:W-:Y:S01]  /*24400*/  IMAD.WIDE.U32 R54, R50, R56, R54 ;  /* 0x0000003832367225 */ /* 0x000fe200078e0036 */
[----:B------:R-:W-:Y:S01]  /*24410*/  LOP3.LUT R79, R79, 0x1, RZ, 0xc0, !PT ;  /* 0x000000014f4f7812 */ /* 0x000fe200078ec0ff */
[----:B------:R-:W-:Y:S01]  /*24420*/  UMOV UR6, URZ ;  /* 0x000000ff00067c82 */ /* 0x000fe20008000000 */
[----:B------:R-:W-:Y:S01]  /*24430*/  UMOV UR7, URZ ;  /* 0x000000ff00077c82 */ /* 0x000fe20008000000 */
[----:B------:R-:W-:Y:S01]  /*24440*/  VIADD R68, R55, UR17 ;  /* 0x0000001137447c36 */ /* 0x000fe20008000000 */
[----:B------:R-:W-:Y:S01]  /*24450*/  IADD3 R79, P0, P1, R38, -R79, -R39 ;  /* 0x8000004f264f7210 */ /* 0x000fe2000791e827 */
[----:B------:R-:W-:Y:S01]  /*24460*/  IMAD.HI.U32 R55, R57, UR36, R52 ;  /* 0x0000002439377c27 */ /* 0x000fe2000f8e0034 */
[----:B------:R-:W-:Y:S01]  /*24470*/  UMOV UR8, URZ ;  /* 0x000000ff00087c82 */ /* 0x000fe20008000000 */
[----:B------:R-:W-:Y:S01]  /*24480*/  UMOV UR9, URZ ;  /* 0x000000ff00097c82 */ /* 0x000fe20008000000 */
[----:B------:R-:W-:Y:S01]  /*24490*/  IADD3.X R77, PT, PT, RZ, -0x1, R51, P0, P1 ;  /* 0xffffffffff4d7810 */ /* 0x000fe200007e2433 */
[----:B------:R-:W-:Y:S01]  /*244a0*/  IMAD.WIDE.U32 R68, R50, R79, R68 ;  /* 0x0000004f32447225 */ /* 0x000fe200078e0044 */
[----:B------:R-:W-:Y:S01]  /*244b0*/  UMOV UR10, URZ ;  /* 0x000000ff000a7c82 */ /* 0x000fe20008000000 */
[----:B------:R-:W-:Y:S01]  /*244c0*/  UMOV UR11, URZ ;  /* 0x000000ff000b7c82 */ /* 0x000fe20008000000 */
[----:B------:R-:W-:Y:S01]  /*244d0*/  LOP3.LUT R77, R77, 0x1, RZ, 0xc0, !PT ;  /* 0x000000014d4d7812 */ /* 0x000fe200078ec0ff */
[----:B------:R-:W-:Y:S01]  /*244e0*/  VIADD R70, R69, UR20 ;  /* 0x0000001445467c36 */ /* 0x000fe20008000000 */
[----:B------:R-:W-:Y:S01]  /*244f0*/  UMOV UR12, URZ ;  /* 0x000000ff000c7c82 */ /* 0x000fe20008000000 */
[----:B------:R-:W-:Y:S01]  /*24500*/  UMOV UR13, URZ ;  /* 0x000000ff000d7c82 */ /* 0x000fe20008000000 */
[----:B------:R-:W-:Y:S01]  /*24510*/  IADD3 R77, P0, P1, R40, -R77, -R41 ;  /* 0x8000004d284d7210 */ /* 0x000fe2000791e829 */
[----:B------:R-:W-:Y:S01]  /*24520*/  UMOV UR14, URZ ;  /* 0x000000ff000e7c82 */ /* 0x000fe20008000000 */
[----:B------:R-:W-:Y:S02]  /*24530*/  BSSY.RECONVERGENT B1, `(.L_x_80) ;  /* 0x000022d000017945 */ /* 0x000fe40003800200 */
        /* <DEDUP_REMOVED lines=16> */
[----:B------:R-:W-:-:S04]  /*24640*/  IADD3 R67, PT, PT, R55, UR4, RZ ;  /* 0x0000000437437c10 */ /* 0x000fc8000fffe0ff */
[----:B------:R-:W-:-:S05]  /*24650*/  IADD3 R66, P0, PT, R53, R67, RZ ;  /* 0x0000004335427210 */ /* 0x000fca0007f1e0ff */
[----:B------:R-:W-:Y:S01]  /*24660*/  IMAD.X R67, RZ, RZ, RZ, P0 ;  /* 0x000000ffff437224 */ /* 0x000fe200000e06ff */
[----:B------:R-:W-:Y:S01]  /*24670*/  ISETP.GE.U32.AND P0, PT, R50, R105, PT ;  /* 0x000000693200720c */ /* 0x000fe20003f06070 */
[----:B------:R-:W-:-:S03]  /*24680*/  IMAD.WIDE.U32 R66, R57, UR35, R66 ;  /* 0x0000002339427c25 */ /* 0x000fc6000f8e0042 */
[----:B------:R-:W-:Y:S02]  /*24690*/  SEL R53, RZ, 0x1, P0 ;  /* 0x00000001ff357807 */ /* 0x000fe40000000000 */
[----:B------:R-:W-:Y:S01]  /*246a0*/  IADD3 R55, PT, PT, R67, UR5, RZ ;  /* 0x0000000543377c10 */ /* 0x000fe2000fffe0ff */
[----:B------:R-:W-:Y:S01]  /*246b0*/  HFMA2 R67, -RZ, RZ, 0, 0 ;  /* 0x00000000ff437431 */ /* 0x000fe200000001ff */
[----:B------:R-:W-:Y:S02]  /*246c0*/  IADD3 R53, P0, P1, R16, R53, R107 ;  /* 0x0000003510357210 */ /* 0x000fe4000791e06b */
[----:B------:R-:W-:-:S05]  /*246d0*/  IADD3 R54, P2, PT, R55, R54, RZ ;  /* 0x0000003637367210 */ /* 0x000fca0007f5e0ff */
[----:B------:R-:W-:Y:S02]  /*246e0*/  IMAD.X R55, RZ, RZ, RZ, P2 ;  /* 0x000000ffff377224 */ /* 0x000fe400010e06ff */
[----:B------:R-:W-:-:S04]  /*246f0*/  IMAD.WIDE.U32 R66, R74, R53, R66 ;  /* 0x000000354a427225 */ /* 0x000fc800078e0042 */
[----:B------:R-:W-:-:S04]  /*24700*/  IMAD.WIDE.U32 R54, R57, UR34, R54 ;  /* 0x0000002239367c25 */ /* 0x000fc8000f8e0036 */
[----:B------:R-:W-:Y:S01]  /*24710*/  VIADD R63, R67, UR15 ;  /* 0x0000000f433f7c36 */ /* 0x000fe20008000000 */
[----:B------:R-:W-:Y:S01]  /*24720*/  IADD3 R69, PT, PT, R55, UR6, RZ ;  /* 0x0000000637457c10 */ /* 0x000fe2000fffe0ff */
[----:B------:R-:W-:Y:S02]  /*24730*/  IMAD R81, R66, UR28, RZ ;  /* 0x0000001c42517c24 */ /* 0x000fe4000f8e02ff */
[----:B------:R-:W-:Y:S01]  /*24740*/  IMAD.MOV.U32 R67, RZ, RZ, RZ ;  /* 0x000000ffff437224 */ /* 0x000fe200078e00ff */
        /* <DEDUP_REMOVED lines=25> */
[----:B------:R-:W-:Y:S01]  /*248e0*/  IMAD.HI.U32 R55, R81, UR36, R66 ;  /* 0x0000002451377c27 */ /* 0x000fe2000f8e0042 */
[----:B------:R-:W-:-:S03]  /*248f0*/  IADD3 R70, P2, PT, R71, R62, RZ ;  /* 0x0000003e47467210 */ /* 0x000fc60007f5e0ff */
[----:B------:R-:W-:Y:S01]  /*24900*/  IMAD.X R65, RZ, RZ, RZ, P3 ;  /* 0x000000ffff417224 */ /* 0x000fe200018e06ff */
[----:B------:R-:W-:Y:S02]  /*24910*/  IADD3.X R71, PT, PT, RZ, RZ, RZ, P2, !PT ;  /* 0x000000ffff477210 */ /* 0x000fe400017fe4ff */
[----:B------:R-:W-:Y:S01]  /*24920*/  IADD3 R55, PT, PT, R55, UR4, RZ ;  /* 0x0000000437377c10 */ /* 0x000fe2000fffe0ff */
[----:B------:R-:W-:-:S04]  /*24930*/  IMAD.WIDE.U32 R62, R77, R53, R64 ;  /* 0x000000354d3e7225 */ /* 0x000fc800078e0040 */
[----:B------:R-:W-:-:S04]  /*24940*/  IMAD.WIDE.U32 R70, R57, UR30, R70 ;  /* 0x0000001e39467c25 */ /* 0x000fc8000f8e0046 */
[----:B------:R-:W-:Y:S01]  /*24950*/  VIADD R73, R63, UR21 ;  /* 0x000000153f497c36 */ /* 0x000fe20008000000 */
[----:B------:R-:W-:-:S04]  /*24960*/  IADD3 R65, PT, PT, R71, UR10, RZ ;  /* 0x0000000a47417c10 */ /* 0x000fc8000fffe0ff */
[----:B------:R-:W-:Y:S02]  /*24970*/  IADD3 R72, P3, PT, R73, R70, RZ ;  /* 0x0000004649487210 */ /* 0x000fe40007f7e0ff */
[----:B------:R-:W-:Y:S02]  /*24980*/  IADD3 R64, P2, PT, R52, R65, RZ ;  /* 0x0000004134407210 */ /* 0x000fe40007f5e0ff */
[----:B------:R-:W-:Y:S01]  /*24990*/  IADD3.X R52, PT, PT, RZ, RZ, RZ, P0, P1 ;  /* 0x000000ffff347210 */ /* 0x000fe200007e24ff */
[----:B------:R-:W-:Y:S01]  /*249a0*/  IMAD.X R73, RZ, RZ, RZ, P3 ;  /* 0x000000ffff497224 */ /* 0x000fe200018e06ff */
[----:B------:R-:W-:Y:S02]  /*249b0*/  IADD3.X R65, PT, PT, RZ, RZ, RZ, P2, !PT ;  /* 0x000000ffff417210 */ /* 0x000fe400017fe4ff */
[----:B------:R-:W-:Y:S01]  /*249c0*/  IADD3 R52, P0, P1, R18, R52, R109 ;  /* 0x0000003412347210 */ /* 0x000fe2000791e06d */
[----:B------:R-:W-:-:S04]  /*249d0*/  IMAD.WIDE.U32 R72, R75, R53, R72 ;  /* 0x000000354b487225 */ /* 0x000fc800078e0048 */
[----:B------:R-:W-:-:S04]  /*249e0*/  IMAD.WIDE.U32 R64, R57, UR29, R64 ;  /* 0x0000001d39407c25 */ /* 0x000fc8000f8e0040 */
[----:B------:R-:W-:-:S05]  /*249f0*/  VIADD R71, R73, UR22 ;  /* 0x0000001649477c36 */ /* 0x000fca0008000000 */
[----:B------:R-:W-:Y:S02]  /*24a00*/  IADD3 R70, P2, PT, R64, R71, RZ ;  /* 0x0000004740467210 */ /* 0x000fe40007f5e0ff */
[----:B------:R-:W-:Y:S02]  /*24a10*/  IADD3 R64, P3, PT, R55, R54, RZ ;  /* 0x0000003637407210 */ /* 0x000fe40007f7e0ff */
[----:B------:R-:W-:-:S03]  /*24a20*/  IADD3.X R71, PT, PT, RZ, RZ, RZ, P2, !PT ;  /* 0x000000ffff477210 */ /* 0x000fc600017fe4ff */
[----:B------:R-:W-:-:S04]  /*24a30*/  IMAD.WIDE.U32 R70, R61, R53, R70 ;  /* 0x000000353d467225 */ /* 0x000fc800078e0046 */
        /* <DEDUP_REMOVED lines=11> */
[----:B------:R-:W-:Y:S02]  /*24af0*/  IADD3.X R55, PT, PT, RZ, RZ, RZ, P2, !PT ;  /* 0x000000ffff377210 */ /* 0x000fe400017fe4ff */
[----:B------:R-:W-:Y:S01]  /*24b00*/  IADD3 R57, PT, PT, R65, UR15, RZ ;  /* 0x0000000f41397c10 */ /* 0x000fe2000fffe0ff */
[----:B------:R-:W-:Y:S02]  /*24b10*/  IMAD.MOV.U32 R65, RZ, RZ, RZ ;  /* 0x000000ffff417224 */ /* 0x000fe400078e00ff */
[----:B------:R-:W-:-:S04]  /*24b20*/  IMAD.WIDE.U32 R54, R81, UR34, R54 ;  /* 0x0000002251367c25 */ /* 0x000fc8000f8e0036 */
        /* <DEDUP_REMOVED lines=38> */
[----:B------:R-:W-:Y:S02]  /*24d90*/  IADD3.X R71, PT, PT, RZ, RZ, RZ, P3, !PT ;  /* 0x000000ffff477210 */ /* 0x000fe40001ffe4ff */
[----:B------:R-:W-:Y:S01]  /*24da0*/  IADD3.X R67, PT, PT, RZ, RZ, RZ, P2, !PT ;  /* 0x000000ffff437210 */ /* 0x000fe200017fe4ff */
[----:B------:R-:W-:-:S04]  /*24db0*/  IMAD.WIDE.U32 R70, R75, R52, R70 ;  /* 0x000000344b467225 */ /* 0x000fc800078e0046 */
[----:B------:R-:W-:Y:S01]  /*24dc0*/  IMAD.WIDE.U32 R64, R81, UR29, R66 ;  /* 0x0000001d51407c25 */ /* 0x000fe2000f8e0042 */
[----:B------:R-:W-:Y:S02]  /*24dd0*/  IADD3 R63, PT, PT, R71, UR22, RZ ;  /* 0x00000016473f7c10 */ /* 0x000fe4000fffe0ff */
[----:B------:R-:W-:Y:S02]  /*24de0*/  IADD3 R66, P3, PT, R55, R54, RZ ;  /* 0x0000003637427210 */ /* 0x000fe40007f7e0ff */
[----:B------:R-:W-:-:S03]  /*24df0*/  IADD3 R54, P2, PT, R64, R63, RZ ;  /* 0x0000003f40367210 */ /* 0x000fc60007f5e0ff */
[----:B------:R-:W-:Y:S01]  /*24e00*/  IMAD.X R67, RZ, RZ, RZ, P3 ;  /* 0x000000ffff437224 */ /* 0x000fe200018e06ff */
[----:B------:R-:W-:Y:S01]  /*24e10*/  IADD3.X R55, PT, PT, RZ, RZ, RZ, P2, !PT ;  /* 0x000000ffff377210 */ /* 0x000fe200017fe4ff */
[----:B------:R-:W-:-:S04]  /*24e20*/  IMAD.WIDE.U32 R66, R57, UR35, R66 ;  /* 0x0000002339427c25 */ /* 0x000fc8000f8e0042 */
[----:B------:R-:W-:-:S04]  /*24e30*/  IMAD.WIDE.U32 R54, R61, R52, R54 ;  /* 0x000000343d367225 */ /* 0x000fc800078e0036 */
[----:B------:R-:W-:Y:S01]  /*24e40*/  VIADD R69, R67, UR5 ;  /* 0x0000000543457c36 */ /* 0x000fe20008000000 */
[----:B------:R-:W-:Y:S01]  /*24e50*/  IADD3 R64, PT, PT, R55, UR23, RZ ;  /* 0x0000001737407c10 */ /* 0x000fe2000fffe0ff */
[----:B------:R-:W-:Y:S01]  /*24e60*/  IMAD.MOV.U32 R67, RZ, RZ, RZ ;  /* 0x000000ffff437224 */ /* 0x000fe200078e00ff */
[----:B------:R-:W-:Y:S02]  /*24e70*/  IADD3.X R55, PT, PT, RZ, RZ, RZ, P0, P1 ;  /* 0x000000ffff377210 */ /* 0x000fe400007e24ff */
[----:B------:R-:W-:Y:S02]  /*24e80*/  IADD3 R68, P3, PT, R69, R68, RZ ;  /* 0x0000004445447210 */ /* 0x000fe40007f7e0ff */
[----:B------:R-:W-:Y:S02]  /*24e90*/  IADD3 R64, P2, PT, R65, R64, RZ ;  /* 0x0000004041407210 */ /* 0x000fe40007f5e0ff */
[----:B------:R-:W-:Y:S01]  /*24ea0*/  IADD3 R55, P0, P1, R20, R55, R111 ;  /* 0x0000003714377210 */ /* 0x000fe2000791e06f */
[----:B------:R-:W-:Y:S01]  /*24eb0*/  IMAD.X R69, RZ, RZ, RZ, P3 ;  /* 0x000000ffff457224 */ /* 0x000fe200018e06ff */
[----:B------:R-:W-:-:S03]  /*24ec0*/  IADD3.X R65, PT, PT, RZ, RZ, RZ, P2, !PT ;  /* 0x000000ffff417210 */ /* 0x000fc600017fe4ff */
[----:B------:R-:W-:-:S04]  /*24ed0*/  IMAD.WIDE.U32 R66, R74, R55, R66 ;  /* 0x000000374a427225 */ /* 0x000fc800078e0042 */
[----:B------:R-:W-:Y:S01]  /*24ee0*/  IMAD.WIDE.U32 R68, R57, UR34, R68 ;  /* 0x0000002239447c25 */ /* 0x000fe2000f8e0044 */
[----:B------:R-:W-:-:S03]  /*24ef0*/  IADD3 R63, PT, PT, R67, UR15, RZ ;  /* 0x0000000f433f7c10 */ /* 0x000fc6000fffe0ff */
        /* <DEDUP_REMOVED lines=9> */
[----:B------:R-:W-:Y:S02]  /*24f90*/  VIADD R63, R69, UR16 ;  /* 0x00000010453f7c36 */ /* 0x000fe40008000000 */
[----:B------:R-:W-:Y:S02]  /*24fa0*/  IMAD.MOV.U32 R67, RZ, RZ, RZ ;  /* 0x000000ffff437224 */ /* 0x000fe400078e00ff */
[----:B------:R-:W-:-:S04]  /*24fb0*/  IMAD.WIDE.U32 R72, R57, UR33, R72 ;  /* 0x0000002139487c25 */ /* 0x000fc8000f8e0048 */
[----:B------:R-:W-:Y:S01]  /*24fc0*/  IMAD.HI.U32 R66, R83, UR36, R66 ;  /* 0x0000002453427c27 */ /* 0x000fe2000f8e0042 */
[----:B------:R-:W-:Y:S02]  /*24fd0*/  IADD3 R65, PT, PT, R73, UR7, RZ ;  /* 0x0000000749417c10 */ /* 0x000fe4000fffe0ff */
[----:B------:R-:W-:Y:S02]  /*24fe0*/  IADD3 R72, P3, PT, R63, R72, RZ ;  /* 0x000000483f487210 */ /* 0x000fe40007f7e0ff */
[----:B------:R-:W-:Y:S02]  /*24ff0*/  IADD3 R62, P2, PT, R65, R62, RZ ;  /* 0x0000003e413e7210 */ /* 0x000fe40007f5e0ff */
[----:B------:R-:W-:Y:S01]  /*25000*/  IADD3 R69, PT, PT, R66, UR4, RZ ;  /* 0x0000000442457c10 */ /* 0x000fe2000fffe0ff */
        /* <DEDUP_REMOVED lines=19> */
[----:B------:R-:W-:Y:S01]  /*25140*/  IMAD.HI.U32 R71, R77, R55, R70 ;  /* 0x000000374d477227 */ /* 0x000fe200078e0046 */
[----:B------:R-:W-:-:S03]  /*25150*/  IADD3.X R54, PT, PT, RZ, RZ, RZ, P0, P1 ;  /* 0x000000ffff367210 */ /* 0x000fc600007e24ff */
[----:B------:R-:W-:Y:S01]  /*25160*/  IMAD.WIDE.U32 R66, R57, UR30, R66 ;  /* 0x0000001e39427c25 */ /* 0x000fe2000f8e0042 */
[----:B------:R-:W-:Y:S02]  /*25170*/  IADD3 R71, PT, PT, R71, UR21, RZ ;  /* 0x0000001547477c10 */ /* 0x000fe4000fffe0ff */
[----:B------:R-:W-:Y:S01]  /*25180*/  IADD3 R54, P0, P1, R22, R54, R113 ;  /* 0x0000003616367210 */ /* 0x000fe2000791e071 */
[----:B------:R-:W-:Y:S01]  /*25190*/  IMAD.X R69, RZ, RZ, RZ, P3 ;  /* 0x000000ffff457224 */ /* 0x000fe200018e06ff */
[----:B------:R-:W-:Y:S01]  /*251a0*/  IADD3 R70, P3, PT, R71, R66, RZ ;  /* 0x0000004247467210 */ /* 0x000fe20007f7e0ff */
[----:B------:R-:W-:Y:S02]  /*251b0*/  VIADD R67, R67, UR10 ;  /* 0x0000000a43437c36 */ /* 0x000fe40008000000 */
[----:B------:R-:W-:Y:S01]  /*251c0*/  IMAD.WIDE.U32 R68, R83, UR35, R68 ;  /* 0x0000002353447c25 */ /* 0x000fe2000f8e0044 */
[----:B------:R-:W-:Y:S02]  /*251d0*/  IADD3.X R71, PT, PT, RZ, RZ, RZ, P3, !PT ;  /* 0x000000ffff477210 */ /* 0x000fe40001ffe4ff */
[----:B------:R-:W-:Y:S01]  /*251e0*/  IADD3 R66, P2, PT, R67, R64, RZ ;  /* 0x0000004043427210 */ /* 0x000fe20007f5e0ff */
[----:B------:R-:W-:-:S02]  /*251f0*/  VIADD R73, R69, UR5 ;  /* 0x0000000545497c36 */ /* 0x000fc40008000000 */
[----:B------:R-:W-:Y:S01]  /*25200*/  IMAD.WIDE.U32 R70, R75, R55, R70 ;  /* 0x000000374b467225 */ /* 0x000fe200078e0046 */
[----:B------:R-:W-:Y:S02]  /*25210*/  IADD3.X R67, PT, PT, RZ, RZ, RZ, P2, !PT ;  /* 0x000000ffff437210 */ /* 0x000fe400017fe4ff */
[----:B------:R-:W-:Y:S01]  /*25220*/  IADD3 R72, P2, PT, R73, R72, RZ ;  /* 0x0000004849487210 */ /* 0x000fe20007f5e0ff */
[----:B------:R-:W-:Y:S02]  /*25230*/  VIADD R65, R71, UR22 ;  /* 0x0000001647417c36 */ /* 0x000fe40008000000 */
[----:B------:R-:W-:Y:S01]  /*25240*/  IMAD.WIDE.U32 R66, R57, UR29, R66 ;  /* 0x0000001d39427c25 */ /* 0x000fe2000f8e0042 */
[----:B------:R-:W-:-:S03]  /*25250*/  IADD3.X R73, PT, PT, RZ, RZ, RZ, P2, !PT ;  /* 0x000000ffff497210 */ /* 0x000fc600017fe4ff */
[----:B------:R-:W-:Y:S01]  /*25260*/  IMAD.MOV.U32 R69, RZ, RZ, RZ ;  /* 0x000000ffff457224 */ /* 0x000fe200078e00ff */
[----:B------:R-:W-:Y:S01]  /*25270*/  IADD3 R64, P2, PT, R66, R65, RZ ;  /* 0x0000004142407210 */ /* 0x000fe20007f5e0ff */
[----:B------:R-:W-:-:S03]  /*25280*/  IMAD.WIDE.U32 R72, R83, UR34, R72 ;  /* 0x0000002253487c25 */ /* 0x000fc6000f8e0048 */
[----:B------:R-:W-:Y:S01]  /*25290*/  IADD3.X R65, PT, PT, RZ, RZ, RZ, P2, !PT ;  /* 0x000000ffff417210 */ /* 0x000fe200017fe4ff */
[----:B------:R-:W-:Y:S01]  /*252a0*/  IMAD.WIDE.U32 R68, R74, R54, R68 ;  /* 0x000000364a447225 */ /* 0x000fe200078e0044 */
[----:B------:R-:W-:-:S03]  /*252b0*/  IADD3 R63, PT, PT, R73, UR6, RZ ;  /* 0x00000006493f7c10 */ /* 0x000fc6000fffe0ff */
[----:B------:R-:W-:Y:S01]  /*252c0*/  VIADD R57, R69, UR15 ;  /* 0x0000000f45397c36 */ /* 0x000fe20008000000 */
[----:B------:R-:W-:Y:S01]  /*252d0*/  IADD3 R62, P3, PT, R63, R62, RZ ;  /* 0x0000003e3f3e7210 */ /* 0x000fe20007f7e0ff */
[----:B------:R-:W-:-:S04]  /*252e0*/  IMAD.WIDE.U32 R64, R61, R55, R64 ;  /* 0x000000373d407225 */ /* 0x000fc800078e0040 */
[----:B------:R-:W-:Y:S01]  /*252f0*/  HFMA2 R69, -RZ, RZ, 0, 0 ;  /* 0x00000000ff457431 */ /* 0x000fe200000001ff */
[----:B------:R-:W-:Y:S01]  /*25300*/  IADD3 R72, P2, PT, R57, R72, RZ ;  /* 0x0000004839487210 */ /* 0x000fe20007f5e0ff */
[----:B------:R-:W-:Y:S02]  /*25310*/  VIADD R66, R65, UR23 ;  /* 0x0000001741427c36 */ /* 0x000fe40008000000 */
        /* <DEDUP_REMOVED lines=8> */
[----:B------:R-:W-:Y:S02]  /*253a0*/  VIADD R57, R73, UR16 ;  /* 0x0000001049397c36 */ /* 0x000fe40008000000 */
[----:B------:R-:W-:-:S03]  /*253b0*/  IMAD.WIDE.U32 R66, R60, R55, R66 ;  /* 0x000000373c427225 */ /* 0x000fc600078e0042 */
[----:B------:R-:W-:Y:S01]  /*253c0*/  IADD3 R62, P3, PT, R57, R62, RZ ;  /* 0x0000003e393e7210 */ /* 0x000fe20007f7e0ff */
[----:B------:R-:W-:Y:S02]  /*253d0*/  VIADD R58, R67, UR13 ;  /* 0x0000000d433a7c36 */ /* 0x000fe40008000000 */
[----:B------:R-:W-:-:S03]  /*253e0*/  IMAD.HI.U32 R69, R81, UR36, R68 ;  /* 0x0000002451457c27 */ /* 0x000fc6000f8e0044 */
[----:B------:R-:W-:Y:S01]  /*253f0*/  IADD3 R68, P2, PT, R63, R58, RZ ;  /* 0x0000003a3f447210 */ /* 0x000fe20007f5e0ff */
[----:B------:R-:W-:Y:S01]  /*25400*/  IMAD.X R63, RZ, RZ, RZ, P3 ;  /* 0x000000ffff3f7224 */ /* 0x000fe200018e06ff */
[----:B------:R-:W-:-:S03]  /*25410*/  IADD3 R73, PT, PT, R69, UR4, RZ ;  /* 0x0000000445497c10 */ /* 0x000fc6000fffe0ff */
        /* <DEDUP_REMOVED lines=9> */
[----:B------:R-:W-:Y:S02]  /*254b0*/  IADD3 R70, P2, PT, R71, R70, RZ ;  /* 0x0000004647467210 */ /* 0x000fe40007f5e0ff */
[----:B------:R-:W-:Y:S01]  /*254c0*/  IADD3.X R57, PT, PT, RZ, RZ, RZ, P0, P1 ;  /* 0x000000ffff397210 */ /* 0x000fe200007e24ff */
[----:B------:R-:W-:Y:S01]  /*254d0*/  IMAD.X R69, RZ, RZ, RZ, P3 ;  /* 0x000000ffff457224 */ /* 0x000fe200018e06ff */
[----:B------:R-:W-:Y:S01]  /*254e0*/  IADD3.X R71, PT, PT, RZ, RZ, RZ, P2, !PT ;  /* 0x000000ffff477210 */ /* 0x000fe200017fe4ff */
[----:B------:R-:W-:Y:S01]  /*254f0*/  VIADD R63, R73, UR5 ;  /* 0x00000005493f7c36 */ /* 0x000fe20008000000 */
[----:B------:R-:W-:Y:S01]  /*25500*/  IADD3 R57, P1, P0, R24, R57, R115 ;  /* 0x0000003918397210 */ /* 0x000fe2000783e073 */
[----:B------:R-:W-:Y:S01]  /*25510*/  IMAD.WIDE.U32 R68, R79, R54, R68 ;  /* 0x000000364f447225 */ /* 0x000fe200078e0044 */
[----:B------:R-:W-:-:S02]  /*25520*/  MOV R73, RZ ;  /* 0x000000ff00497202 */ /* 0x000fc40000000f00 */
[----:B------:R-:W-:Y:S01]  /*25530*/  IADD3 R62, P4, PT, R63, R62, RZ ;  /* 0x0000003e3f3e7210 */ /* 0x000fe20007f9e0ff */
[----:B------:R-:W-:Y:S01]  /*25540*/  IMAD.WIDE.U32 R70, R83, UR31, R70 ;  /* 0x0000001f53467c25 */ /* 0x000fe2000f8e0046 */
[----:B------:R-:W-:-:S03]  /*25550*/  IADD3 R65, PT, PT, R69, UR20, RZ ;  /* 0x0000001445417c10 */ /* 0x000fc6000fffe0ff */
[----:B------:R-:W-:Y:S01]  /*25560*/  VIADD R63, R71, UR9 ;  /* 0x00000009473f7c36 */ /* 0x000fe20008000000 */
[----:B------:R-:W-:Y:S01]  /*25570*/  IADD3 R70, P3, PT, R65, R70, RZ ;  /* 0x0000004641467210 */ /* 0x000fe20007f7e0ff */
[----:B------:R-:W-:-:S03]  /*25580*/  IMAD.WIDE.U32 R72, R74, R57, R72 ;  /* 0x000000394a487225 */ /* 0x000fc600078e0048 */
[----:B------:R-:W-:Y:S01]  /*25590*/  IADD3 R64, P2, PT, R63, R64, RZ ;  /* 0x000000403f407210 */ /* 0x000fe20007f5e0ff */
[----:B------:R-:W-:Y:S01]  /*255a0*/  IMAD.X R71, RZ, RZ, RZ, P3 ;  /* 0x000000ffff477224 */ /* 0x000fe200018e06ff */
[----:B------:R-:W-:Y:S01]  /*255b0*/  IADD3.X R63, PT, PT, RZ, RZ, RZ, P4, !PT ;  /* 0x000000ffff3f7210 */ /* 0x000fe200027fe4ff */
[----:B------:R-:W-:Y:S01]  /*255c0*/  VIADD R67, R73, UR15 ;  /* 0x0000000f49437c36 */ /* 0x000fe20008000000 */
[----:B------:R-:W-:Y:S01]  /*255d0*/  IADD3.X R65, PT, PT, RZ, RZ, RZ, P2, !PT ;  /* 0x000000ffff417210 */ /* 0x000fe200017fe4ff */
[----:B------:R-:W-:-:S04]  /*255e0*/  IMAD.WIDE.U32 R70, R77, R54, R70 ;  /* 0x000000364d467225 */ /* 0x000fc800078e0046 */
[----:B------:R-:W-:Y:S02]  /*255f0*/  HFMA2 R73, -RZ, RZ, 0, 0 ;  /* 0x00000000ff497431 */ /* 0x000fe400000001ff */
[----:B------:R-:W-:-:S04]  /*25600*/  IMAD.WIDE.U32 R62, R81, UR34, R62 ;  /* 0x00000022513e7c25 */ /* 0x000fc8000f8e003e */
[----:B------:R-:W-:Y:S01]  /*25610*/  IMAD.WIDE.U32 R64, R83, UR30, R64 ;  /* 0x0000001e53407c25 */ /* 0x000fe2000f8e0040 */
[----:B------:R-:W-:Y:S02]  /*25620*/  IADD3 R62, P4, PT, R67, R62, RZ ;  /* 0x0000003e433e7210 */ /* 0x000fe40007f9e0ff */
[----:B------:R-:W-:Y:S01]  /*25630*/  IADD3 R63, PT, PT, R63, UR6, RZ ;  /* 0x000000063f3f7c10 */ /* 0x000fe2000fffe0ff */
[----:B------:R-:W-:Y:S02]  /*25640*/  VIADD R69, R71, UR21 ;  /* 0x0000001547457c36 */ /* 0x000fe40008000000 */
[----:B------:R-:W-:Y:S01]  /*25650*/  VIADD R67, R65, UR10 ;  /* 0x0000000a41437c36 */ /* 0x000fe20008000000 */
[----:B------:R-:W-:Y:S01]  /*25660*/  IADD3 R68, P3, PT, R63, R68, RZ ;  /* 0x000000443f447210 */ /* 0x000fe20007f7e0ff */
[----:B------:R-:W-:Y:S01]  /*25670*/  IMAD R58, R72, UR28, RZ ;  /* 0x0000001c483a7c24 */ /* 0x000fe2000f8e02ff */
[----:B------:R-:W-:Y:S02]  /*25680*/  IADD3 R64, P2, PT, R69, R64, RZ ;  /* 0x0000004045407210 */ /* 0x000fe40007f5e0ff */
[----:B------:R-:W-:Y:S01]  /*25690*/  IADD3.X R63, PT, PT, RZ, RZ, RZ, P4, !PT ;  /* 0x000000ffff3f7210 */ /* 0x000fe200027fe4ff */
[----:B------:R-:W-:-:S04]  /*256a0*/  IMAD.HI.U32 R72, R58, UR36, R72 ;  /* 0x000000243a487c27 */ /* 0x000fc8000f8e0048 */
[----:B------:R-:W-:Y:S01]  /*256b0*/  IMAD.X R65, RZ, RZ, RZ, P2 ;  /* 0x000000ffff417224 */ /* 0x000fe200010e06ff */
[----:B------:R-:W-:Y:S01]  /*256c0*/  IADD3 R66, P2, PT, R67, R66, RZ ;  /* 0x0000004243427210 */ /* 0x000fe20007f5e0ff */
[----:B------:R-:W-:Y:S02]  /*256d0*/  IMAD.X R69, RZ, RZ, RZ, P3 ;  /* 0x000000ffff457224 */ /* 0x000fe400018e06ff */
[----:B------:R-:W-:Y:S01]  /*256e0*/  IMAD.HI.U32 R64, R75, R54, R64 ;  /* 0x000000364b407227 */ /* 0x000fe200078e0040 */
[----:B------:R-:W-:-:S03]  /*256f0*/  IADD3 R65, PT, PT, R72, UR4, RZ ;  /* 0x0000000448417c10 */ /* 0x000fc6000fffe0ff */
[----:B------:R-:W-:Y:S02]  /*25700*/  IMAD.X R67, RZ, RZ, RZ, P2 ;  /* 0x000000ffff437224 */ /* 0x000fe400010e06ff */
[----:B------:R-:W-:-:S04]  /*25710*/  IMAD.WIDE.U32 R62, R59, R57, R62 ;  /* 0x000000393b3e7225 */ /* 0x000fc800078e003e */
[----:B------:R-:W-:-:S04]  /*25720*/  IMAD.WIDE.U32 R72, R81, UR33, R68 ;  /* 0x0000002151487c25 */ /* 0x000fc8000f8e0044 */
[----:B------:R-:W-:Y:S01]  /*25730*/  IMAD.WIDE.U32 R68, R83, UR29, R66 ;  /* 0x0000001d53447c25 */ /* 0x000fe2000f8e0042 */
[----:B------:R-:W-:Y:S02]  /*25740*/  IADD3 R83, PT, PT, R64, UR22, RZ ;  /* 0x0000001640537c10 */ /* 0x000fe4000fffe0ff */
[----:B------:R-:W-:Y:S01]  /*25750*/  IADD3 R64, P3, PT, R65, R62, RZ ;  /* 0x0000003e41407210 */ /* 0x000fe20007f7e0ff */
[----:B------:R-:W-:Y:S01]  /*25760*/  VIADD R67, R63, UR16 ;  /* 0x000000103f437c36 */ /* 0x000fe20008000000 */
[----:B------:R-:W-:Y:S02]  /*25770*/  IADD3 R62, P2, PT, R68, R83, RZ ;  /* 0x00000053443e7210 */ /* 0x000fe40007f5e0ff */
[----:B------:R-:W-:Y:S01]  /*25780*/  IADD3 R71, PT, PT, R73, UR7, RZ ;  /* 0x0000000749477c10 */ /* 0x000fe2000fffe0ff */
[----:B------:R-:W-:Y:S01]  /*25790*/  IMAD.X R65, RZ, RZ, RZ, P3 ;  /* 0x000000ffff417224 */ /* 0x000fe200018e06ff */
[----:B------:R-:W-:Y:S02]  /*257a0*/  IADD3.X R63, PT, PT, RZ, RZ, RZ, P2, !PT ;  /* 0x000000ffff3f7210 */ /* 0x000fe400017fe4ff */
[----:B------:R-:W-:Y:S01]  /*257b0*/  IADD3 R66, P4, PT, R67, R72, RZ ;  /* 0x0000004843427210 */ /* 0x000fe20007f9e0ff */
[----:B------:R-:W-:Y:S01]  /*257c0*/  IMAD.WIDE.U32 R64, R58, UR35, R64 ;  /* 0x000000233a407c25 */ /* 0x000fe2000f8e0040 */
[----:B------:R-:W-:-:S02]  /*257d0*/  IADD3 R70, P3, PT, R71, R70, RZ ;  /* 0x0000004647467210 */ /* 0x000fc40007f7e0ff */
[----:B------:R-:W-:Y:S01]  /*257e0*/  IADD3.X R83, PT, PT, RZ, RZ, RZ, P1, P0 ;  /* 0x000000ffff537210 */ /* 0x000fe20000fe04ff */
[----:B------:R-:W-:Y:S01]  /*257f0*/  IMAD.WIDE.U32 R62, R61, R54, R62 ;  /* 0x000000363d3e7225 */ /* 0x000fe200078e003e */
[----:B------:R-:W-:Y:S02]  /*25800*/  IADD3 R65, PT, PT, R65, UR5, RZ ;  /* 0x0000000541417c10 */ /* 0x000fe4000fffe0ff */
[----:B------:R-:W-:Y:S01]  /*25810*/  IADD3.X R71, PT, PT, RZ, RZ, RZ, P3, !PT ;  /* 0x000000ffff477210 */ /* 0x000fe20001ffe4ff */
[----:B------:R-:W-:Y:S01]  /*25820*/  IMAD.X R67, RZ, RZ, RZ, P4 ;  /* 0x000000ffff437224 */ /* 0x000fe200020e06ff */
[----:B------:R-:W-:Y:S01]  /*25830*/  IADD3 R83, P0, P1, R26, R83, R117 ;  /* 0x000000531a537210 */ /* 0x000fe2000791e075 */
[----:B------:R-:W-:Y:S02]  /*25840*/  VIADD R68, R63, UR23 ;  /* 0x000000173f447c36 */ /* 0x000fe40008000000 */
[----:B------:R-:W-:-:S03]  /*25850*/  IMAD.WIDE.U32 R66, R56, R57, R66 ;  /* 0x0000003938427225 */ /* 0x000fc600078e0042 */
[----:B------:R-:W-:Y:S01]  /*25860*/  IADD3 R68, P2, PT, R69, R68, RZ ;  /* 0x0000004445447210 */ /* 0x000fe20007f5e0ff */
[----:B------:R-:W-:Y:S01]  /*25870*/  VIADD R73, R67, UR17 ;  /* 0x0000001143497c36 */ /* 0x000fe20008000000 */
[----:B------:R-:W-:Y:S01]  /*25880*/  IADD3 R66, P3, PT, R65, R66, RZ ;  /* 0x0000004241427210 */ /* 0x000fe20007f7e0ff */
[----:B------:R-:W-:Y:S01]  /*25890*/  IMAD.WIDE.U32 R70, R81, UR32, R70 ;  /* 0x0000002051467c25 */ /* 0x000fe2000f8e0046 */
[----:B------:R-:W-:Y:S02]  /*258a0*/  MOV R65, RZ ;  /* 0x000000ff00417202 */ /* 0x000fe40000000f00 */
[----:B------:R-:W-:Y:S01]  /*258b0*/  IADD3.X R69, PT, PT, RZ, RZ, RZ, P2, !PT ;  /* 0x000000ffff457210 */ /* 0x000fe200017fe4ff */
[----:B------:R-:W-:Y:S01]  /*258c0*/  IMAD.X R67, RZ, RZ, RZ, P3 ;  /* 0x000000ffff437224 */ /* 0x000fe200018e06ff */
[----:B------:R-:W-:Y:S01]  /*258d0*/  IADD3 R70, P2, PT, R73, R70, RZ ;  /* 0x0000004649467210 */ /* 0x000fe20007f5e0ff */
[----:B------:R-:W-:-:S04]  /*258e0*/  IMAD.WIDE.U32 R64, R74, R83, R64 ;  /* 0x000000534a407225 */ /* 0x000fc800078e0040 */
[----:B------:R-:W-:-:S04]  /*258f0*/  IMAD.WIDE.U32 R68, R60, R54, R68 ;  /* 0x000000363c447225 */ /* 0x000fc800078e0044 */
[----:B------:R-:W-:Y:S01]  /*25900*/  VIADD R63, R65, UR15 ;  /* 0x0000000f413f7c36 */ /* 0x000fe20008000000 */
[----:B------:R-:W-:Y:S01]  /*25910*/  IADD3 R65, PT, PT, R71, UR8, RZ ;  /* 0x0000000847417c10 */ /* 0x000fe2000fffe0ff */
[----:B------:R-:W-:Y:S01]  /*25920*/  IMAD.X R71, RZ, RZ, RZ, P2 ;  /* 0x000000ffff477224 */ /* 0x000fe200010e06ff */
[----:B------:R-:W-:Y:S01]  /*25930*/  IADD3 R76, PT, PT, R69, UR14, RZ ;  /* 0x0000000e454c7c10 */ /* 0x000fe2000fffe0ff */
[----:B------:R-:W-:-:S04]  /*25940*/  IMAD.WIDE.U32 R66, R58, UR34, R66 ;  /* 0x000000223a427c25 */ /* 0x000fc8000f8e0042 */
[----:B------:R-:W-:Y:S01]  /*25950*/  IMAD.WIDE.U32 R72, R79, R57, R70 ;  /* 0x000000394f487225 */ /* 0x000fe200078e0046 */
[----:B------:R-:W-:-:S03]  /*25960*/  IADD3 R70, P2, PT, R65, R76, RZ ;  /* 0x0000004c41467210 */ /* 0x000fc60007f5e0ff */
[----:B------:R-:W-:Y:S01]  /*25970*/  HFMA2 R65, -RZ, RZ, 0, 0 ;  /* 0x00000000ff417431 */ /* 0x000fe200000001ff */
[----:B------:R-:W-:Y:S01]  /*25980*/  IADD3 R66, P3, PT, R63, R66, RZ ;  /* 0x000000423f427210 */ /* 0x000fe20007f7e0ff */
[----:B------:R-:W-:Y:S01]  /*25990*/  VIADD R63, R67, UR6 ;  /* 0x00000006433f7c36 */ /* 0x000fe20008000000 */
[----:B------:R-:W-:Y:S01]  /*259a0*/  IADD3.X R71, PT, PT, RZ, RZ, RZ, P2, !PT ;  /* 0x000000ffff477210 */ /* 0x000fe200017fe4ff */
[----:B------:R-:W-:Y:S01]  /*259b0*/  IMAD R85, R64, UR28, RZ ;  /* 0x0000001c40557c24 */ /* 0x000fe2000f8e02ff */
[----:B------:R-:W-:Y:S01]  /*259c0*/  IADD3.X R76, PT, PT, RZ, RZ, RZ, P0, P1 ;  /* 0x000000ffff4c7210 */ /* 0x000fe200007e24ff */
[----:B------:R-:W-:Y:S01]  /*259d0*/  IMAD.X R67, RZ, RZ, RZ, P3 ;  /* 0x000000ffff437224 */ /* 0x000fe200018e06ff */
[----:B------:R-:W-:Y:S01]  /*259e0*/  IADD3 R72, P3, PT, R63, R72, RZ ;  /* 0x000000483f487210 */ /* 0x000fe20007f7e0ff */
[----:B------:R-:W-:Y:S01]  /*259f0*/  IMAD.WIDE.U32 R70, R81, UR31, R70 ;  /* 0x0000001f51467c25 */ /* 0x000fe2000f8e0046 */
[----:B------:R-:W-:-:S03]  /*25a00*/  IADD3 R76, PT, PT, R15, R106, R76 ;  /* 0x0000006a0f4c7210 */ /* 0x000fc60007ffe04c */
[----:B------:R-:W-:Y:S01]  /*25a10*/  IMAD.HI.U32 R63, R85, UR36, R64 ;  /* 0x00000024553f7c27 */ /* 0x000fe2000f8e0040 */
[----:B------:R-:W-:-:S03]  /*25a20*/  IADD3 R71, PT, PT, R71, UR9, RZ ;  /* 0x0000000947477c10 */ /* 0x000fc6000fffe0ff */
[----:B------:R-:W-:Y:S01]  /*25a30*/  VIADD R69, R73, UR20 ;  /* 0x0000001449457c36 */ /* 0x000fe20008000000 */
[----:B------:R-:W-:Y:S01]  /*25a40*/  IADD3.X R73, PT, PT, RZ, RZ, RZ, P3, !PT ;  /* 0x000000ffff497210 */ /* 0x000fe20001ffe4ff */
[----:B------:R-:W-:Y:S01]  /*25a50*/  IMAD.WIDE.U32 R66, R59, R83, R66 ;  /* 0x000000533b427225 */ /* 0x000fe200078e0042 */
[----:B------:R-:W-:Y:S02]  /*25a60*/  IADD3 R62, P2, PT, R71, R62, RZ ;  /* 0x0000003e473e7210 */ /* 0x000fe40007f5e0ff */
[----:B------:R-:W-:Y:S01]  /*25a70*/  IADD3 R70, P3, PT, R69, R70, RZ ;  /* 0x0000004645467210 */ /* 0x000fe20007f7e0ff */
[----:B------:R-:W-:Y:S02]  /*25a80*/  VIADD R63, R63, UR4 ;  /* 0x000000043f3f7c36 */ /* 0x000fe40008000000 */
[----:B------:R-:W-:-:S03]  /*25a90*/  IMAD.WIDE.U32 R72, R58, UR33, R72 ;  /* 0x000000213a487c25 */ /* 0x000fc6000f8e0048 */
[----:B------:R-:W-:Y:S01]  /*25aa0*/  IADD3 R66, P5, PT, R63, R66, RZ ;  /* 0x000000423f427210 */ /* 0x000fe20007fbe0ff */
[----:B------:R-:W-:Y:S01]  /*25ab0*/  VIADD R65, R67, UR16 ;  /* 0x0000001043417c36 */ /* 0x000fe20008000000 */
[----:B------:R-:W-:Y:S01]  /*25ac0*/  IADD3.X R63, PT, PT, RZ, RZ, RZ, P2, !PT ;  /* 0x000000ffff3f7210 */ /* 0x000fe200017fe4ff */
[----:B------:R-:W-:Y:S01]  /*25ad0*/  IMAD.X R71, RZ, RZ, RZ, P3 ;  /* 0x000000ffff477224 */ /* 0x000fe200018e06ff */
[----:B------:R-:W-:Y:S01]  /*25ae0*/  IADD3 R73, PT, PT, R73, UR7, RZ ;  /* 0x0000000749497c10 */ /* 0x000fe2000fffe0ff */
[----:B------:R-:W-:Y:S01]  /*25af0*/  IMAD.X R67, RZ, RZ, RZ, P5 ;  /* 0x000000ffff437224 */ /* 0x000fe200028e06ff */
[----:B------:R-:W-:Y:S01]  /*25b00*/  IADD3 R64, P4, PT, R65, R72, RZ ;  /* 0x0000004841407210 */ /* 0x000fe20007f9e0ff */
[----:B------:R-:W-:-:S03]  /*25b10*/  IMAD.WIDE.U32 R70, R77, R57, R70 ;  /* 0x000000394d467225 */ /* 0x000fc600078e0046 */
[----:B------:R-:W-:Y:S01]  /*25b20*/  IADD3.X R65, PT, PT, RZ, RZ, RZ, P4, !PT ;  /* 0x000000ffff417210 */ /* 0x000fe200027fe4ff */
[----:B------:R-:W-:-:S04]  /*25b30*/  IMAD.WIDE.U32 R62, R81, UR30, R62 ;  /* 0x0000001e513e7c25 */ /* 0x000fc8000f8e003e */
[----:B------:R-:W-:-:S04]  /*25b40*/  IMAD.WIDE.U32 R66, R85, UR35, R66 ;  /* 0x0000002355427c25 */ /* 0x000fc8000f8e0042 */
[----:B------:R-:W-:Y:S01]  /*25b50*/  VIADD R69, R71, UR21 ;  /* 0x0000001547457c36 */ /* 0x000fe20008000000 */
[----:B------:R-:W-:Y:S01]  /*25b60*/  IADD3 R71, PT, PT, R63, UR10, RZ ;  /* 0x0000000a3f477c10 */ /* 0x000fe2000fffe0ff */
[----:B------:R-:W-:-:S03]  /*25b70*/  IMAD.WIDE.U32 R64, R56, R83, R64 ;  /* 0x0000005338407225 */ /* 0x000fc600078e0040 */
[----:B------:R-:W-:Y:S01]  /*25b80*/  IADD3 R62, P1, PT, R69, R62, RZ ;  /* 0x0000003e453e7210 */ /* 0x000fe20007f3e0ff */
[----:B------:R-:W-:Y:S01]  /*25b90*/  VIADD R63, R67, UR5 ;  /* 0x00000005433f7c36 */ /* 0x000fe20008000000 */
[----:B------:R-:W-:Y:S02]  /*25ba0*/  IADD3 R68, P0, PT, R71, R68, RZ ;  /* 0x0000004447447210 */ /* 0x000fe40007f1e0ff */
[----:B------:R-:W-:Y:S02]  /*25bb0*/  MOV R67, RZ ;  /* 0x000000ff00437202 */ /* 0x000fe40000000f00 */
[----:B------:R-:W-:Y:S01]  /*25bc0*/  IADD3 R64, P2, PT, R63, R64, RZ ;  /* 0x000000403f407210 */ /* 0x000fe20007f5e0ff */
[----:B------:R-:W-:Y:S01]  /*25bd0*/  IMAD.X R63, RZ, RZ, RZ, P1 ;  /* 0x000000ffff3f7224 */ /* 0x000fe200008e06ff */
[----:B------:R-:W-:Y:S01]  /*25be0*/  IADD3 R89, PT, PT, R65, UR17, RZ ;  /* 0x0000001141597c10 */ /* 0x000fe2000fffe0ff */
[----:B------:R-:W-:Y:S01]  /*25bf0*/  IMAD.X R69, RZ, RZ, RZ, P0 ;  /* 0x000000ffff457224 */ /* 0x000fe200000e06ff */
[----:B------:R-:W-:Y:S01]  /*25c00*/  IADD3 R70, P0, PT, R73, R70, RZ ;  /* 0x0000004649467210 */ /* 0x000fe20007f1e0ff */
[----:B------:R-:W-:Y:S01]  /*25c10*/  IMAD.WIDE.U32 R62, R75, R57, R62 ;  /* 0x000000394b3e7225 */ /* 0x000fe200078e003e */
[----:B------:R-:W-:-:S03]  /*25c20*/  IADD3.X R65, PT, PT, RZ, RZ, RZ, P2, !PT ;  /* 0x000000ffff417210 */ /* 0x000fc600017fe4ff */
        /* <DEDUP_REMOVED lines=8> */
[----:B------:R-:W-:Y:S01]  /*25cb0*/  IADD3 R63, PT, PT, R71, UR8, RZ ;  /* 0x00000008473f7c10 */ /* 0x000fe2000fffe0ff */
[----:B------:R-:W-:Y:S02]  /*25cc0*/  IMAD R81, R66, UR28, RZ ;  /* 0x0000001c42517c24 */ /* 0x000fe4000f8e02ff */
[----:B------:R-:W-:Y:S01]  /*25cd0*/  IMAD.MOV.U32 R67, RZ, RZ, RZ ;  /* 0x000000ffff437224 */ /* 0x000fe200078e00ff */
[----:B------:R-:W-:Y:S01]  /*25ce0*/  IADD3 R62, P0, PT, R63, R62, RZ ;  /* 0x0000003e3f3e7210 */ /* 0x000fe20007f1e0ff */
[----:B------:R-:W-:-:S04]  /*25cf0*/  IMAD.HI.U32 R68, R61, R57, R72 ;  /* 0x000000393d447227 */ /* 0x000fc800078e0048 */
[----:B------:R-:W-:Y:S01]  /*25d00*/  IMAD.HI.U32 R74, R81, UR36, R66 ;  /* 0x00000024514a7c27 */ /* 0x000fe2000f8e0042 */
[----:B------:R-:W-:Y:S02]  /*25d10*/  IADD3 R66, P1, PT, R89, R70, RZ ;  /* 0x0000004659427210 */ /* 0x000fe40007f3e0ff */
[----:B------:R-:W-:Y:S01]  /*25d20*/  IADD3 R68, PT, PT, R68, UR23, RZ ;  /* 0x0000001744447c10 */ /* 0x000fe2000fffe0ff */
[----:B------:R-:W-:Y:S02]  /*25d30*/  IMAD.X R63, RZ, RZ, RZ, P0 ;  /* 0x000000ffff3f7224 */ /* 0x000fe400000e06ff */
        /* <DEDUP_REMOVED lines=8> */
[----:B------:R-:W-:Y:S01]  /*25dc0*/  IMAD.WIDE.U32 R62, R58, UR31, R62 ;  /* 0x0000001f3a3e7c25 */ /* 0x000fe2000f8e003e */
[----:B------:R-:W-:-:S03]  /*25dd0*/  IADD3 R66, P1, PT, R71, R66, RZ ;  /* 0x0000004247427210 */ /* 0x000fc60007f3e0ff */
[----:B------:R-:W-:Y:S01]  /*25de0*/  IMAD.WIDE.U32 R68, R60, R57, R68 ;  /* 0x000000393c447225 */ /* 0x000fe200078e0044 */
[----:B------:R-:W-:Y:S02]  /*25df0*/  IADD3 R62, P0, PT, R67, R62, RZ ;  /* 0x0000003e433e7210 */ /* 0x000fe40007f1e0ff */
[----:B------:R-:W-:Y:S01]  /*25e00*/  IADD3 R70, PT, PT, R63, UR9, RZ ;  /* 0x000000093f467c10 */ /* 0x000fe2000fffe0ff */
[----:B------:R-:W-:Y:S01]  /*25e10*/  IMAD.X R65, RZ, RZ, RZ, P2 ;  /* 0x000000ffff417224 */ /* 0x000fe200010e06ff */
[----:B------:R-:W-:Y:S01]  /*25e20*/  IADD3 R71, PT, PT, R69, UR15, RZ ;  /* 0x0000000f45477c10 */ /* 0x000fe2000fffe0ff */
[----:B------:R-:W-:Y:S01]  /*25e30*/  IMAD.X R63, RZ, RZ, RZ, P0 ;  /* 0x000000ffff3f7224 */ /* 0x000fe200000e06ff */
[----:B------:R-:W-:Y:S01]  /*25e40*/  IADD3.X R67, PT, PT, RZ, RZ, RZ, P1, !PT ;  /* 0x000000ffff437210 */ /* 0x000fe20000ffe4ff */
[----:B------:R-:W-:Y:S01]  /*25e50*/  IMAD.WIDE.U32 R64, R76, R59, R64 ;  /* 0x0000003b4c407225 */ /* 0x000fe200078e0040 */
[----:B------:R-:W-:-:S03]  /*25e60*/  IADD3 R70, P0, PT, R70, R71, RZ ;  /* 0x0000004746467210 */ /* 0x000fc60007f1e0ff */
        /* <DEDUP_REMOVED lines=8> */
[----:B------:R-:W-:Y:S02]  /*25ef0*/  IADD3.X R65, PT, PT, RZ, RZ, RZ, P2, !PT ;  /* 0x000000ffff417210 */ /* 0x000fe400017fe4ff */
[----:B------:R-:W-:Y:S01]  /*25f00*/  IADD3 R59, PT, PT, R63, UR21, RZ ;  /* 0x000000153f3b7c10 */ /* 0x000fe2000fffe0ff */
[----:B------:R-:W-:Y:S01]  /*25f10*/  IMAD.WIDE.U32 R70, R58, UR30, R70 ;  /* 0x0000001e3a467c25 */ /* 0x000fe2000f8e0046 */
[----:B------:R-:W-:-:S03]  /*25f20*/  IADD3 R62, P0, PT, R67, R62, RZ ;  /* 0x0000003e433e7210 */ /* 0x000fc60007f1e0ff */
[----:B------:R-:W-:Y:S01]  /*25f30*/  IMAD.X R67, RZ, RZ, RZ, P1 ;  /* 0x000000ffff437224 */ /* 0x000fe200008e06ff */
[----:B------:R-:W-:Y:S01]  /*25f40*/  IADD3 R70, P1, PT, R59, R70, RZ ;  /* 0x000000463b467210 */ /* 0x000fe20007f3e0ff */
[----:B------:R-:W-:Y:S01]  /*25f50*/  IMAD.WIDE.U32 R64, R81, UR35, R64 ;  /* 0x0000002351407c25 */ /* 0x000fe2000f8e0040 */
[----:B------:R-:W-:-:S03]  /*25f60*/  IADD3.X R63, PT, PT, RZ, RZ, RZ, P0, !PT ;  /* 0x000000ffff3f7210 */ /* 0x000fc600007fe4ff */
[----:B------:R-:W-:Y:S01]  /*25f70*/  VIADD R69, R71, UR10 ;  /* 0x0000000a47457c36 */ /* 0x000fe20008000000 */
[----:B------:R-:W-:Y:S01]  /*25f80*/  MOV R78, R64 ;  /* 0x00000040004e7202 */ /* 0x000fe20000000f00 */
[----:B------:R-:W-:-:S03]  /*25f90*/  IMAD.WIDE.U32 R66, R76, R56, R66 ;  /* 0x000000384c427225 */ /* 0x000fc600078e0042 */
[----:B------:R-:W-:Y:S01]  /*25fa0*/  IADD3 R68, P0, PT, R69, R68, RZ ;  /* 0x0000004445447210 */ /* 0x000fe20007f1e0ff */
[----:B------:R-:W-:Y:S01]  /*25fb0*/  VIADD R59, R65, UR5 ;  /* 0x00000005413b7c36 */ /* 0x000fe20008000000 */
[----:B------:R-:W-:Y:S01]  /*25fc0*/  IADD3 R67, PT, PT, R67, UR17, RZ ;  /* 0x0000001143437c10 */ /* 0x000fe2000fffe0ff */
[----:B------:R-:W-:Y:S01]  /*25fd0*/  IMAD.X R71, RZ, RZ, RZ, P1 ;  /* 0x000000ffff477224 */ /* 0x000fe200008e06ff */
[----:B------:R-:W-:Y:S01]  /*25fe0*/  IADD3.X R69, PT, PT, RZ, RZ, RZ, P0, !PT ;  /* 0x000000ffff457210 */ /* 0x000fe200007fe4ff */
        /* <DEDUP_REMOVED lines=22> */
[----:B------:R-:W-:Y:S02]  /*26150*/  VIADD R59, R59, UR9 ;  /* 0x000000093b3b7c36 */ /* 0x000fe40008000000 */
[----:B------:R-:W-:Y:S02]  /*26160*/  VIADD R71, R71, UR23 ;  /* 0x0000001747477c36 */ /* 0x000fe40008000000 */
[----:B------:R-:W-:Y:S01]  /*26170*/  IMAD.WIDE.U32 R62, R81, UR33, R62 ;  /* 0x00000021513e7c25 */ /* 0x000fe2000f8e003e */
[----:B------:R-:W-:Y:S02]  /*26180*/  IADD3 R68, P1, PT, R59, R70, RZ ;  /* 0x000000463b447210 */ /* 0x000fe40007f3e0ff */
[----:B------:R-:W-:Y:S01]  /*26190*/  IADD3.X R59, PT, PT, RZ, RZ, RZ, P0, !PT ;  /* 0x000000ffff3b7210 */ /* 0x000fe200007fe4ff */
[----:B------:R-:W-:Y:S01]  /*261a0*/  IMAD.MOV.U32 R79, RZ, RZ, R66 ;  /* 0x000000ffff4f7224 */ /* 0x000fe200078e0042 */
[----:B------:R-:W-:Y:S01]  /*261b0*/  IADD3 R70, P0, PT, R69, R71, RZ ;  /* 0x0000004745467210 */ /* 0x000fe20007f1e0ff */
[----:B------:R-:W-:Y:S01]  /*261c0*/  IMAD.X R69, RZ, RZ, RZ, P1 ;  /* 0x000000ffff457224 */ /* 0x000fe200008e06ff */
[----:B------:R-:W-:Y:S01]  /*261d0*/  IADD3 R73, PT, PT, R63, UR7, RZ ;  /* 0x000000073f497c10 */ /* 0x000fe2000fffe0ff */
[----:B------:R-:W-:Y:S01]  /*261e0*/  IMAD.WIDE.U32 R58, R76, R77, R58 ;  /* 0x0000004d4c3a7225 */ /* 0x000fe200078e003a */
[----:B------:R-:W-:-:S03]  /*261f0*/  MOV R56, R62 ;  /* 0x0000003e00387202 */ /* 0x000fc60000000f00 */
[----:B------:R-:W-:Y:S01]  /*26200*/  IMAD.X R71, RZ, RZ, RZ, P0 ;  /* 0x000000ffff477224 */ /* 0x000fe200000e06ff */
[----:B------:R-:W-:Y:S01]  /*26210*/  IADD3 R58, P1, PT, R73, R58, RZ ;  /* 0x0000003a493a7210 */ /* 0x000fe20007f3e0ff */
[----:B------:R-:W-:Y:S01]  /*26220*/  IMAD.WIDE.U32 R68, R85, UR30, R68 ;  /* 0x0000001e55447c25 */ /* 0x000fe2000f8e0044 */
[----:B------:R-:W-:-:S03]  /*26230*/  IADD3 R59, PT, PT, R59, UR21, RZ ;  /* 0x000000153b3b7c10 */ /* 0x000fc6000fffe0ff */
[----:B------:R-:W-:Y:S01]  /*26240*/  IMAD.HI.U32 R71, R60, R83, R70 ;  /* 0x000000533c477227 */ /* 0x000fe200078e0046 */
[----:B------:R-:W-:Y:S02]  /*26250*/  IADD3 R68, P0, PT, R59, R68, RZ ;  /* 0x000000443b447210 */ /* 0x000fe40007f1e0ff */
[----:B------:R-:W-:Y:S01]  /*26260*/  IADD3 R70, PT, PT, R69, UR10, RZ ;  /* 0x0000000a45467c10 */ /* 0x000fe2000fffe0ff */
[----:B------:R-:W-:Y:S01]  /*26270*/  IMAD.X R59, RZ, RZ, RZ, P1 ;  /* 0x000000ffff3b7224 */ /* 0x000fe200008e06ff */
[----:B------:R-:W-:Y:S01]  /*26280*/  IADD3.X R69, PT, PT, RZ, RZ, RZ, P0, !PT ;  /* 0x000000ffff457210 */ /* 0x000fe200007fe4ff */
[----:B------:R-:W-:Y:S02]  /*26290*/  VIADD R71, R71, UR16 ;  /* 0x0000001047477c36 */ /* 0x000fe40008000000 */
[----:B------:R-:W-:-:S03]  /*262a0*/  IMAD.WIDE.U32 R58, R81, UR32, R58 ;  /* 0x00000020513a7c25 */ /* 0x000fc6000f8e003a */
[----:B------:R-:W-:Y:S01]  /*262b0*/  IADD3 R70, P0, PT, R70, R71, RZ ;  /* 0x0000004746467210 */ /* 0x000fe20007f1e0ff */
        /* <DEDUP_REMOVED lines=11> */
[----:B------:R-:W-:Y:S01]  /*26370*/  MOV R75, R68 ;  /* 0x00000044004b7202 */ /* 0x000fe20000000f00 */
[----:B------:R-:W-:Y:S01]  /*26380*/  IMAD.WIDE.U32 R72, R76, R61, R72 ;  /* 0x0000003d4c487225 */ /* 0x000fe200078e0048 */
[----:B------:R-:W-:-:S04]  /*26390*/  IADD3 R61, PT, PT, R69, UR9, RZ ;  /* 0x00000009453d7c10 */ /* 0x000fc8000fffe0ff */
[----:B------:R-:W-:Y:S01]  /*263a0*/  IADD3 R72, P0, PT, R61, R72, RZ ;  /* 0x000000483d487210 */ /* 0x000fe20007f1e0ff */
[----:B------:R-:W-:-:S03]  /*263b0*/  VIADD R61, R73, UR23 ;  /* 0x00000017493d7c36 */ /* 0x000fc60008000000 */
[----:B------:R-:W-:Y:S01]  /*263c0*/  IADD3.X R73, PT, PT, RZ, RZ, RZ, P0, !PT ;  /* 0x000000ffff497210 */ /* 0x000fe200007fe4ff */
        /* <DEDUP_REMOVED lines=44> */
.L_x_83:
[----:B------:R-:W-:Y:S05]  /*26690*/  BSYNC.RELIABLE B2 ;  /* 0x0000000000027941 */ /* 0x000fea0003800100 */
.L_x_82:
        /* <DEDUP_REMOVED lines=22> */
.L_x_81:
[----:B------:R-:W-:Y:S05]  /*26800*/  BSYNC.RECONVERGENT B1 ;  /* 0x0000000000017941 */ /* 0x000fea0003800200 */
.L_x_80:
[----:B------:R-:W-:Y:S01]  /*26810*/  IMAD.IADD R67, R33, 0x1, R32 ;  /* 0x0000000121437824 */ /* 0x000fe200078e0220 */
[----:B------:R-:W-:Y:S01]  /*26820*/  IADD3 R58, P0, PT, R105, -R14, RZ ;  /* 0x8000000e693a7210 */ /* 0x000fe20007f1e0ff */
[----:B------:R-:W-:Y:S01]  /*26830*/  UMOV UR17, URZ ;  /* 0x000000ff00117c82 */ /* 0x000fe20008000000 */
[----:B------:R-:W-:Y:S01]  /*26840*/  IMAD.MOV.U32 R61, RZ, RZ, RZ ;  /* 0x000000ffff3d7224 */ /* 0x000fe200078e00ff */
[----:B------:R-:W-:Y:S01]  /*26850*/  UMOV UR20, URZ ;  /* 0x000000ff00147c82 */ /* 0x000fe20008000000 */
[----:B------:R-:W-:Y:S01]  /*26860*/  ISETP.GE.U32.AND P1, PT, R67, R32, PT ;  /* 0x000000204300720c */ /* 0x000fe20003f26070 */
[----:B------:R-:W-:Y:S01]  /*26870*/  IMAD.WIDE.U32 R32, R58, R67, RZ ;  /* 0x000000433a207225 */ /* 0x000fe200078e00ff */
[----:B------:R-:W-:Y:S01]  /*26880*/  UMOV UR21, URZ ;  /* 0x000000ff00157c82 */ /* 0x000fe20008000000 */
[----:B------:R-:W-:Y:S01]  /*26890*/  UMOV UR22, URZ ;  /* 0x000000ff00167c82 */ /* 0x000fe20008000000 */
[----:B------:R-:W-:Y:S01]  /*268a0*/  SEL R69, RZ, 0x1, P1 ;  /* 0x00000001ff457807 */ /* 0x000fe20000800000 */
[----:B------:R-:W-:Y:S01]  /*268b0*/  UMOV UR23, URZ ;  /* 0x000000ff00177c82 */ /* 0x000fe20008000000 */
[----:B------:R-:W-:Y:S01]  /*268c0*/  IADD3 R60, PT, PT, R33, UR17, RZ ;  /* 0x00000011213c7c10 */ /* 0x000fe2000fffe0ff */
[----:B------:R-:W-:Y:S01]  /*268d0*/  UMOV UR24, URZ ;  /* 0x000000ff00187c82 */ /* 0x000fe20008000000 */
[----:B------:R-:W-:Y:S01]  /*268e0*/  IADD3 R69, P1, P2, R35, R69, R34 ;  /* 0x0000004523457210 */ /* 0x000fe20007a3e022 */
[----:B------:R-:W-:Y:S01]  /*268f0*/  IMAD.MOV.U32 R35, RZ, RZ, RZ ;  /* 0x000000ffff237224 */ /* 0x000fe200078e00ff */
[----:B------:R-:W-:Y:S01]  /*26900*/  UMOV UR25, URZ ;  /* 0x000000ff00197c82 */ /* 0x000fe20008000000 */
[----:B------:R-:W-:Y:S01]  /*26910*/  IMAD R63, R32, UR28, RZ ;  /* 0x0000001c203f7c24 */ /* 0x000fe2000f8e02ff */
[----:B------:R-:W-:Y:S01]  /*26920*/  IADD3.X R14, PT, PT, RZ, RZ, RZ, P1, P2 ;  /* 0x000000ffff0e7210 */ /* 0x000fe20000fe44ff */
[----:B------:R-:W-:Y:S01]  /*26930*/  IMAD.HI.U32 R34, R69, R58, R60 ;  /* 0x0000003a45227227 */ /* 0x000fe200078e003c */
[----:B------:R-:W-:Y:S01]  /*26940*/  UMOV UR26, URZ ;  /* 0x000000ff001a7c82 */ /* 0x000fe20008000000 */
[----:B------:R-:W-:Y:S01]  /*26950*/  UMOV UR27, URZ ;  /* 0x000000ff001b7c82 */ /* 0x000fe20008000000 */
[----:B------:R-:W-:Y:S01]  /*26960*/  IADD3 R14, P1, P2, R37, R14, R36 ;  /* 0x0000000e250e7210 */ /* 0x000fe20007a3e024 */
[----:B------:R-:W-:Y:S01]  /*26970*/  IMAD.MOV.U32 R37, RZ, RZ, RZ ;  /* 0x000000ffff257224 */ /* 0x000fe200078e00ff */
[----:B------:R-:W-:Y:S01]  /*26980*/  IADD3 R34, PT, PT, R34, UR20, RZ ;  /* 0x0000001422227c10 */ /* 0x000fe2000fffe0ff */
[----:B------:R-:W-:Y:S01]  /*26990*/  IMAD.X R59, RZ, RZ, -0x1, P0 ;  /* 0xffffffffff3b7424 */ /* 0x000fe200000e06ff */
[----:B------:R-:W-:Y:S01]  /*269a0*/  IADD3.X R62, PT, PT, RZ, RZ, RZ, P1, P2 ;  /* 0x000000ffff3e7210 */ /* 0x000fe20000fe44ff */
[----:B------:R-:W-:Y:S01]  /*269b0*/  UMOV UR38, URZ ;  /* 0x000000ff00267c82 */ /* 0x000fe20008000000 */
[----:B------:R-:W-:Y:S01]  /*269c0*/  UMOV UR39, URZ ;  /* 0x000000ff00277c82 */ /* 0x000fe20008000000 */
[----:B------:R-:W-:Y:S01]  /*269d0*/  IMAD.WIDE.U32 R34, R14, R58, R34 ;  /* 0x0000003a0e227225 */ /* 0x000fe200078e0022 */
[----:B------:R-:W-:Y:S01]  /*269e0*/  IADD3 R62, P1, P2, R39, R62, R38 ;  /* 0x0000003e273e7210 */ /* 0x000fe20007a3e026 */
[----:B------:R-:W-:Y:S01]  /*269f0*/  UMOV UR40, URZ ;  /* 0x000000ff00287c82 */ /* 0x000fe20008000000 */
[----:B------:R-:W-:Y:S01]  /*26a00*/  LOP3.LUT R59, R59, 0x1, RZ, 0xc0, !PT ;  /* 0x000000013b3b7812 */ /* 0x000fe200078ec0ff */
[----:B------:R-:W-:Y:S01]  /*26a10*/  IMAD.MOV.U32 R39, RZ, RZ, RZ ;  /* 0x000000ffff277224 */ /* 0x000fe200078e00ff */
[----:B------:R-:W-:Y:S01]  /*26a20*/  IADD3 R36, PT, PT, R35, UR21, RZ ;  /* 0x0000001523247c10 */ /* 0x000fe2000fffe0ff */
[----:B------:R-:W-:Y:S01]  /*26a30*/  UMOV UR41, URZ ;  /* 0x000000ff00297c82 */ /* 0x000fe20008000000 */
[----:B------:R-:W-:Y:S01]  /*26a40*/  IADD3.X R64, PT, PT, RZ, RZ, RZ, P1, P2 ;  /* 0x000000ffff407210 */ /* 0x000fe20000fe44ff */
[----:B------:R-:W-:Y:S02]  /*26a50*/  BSSY.RECONVERGENT B1, `(.L_x_84) ;  /* 0x000023a000017945 */ /* 0x000fe40003800200 */
[----:B------:R-:W-:Y:S01]  /*26a60*/  IMAD.WIDE.U32 R36, R62, R58, R36 ;  /* 0x0000003a3e247225 */ /* 0x000fe200078e0024 */
[----:B------:R-:W-:-:S03]  /*26a70*/  IADD3 R64, P1, P2, R41, R64, R40 ;  /* 0x0000004029407210 */ /* 0x000fc60007a3e028 */
[----:B------:R-:W-:Y:S01]  /*26a80*/  IMAD.MOV.U32 R41, RZ, RZ, RZ ;  /* 0x000000ffff297224 */ /* 0x000fe200078e00ff */
[----:B------:R-:W-:Y:S02]  /*26a90*/  IADD3 R38, PT, PT, R37, UR22, RZ ;  /* 0x0000001625267c10 */ /* 0x000fe4000fffe0ff */
[----:B------:R-:W-:-:S03]  /*26aa0*/  IADD3.X R66, PT, PT, RZ, RZ, RZ, P1, P2 ;  /* 0x000000ffff427210 */ /* 0x000fc60000fe44ff */
[----:B------:R-:W-:Y:S01]  /*26ab0*/  IMAD.WIDE.U32 R38, R64, R58, R38 ;  /* 0x0000003a40267225 */ /* 0x000fe200078e0026 */
[----:B------:R-:W-:-:S03]  /*26ac0*/  IADD3 R66, P1, P2, R43, R66, R42 ;  /* 0x000000422b427210 */ /* 0x000fc60007a3e02a */
[----:B------:R-:W-:Y:S01]  /*26ad0*/  IMAD.MOV.U32 R43, RZ, RZ, RZ ;  /* 0x000000ffff2b7224 */ /* 0x000fe200078e00ff */
[----:B------:R-:W-:Y:S02]  /*26ae0*/  IADD3 R40, PT, PT, R39, UR23, RZ ;  /* 0x0000001727287c10 */ /* 0x000fe4000fffe0ff */
[----:B------:R-:W-:-:S03]  /*26af0*/  IADD3.X R33, PT, PT, RZ, RZ, RZ, P1, P2 ;  /* 0x000000ffff217210 */ /* 0x000fc60000fe44ff */
[----:B------:R-:W-:Y:S01]  /*26b00*/  IMAD.WIDE.U32 R40, R66, R58, R40 ;  /* 0x0000003a42287225 */ /* 0x000fe200078e0028 */
[----:B------:R-:W-:-:S04]  /*26b10*/  IADD3 R45, P1, P2, R45, R33, R46 ;  /* 0x000000212d2d7210 */ /* 0x000fc80007a3e02e */
[----:B------:R-:W-:Y:S02]  /*26b20*/  IADD3 R42, PT, PT, R41, UR24, RZ ;  /* 0x00000018292a7c10 */ /* 0x000fe4000fffe0ff */
[----:B------:R-:W-:-:S03]  /*26b30*/  IADD3.X R33, PT, PT, RZ, RZ, RZ, P1, P2 ;  /* 0x000000ffff217210 */ /* 0x000fc60000fe44ff */
[----:B------:R-:W-:Y:S01]  /*26b40*/  IMAD.WIDE.U32 R42, R45, R58, R42 ;  /* 0x0000003a2d2a7225 */ /* 0x000fe200078e002a */
[----:B------:R-:W-:-:S03]  /*26b50*/  IADD3 R31, PT, PT, R48, R31, R33 ;  /* 0x0000001f301f7210 */ /* 0x000fc60007ffe021 */
[----:B------:R-:W-:Y:S01]  /*26b60*/  IMAD.MOV.U32 R33, RZ, RZ, RZ ;  /* 0x000000ffff217224 */ /* 0x000fe200078e00ff */
[----:B------:R-:W-:Y:S01]  /*26b70*/  IADD3 R60, PT, PT, R43, UR25, RZ ;  /* 0x000000192b3c7c10 */ /* 0x000fe2000fffe0ff */
[----:B------:R-:W-:Y:S02]  /*26b80*/  HFMA2 R43, -RZ, RZ, 0, 0 ;  /* 0x00000000ff2b7431 */ /* 0x000fe400000001ff */
[----:B------:R-:W-:-:S04]  /*26b90*/  IMAD.HI.U32 R35, R63, UR36, R32 ;  /* 0x000000243f237c27 */ /* 0x000fc8000f8e0020 */
[----:B------:R-:W-:Y:S01]  /*26ba0*/  IMAD.WIDE.U32 R32, R31, R58, R60 ;  /* 0x0000003a1f207225 */ /* 0x000fe200078e003c */
[----:B------:R-:W-:-:S03]  /*26bb0*/  IADD3 R60, PT, PT, R35, UR4, RZ ;  /* 0x00000004233c7c10 */ /* 0x000fc6000fffe0ff */
[----:B------:R-:W-:-:S05]  /*26bc0*/  VIADD R61, R33, UR17 ;  /* 0x00000011213d7c36 */ /* 0x000fca0008000000 */
[----:B------:R-:W-:-:S04]  /*26bd0*/  IADD3 R60, P1, PT, R60, R61, RZ ;  /* 0x0000003d3c3c7210 */ /* 0x000fc80007f3e0ff */
[----:B------:R-:W-:Y:S02]  /*26be0*/  IADD3.X R61, PT, PT, RZ, RZ, RZ, P1, !PT ;  /* 0x000000ffff3d7210 */ /* 0x000fe40000ffe4ff */
[----:B------:R-:W-:Y:S01]  /*26bf0*/  IADD3 R59, P0, P1, R107, -R59, -R16 ;  /* 0x8000003b6b3b7210 */ /* 0x000fe2000791e810 */
        /* <DEDUP_REMOVED lines=9> */
[----:B------:R-:W-:-:S03]  /*26c90*/  IMAD R61, R60, UR28, RZ ;  /* 0x0000001c3c3d7c24 */ /* 0x000fc6000f8e02ff */
        /* <DEDUP_REMOVED lines=25> */
[----:B------:R-:W-:Y:S01]  /*26e30*/  IADD3 R38, P2, PT, R39, R42, RZ ;  /* 0x0000002a27267210 */ /* 0x000fe20007f5e0ff */
[----:B------:R-:W-:Y:S01]  /*26e40*/  IMAD.MOV.U32 R42, RZ, RZ, R60 ;  /* 0x000000ffff2a7224 */ /* 0x000fe200078e003c */
[----:B------:R-:W-:Y:S01]  /*26e50*/  IADD3.X R60, PT, PT, RZ, -0x1, R51, P0, P1 ;  /* 0xffffffffff3c7810 */ /* 0x000fe200007e2433 */
[----:B------:R-:W-:Y:S01]  /*26e60*/  IMAD.X R37, RZ, RZ, RZ, P3 ;  /* 0x000000ffff257224 */ /* 0x000fe200018e06ff */
[----:B------:R-:W-:Y:S01]  /*26e70*/  IADD3.X R39, PT, PT, RZ, RZ, RZ, P2, !PT ;  /* 0x000000ffff277210 */ /* 0x000fe200017fe4ff */
[----:B------:R-:W-:Y:S01]  /*26e80*/  IMAD.HI.U32 R42, R61, UR36, R42 ;  /* 0x000000243d2a7c27 */ /* 0x000fe2000f8e002a */
[----:B------:R-:W-:-:S03]  /*26e90*/  LOP3.LUT R60, R60, 0x1, RZ, 0xc0, !PT ;  /* 0x000000013c3c7812 */ /* 0x000fc600078ec0ff */
[----:B------:R-:W-:Y:S01]  /*26ea0*/  IMAD.WIDE.U32 R36, R64, R59, R36 ;  /* 0x0000003b40247225 */ /* 0x000fe200078e0024 */
[----:B------:R-:W-:-:S03]  /*26eb0*/  IADD3 R60, P0, P1, R109, -R60, -R18 ;  /* 0x8000003c6d3c7210 */ /* 0x000fc6000791e812 */
        /* <DEDUP_REMOVED lines=9> */
[----:B------:R-:W-:-:S04]  /*26f50*/  IMAD.WIDE.U32 R32, R66, R59, R38 ;  /* 0x0000003b42207225 */ /* 0x000fc800078e0026 */
[----:B------:R-:W-:-:S04]  /*26f60*/  IMAD.WIDE.U32 R40, R63, UR29, R40 ;  /* 0x0000001d3f287c25 */ /* 0x000fc8000f8e0028 */
[----:B------:R-:W-:Y:S02]  /*26f70*/  VIADD R39, R33, UR24 ;  /* 0x0000001821277c36 */ /* 0x000fe40008000000 */
[----:B------:R-:W-:-:S03]  /*26f80*/  IMAD.X R73, RZ, RZ, RZ, P3 ;  /* 0x000000ffff497224 */ /* 0x000fc600018e06ff */
[----:B------:R-:W-:Y:S01]  /*26f90*/  IADD3 R38, P2, PT, R40, R39, RZ ;  /* 0x0000002728267210 */ /* 0x000fe20007f5e0ff */
[----:B------:R-:W-:-:S03]  /*26fa0*/  IMAD.WIDE.U32 R72, R61, UR35, R72 ;  /* 0x000000233d487c25 */ /* 0x000fc6000f8e0048 */
[----:B------:R-:W-:Y:S01]  /*26fb0*/  IADD3.X R39, PT, PT, RZ, RZ, RZ, P2, !PT ;  /* 0x000000ffff277210 */ /* 0x000fe200017fe4ff */
[----:B------:R-:W-:Y:S01]  /*26fc0*/  VIADD R42, R73, UR5 ;  /* 0x00000005492a7c36 */ /* 0x000fe20008000000 */
[----:B------:R-:W-:Y:S01]  /*26fd0*/  MOV R73, RZ ;  /* 0x000000ff00497202 */ /* 0x000fe20000000f00 */
[----:B------:R-:W-:-:S04]  /*26fe0*/  IMAD.WIDE.U32 R38, R45, R59, R38 ;  /* 0x0000003b2d267225 */ /* 0x000fc800078e0026 */
[----:B------:R-:W-:Y:S01]  /*26ff0*/  IMAD.WIDE.U32 R72, R67, R60, R72 ;  /* 0x0000003c43487225 */ /* 0x000fe200078e0048 */
[----:B------:R-:W-:-:S03]  /*27000*/  IADD3 R40, PT, PT, R39, UR25, RZ ;  /* 0x0000001927287c10 */ /* 0x000fc6000fffe0ff */
[----:B------:R-:W-:Y:S01]  /*27010*/  VIADD R81, R73, UR27 ;  /* 0x0000001b49517c36 */ /* 0x000fe20008000000 */
[----:B------:R-:W-:Y:S01]  /*27020*/  IADD3 R40, P2, PT, R41, R40, RZ ;  /* 0x0000002829287210 */ /* 0x000fe20007f5e0ff */
[----:B------:R-:W-:Y:S02]  /*27030*/  HFMA2 R73, -RZ, RZ, 0, 0 ;  /* 0x00000000ff497431 */ /* 0x000fe400000001ff */
[----:B------:R-:W-:Y:S01]  /*27040*/  IMAD R18, R72, UR28, RZ ;  /* 0x0000001c48127c24 */ /* 0x000fe2000f8e02ff */
[----:B------:R-:W-:-:S03]  /*27050*/  IADD3.X R41, PT, PT, RZ, RZ, RZ, P2, !PT ;  /* 0x000000ffff297210 */ /* 0x000fc600017fe4ff */
[----:B------:R-:W-:-:S04]  /*27060*/  IMAD.WIDE.U32 R40, R31, R59, R40 ;  /* 0x0000003b1f287225 */ /* 0x000fc800078e0028 */
[----:B------:R-:W-:Y:S01]  /*27070*/  IMAD.HI.U32 R39, R18, UR36, R72 ;  /* 0x0000002412277c27 */ /* 0x000fe2000f8e0048 */
[----:B------:R-:W-:-:S04]  /*27080*/  IADD3 R43, PT, PT, R41, UR26, RZ ;  /* 0x0000001a292b7c10 */ /* 0x000fc8000fffe0ff */
[----:B------:R-:W-:Y:S02]  /*27090*/  IADD3 R42, P2, PT, R42, R43, RZ ;  /* 0x0000002b2a2a7210 */ /* 0x000fe40007f5e0ff */
[----:B------:R-:W-:-:S03]  /*270a0*/  IADD3 R39, PT, PT, R39, UR4, RZ ;  /* 0x0000000427277c10 */ /* 0x000fc6000fffe0ff */
        /* <DEDUP_REMOVED lines=38> */
[----:B------:R-:W-:Y:S01]  /*27310*/  IADD3 R38, P3, PT, R39, R34, RZ ;  /* 0x0000002227267210 */ /* 0x000fe20007f7e0ff */
[----:B------:R-:W-:Y:S02]  /*27320*/  IMAD.X R41, RZ, RZ, RZ, P2 ;  /* 0x000000ffff297224 */ /* 0x000fe400010e06ff */
[----:B------:R-:W-:Y:S01]  /*27330*/  IMAD.WIDE.U32 R36, R66, R60, R36 ;  /* 0x0000003c42247225 */ /* 0x000fe200078e0024 */
[----:B------:R-:W-:-:S03]  /*27340*/  IADD3.X R39, PT, PT, RZ, RZ, RZ, P3, !PT ;  /* 0x000000ffff277210 */ /* 0x000fc60001ffe4ff */
[----:B------:R-:W-:Y:S01]  /*27350*/  IMAD.WIDE.U32 R40, R61, UR29, R40 ;  /* 0x0000001d3d287c25 */ /* 0x000fe2000f8e0028 */
[----:B------:R-:W-:-:S03]  /*27360*/  IADD3.X R61, PT, PT, RZ, -0x1, R51, P0, P1 ;  /* 0xffffffffff3d7810 */ /* 0x000fc600007e2433 */
[----:B------:R-:W-:Y:S01]  /*27370*/  VIADD R35, R37, UR24 ;  /* 0x0000001825237c36 */ /* 0x000fe20008000000 */
[----:B------:R-:W-:Y:S01]  /*27380*/  LOP3.LUT R61, R61, 0x1, RZ, 0xc0, !PT ;  /* 0x000000013d3d7812 */ /* 0x000fe200078ec0ff */
[----:B------:R-:W-:-:S03]  /*27390*/  IMAD.WIDE.U32 R38, R18, UR35, R38 ;  /* 0x0000002312267c25 */ /* 0x000fc6000f8e0026 */
[----:B------:R-:W-:Y:S02]  /*273a0*/  IADD3 R34, P2, PT, R40, R35, RZ ;  /* 0x0000002328227210 */ /* 0x000fe40007f5e0ff */
[----:B------:R-:W-:Y:S02]  /*273b0*/  IADD3 R43, PT, PT, R39, UR5, RZ ;  /* 0x00000005272b7c10 */ /* 0x000fe4000fffe0ff */
[----:B------:R-:W-:Y:S01]  /*273c0*/  IADD3 R61, P1, P0, R111, -R61, -R20 ;  /* 0x8000003d6f3d7210 */ /* 0x000fe2000783e814 */
[----:B------:R-:W-:Y:S01]  /*273d0*/  IMAD.X R35, RZ, RZ, RZ, P2 ;  /* 0x000000ffff237224 */ /* 0x000fe200010e06ff */
[----:B------:R-:W-:Y:S02]  /*273e0*/  IADD3 R42, P3, PT, R43, R42, RZ ;  /* 0x0000002a2b2a7210 */ /* 0x000fe40007f7e0ff */
[----:B------:R-:W-:Y:S01]  /*273f0*/  MOV R40, R38 ;  /* 0x0000002600287202 */ /* 0x000fe20000000f00 */
[----:B------:R-:W-:Y:S01]  /*27400*/  IMAD.WIDE.U32 R34, R45, R60, R34 ;  /* 0x0000003c2d227225 */ /* 0x000fe200078e0022 */
[----:B------:R-:W-:-:S02]  /*27410*/  IADD3.X R43, PT, PT, RZ, RZ, RZ, P3, !PT ;  /* 0x000000ffff2b7210 */ /* 0x000fc40001ffe4ff */
[----:B------:R-:W-:Y:S01]  /*27420*/  IADD3.X R20, PT, PT, RZ, -0x1, R51, P1, P0 ;  /* 0xffffffffff147810 */ /* 0x000fe20000fe0433 */
[----:B------:R-:W-:Y:S02]  /*27430*/  VIADD R73, R35, UR25 ;  /* 0x0000001923497c36 */ /* 0x000fe40008000000 */
[----:B------:R-:W-:Y:S01]  /*27440*/  IMAD.WIDE.U32 R38, R18, UR34, R42 ;  /* 0x0000002212267c25 */ /* 0x000fe2000f8e002a */
[----:B------:R-:W-:Y:S02]  /*27450*/  LOP3.LUT R20, R20, 0x1, RZ, 0xc0, !PT ;  /* 0x0000000114147812 */ /* 0x000fe400078ec0ff */
[----:B------:R-:W-:Y:S01]  /*27460*/  IADD3 R72, P2, PT, R41, R73, RZ ;  /* 0x0000004929487210 */ /* 0x000fe20007f5e0ff */
[----:B------:R-:W-:Y:S01]  /*27470*/  IMAD.MOV.U32 R41, RZ, RZ, RZ ;  /* 0x000000ffff297224 */ /* 0x000fe200078e00ff */
[----:B------:R-:W-:Y:S01]  /*27480*/  IADD3 R22, P1, P0, R113, -R20, -R22 ;  /* 0x8000001471167210 */ /* 0x000fe2000783e816 */
[----:B------:R-:W-:Y:S02]  /*27490*/  VIADD R39, R39, UR6 ;  /* 0x0000000627277c36 */ /* 0x000fe40008000000 */
[----:B------:R-:W-:Y:S01]  /*274a0*/  IMAD.X R73, RZ, RZ, RZ, P2 ;  /* 0x000000ffff497224 */ /* 0x000fe200010e06ff */
[----:B------:R-:W-:Y:S01]  /*274b0*/  IADD3.X R63, PT, PT, RZ, -0x1, R51, P1, P0 ;  /* 0xffffffffff3f7810 */ /* 0x000fe20000fe0433 */
[----:B------:R-:W-:-:S03]  /*274c0*/  IMAD.WIDE.U32 R40, R67, R61, R40 ;  /* 0x0000003d43287225 */ /* 0x000fc600078e0028 */
[----:B------:R-:W-:Y:S01]  /*274d0*/  LOP3.LUT R63, R63, 0x1, RZ, 0xc0, !PT ;  /* 0x000000013f3f7812 */ /* 0x000fe200078ec0ff */
[----:B------:R-:W-:Y:S01]  /*274e0*/  IMAD.WIDE.U32 R42, R31, R60, R72 ;  /* 0x0000003c1f2a7225 */ /* 0x000fe200078e0048 */
[----:B------:R-:W-:-:S03]  /*274f0*/  IADD3 R73, PT, PT, R41, UR38, RZ ;  /* 0x0000002629497c10 */ /* 0x000fc6000fffe0ff */
[----:B------:R-:W-:Y:S01]  /*27500*/  HFMA2 R41, -RZ, RZ, 0, 0 ;  /* 0x00000000ff297431 */ /* 0x000fe200000001ff */
[----:B------:R-:W-:Y:S02]  /*27510*/  IADD3 R63, P1, P0, R115, -R63, -R24 ;  /* 0x8000003f733f7210 */ /* 0x000fe4000783e818 */
[----:B------:R-:W-:Y:S02]  /*27520*/  IADD3 R16, PT, PT, R43, UR27, RZ ;  /* 0x0000001b2b107c10 */ /* 0x000fe4000fffe0ff */
[----:B------:R-:W-:Y:S02]  /*27530*/  IADD3 R72, P3, PT, R73, R38, RZ ;  /* 0x0000002649487210 */ /* 0x000fe40007f7e0ff */
[----:B------:R-:W-:Y:S01]  /*27540*/  IADD3 R38, P2, PT, R39, R16, RZ ;  /* 0x0000001027267210 */ /* 0x000fe20007f5e0ff */
[----:B------:R-:W-:Y:S02]  /*27550*/  IMAD R16, R40, UR28, RZ ;  /* 0x0000001c28107c24 */ /* 0x000fe4000f8e02ff */
[----:B------:R-:W-:Y:S01]  /*27560*/  IMAD.X R73, RZ, RZ, RZ, P3 ;  /* 0x000000ffff497224 */ /* 0x000fe200018e06ff */
[----:B------:R-:W-:Y:S01]  /*27570*/  IADD3.X R39, PT, PT, RZ, RZ, RZ, P2, !PT ;  /* 0x000000ffff277210 */ /* 0x000fe200017fe4ff */
[----:B------:R-:W-:-:S04]  /*27580*/  IMAD.HI.U32 R40, R16, UR36, R40 ;  /* 0x0000002410287c27 */ /* 0x000fc8000f8e0028 */
        /* <DEDUP_REMOVED lines=25> */
[----:B------:R-:W-:Y:S01]  /*27720*/  IMAD.HI.U32 R33, R64, R61, R36 ;  /* 0x0000003d40217227 */ /* 0x000fe200078e0024 */
[----:B------:R-:W-:-:S03]  /*27730*/  IADD3 R37, PT, PT, R40, UR4, RZ ;  /* 0x0000000428257c10 */ /* 0x000fc6000fffe0ff */
[----:B------:R-:W-:Y:S01]  /*27740*/  IMAD.WIDE.U32 R34, R18, UR30, R34 ;  /* 0x0000001e12227c25 */ /* 0x000fe2000f8e0022 */
[----:B------:R-:W-:-:S03]  /*27750*/  IADD3 R36, P2, PT, R37, R72, RZ ;  /* 0x0000004825247210 */ /* 0x000fc60007f5e0ff */
[----:B------:R-:W-:Y:S01]  /*27760*/  VIADD R33, R33, UR23 ;  /* 0x0000001721217c36 */ /* 0x000fe20008000000 */
[----:B------:R-:W-:Y:S01]  /*27770*/  IADD3 R41, PT, PT, R35, UR10, RZ ;  /* 0x0000000a23297c10 */ /* 0x000fe2000fffe0ff */
[----:B------:R-:W-:-:S03]  /*27780*/  IMAD.X R37, RZ, RZ, RZ, P2 ;  /* 0x000000ffff257224 */ /* 0x000fc600010e06ff */
[----:B------:R-:W-:Y:S01]  /*27790*/  IADD3 R34, P3, PT, R33, R34, RZ ;  /* 0x0000002221227210 */ /* 0x000fe20007f7e0ff */
[----:B------:R-:W-:Y:S01]  /*277a0*/  IMAD.WIDE.U32 R36, R16, UR35, R36 ;  /* 0x0000002310247c25 */ /* 0x000fe2000f8e0024 */
[----:B------:R-:W-:Y:S02]  /*277b0*/  IADD3 R40, P2, PT, R41, R42, RZ ;  /* 0x0000002a29287210 */ /* 0x000fe40007f5e0ff */
[----:B------:R-:W-:Y:S02]  /*277c0*/  IADD3.X R35, PT, PT, RZ, RZ, RZ, P3, !PT ;  /* 0x000000ffff237210 */ /* 0x000fe40001ffe4ff */
        /* <DEDUP_REMOVED lines=10> */
[----:B------:R-:W-:-:S04]  /*27870*/  IMAD.WIDE.U32 R38, R67, R22, R38 ;  /* 0x0000001643267225 */ /* 0x000fc800078e0026 */
[----:B------:R-:W-:Y:S01]  /*27880*/  IMAD.X R43, RZ, RZ, RZ, P2 ;  /* 0x000000ffff2b7224 */ /* 0x000fe200010e06ff */
[----:B------:R-:W-:Y:S01]  /*27890*/  IADD3 R33, PT, PT, R39, UR39, RZ ;  /* 0x0000002727217c10 */ /* 0x000fe2000fffe0ff */
[----:B------:R-:W-:Y:S02]  /*278a0*/  IMAD R18, R38, UR28, RZ ;  /* 0x0000001c26127c24 */ /* 0x000fe4000f8e02ff */
[----:B------:R-:W-:Y:S01]  /*278b0*/  IMAD.WIDE.U32 R36, R45, R61, R42 ;  /* 0x0000003d2d247225 */ /* 0x000fe200078e002a */
[----:B------:R-:W-:-:S03]  /*278c0*/  IADD3 R40, P4, PT, R33, R72, RZ ;  /* 0x0000004821287210 */ /* 0x000fc60007f9e0ff */
[----:B------:R-:W-:Y:S01]  /*278d0*/  VIADD R43, R73, UR6 ;  /* 0x00000006492b7c36 */ /* 0x000fe20008000000 */
[----:B------:R-:W-:Y:S01]  /*278e0*/  IADD3 R33, PT, PT, R37, UR25, RZ ;  /* 0x0000001925217c10 */ /* 0x000fe2000fffe0ff */
[----:B------:R-:W-:Y:S02]  /*278f0*/  IMAD.MOV.U32 R39, RZ, RZ, RZ ;  /* 0x000000ffff277224 */ /* 0x000fe400078e00ff */
[----:B------:R-:W-:Y:S01]  /*27900*/  IMAD.MOV.U32 R35, RZ, RZ, RZ ;  /* 0x000000ffff237224 */ /* 0x000fe200078e00ff */
[----:B------:R-:W-:Y:S01]  /*27910*/  IADD3 R42, P3, PT, R43, R32, RZ ;  /* 0x000000202b2a7210 */ /* 0x000fe20007f7e0ff */
[----:B------:R-:W-:Y:S01]  /*27920*/  IMAD.HI.U32 R38, R18, UR36, R38 ;  /* 0x0000002412267c27 */ /* 0x000fe2000f8e0026 */
[----:B------:R-:W-:Y:S02]  /*27930*/  IADD3 R32, P2, PT, R41, R33, RZ ;  /* 0x0000002129207210 */ /* 0x000fe40007f5e0ff */
[----:B------:R-:W-:Y:S01]  /*27940*/  IADD3.X R41, PT, PT, RZ, RZ, RZ, P4, !PT ;  /* 0x000000ffff297210 */ /* 0x000fe200027fe4ff */
[----:B------:R-:W-:Y:S01]  /*27950*/  IMAD.X R43, RZ, RZ, RZ, P3 ;  /* 0x000000ffff2b7224 */ /* 0x000fe200018e06ff */
[----:B------:R-:W-:Y:S01]  /*27960*/  IADD3 R73, PT, PT, R38, UR4, RZ ;  /* 0x0000000426497c10 */ /* 0x000fe2000fffe0ff */
[----:B------:R-:W-:-:S02]  /*27970*/  IMAD.X R33, RZ, RZ, RZ, P2 ;  /* 0x000000ffff217224 */ /* 0x000fc400010e06ff */
[----:B------:R-:W-:-:S04]  /*27980*/  IMAD.WIDE.U32 R40, R69, R22, R40 ;  /* 0x0000001645287225 */ /* 0x000fc800078e0028 */
[----:B------:R-:W-:Y:S01]  /*27990*/  IMAD.WIDE.U32 R38, R16, UR33, R42 ;  /* 0x0000002110267c25 */ /* 0x000fe2000f8e002a */
[----:B------:R-:W-:Y:S02]  /*279a0*/  IADD3 R72, P2, PT, R73, R40, RZ ;  /* 0x0000002849487210 */ /* 0x000fe40007f5e0ff */
[----:B------:R-:W-:Y:S01]  /*279b0*/  IADD3 R41, PT, PT, R41, UR20, RZ ;  /* 0x0000001429297c10 */ /* 0x000fe2000fffe0ff */
[----:B------:R-:W-:-:S03]  /*279c0*/  IMAD.WIDE.U32 R32, R31, R61, R32 ;  /* 0x0000003d1f207225 */ /* 0x000fc600078e0020 */
[----:B------:R-:W-:Y:S01]  /*279d0*/  IADD3 R40, P3, PT, R41, R38, RZ ;  /* 0x0000002629287210 */ /* 0x000fe20007f7e0ff */
[----:B------:R-:W-:Y:S01]  /*279e0*/  VIADD R42, R39, UR7 ;  /* 0x00000007272a7c36 */ /* 0x000fe20008000000 */
[----:B------:R-:W-:Y:S01]  /*279f0*/  IADD3 R43, PT, PT, R33, UR38, RZ ;  /* 0x00000026212b7c10 */ /* 0x000fe2000fffe0ff */
[----:B------:R-:W-:Y:S01]  /*27a00*/  IMAD.X R73, RZ, RZ, RZ, P2 ;  /* 0x000000ffff497224 */ /* 0x000fe200010e06ff */
[----:B------:R-:W-:Y:S02]  /*27a10*/  IADD3.X R41, PT, PT, RZ, RZ, RZ, P3, !PT ;  /* 0x000000ffff297210 */ /* 0x000fe40001ffe4ff */
        /* <DEDUP_REMOVED lines=13> */
[----:B------:R-:W-:Y:S02]  /*27af0*/  MOV R34, R38 ;  /* 0x0000002600227202 */ /* 0x000fe40000000f00 */
[----:B------:R-:W-:Y:S01]  /*27b00*/  IADD3.X R73, PT, PT, RZ, RZ, RZ, P3, !PT ;  /* 0x000000ffff497210 */ /* 0x000fe20001ffe4ff */
[----:B------:R-:W-:Y:S02]  /*27b10*/  IMAD.X R43, RZ, RZ, RZ, P2 ;  /* 0x000000ffff2b7224 */ /* 0x000fe400010e06ff */
[----:B------:R-:W-:-:S04]  /*27b20*/  IMAD.WIDE.U32 R34, R67, R63, R34 ;  /* 0x0000003f43227225 */ /* 0x000fc800078e0022 */
[----:B------:R-:W-:Y:S01]  /*27b30*/  IMAD.WIDE.U32 R38, R62, R22, R72 ;  /* 0x000000163e267225 */ /* 0x000fe200078e0048 */
[----:B------:R-:W-:-:S03]  /*27b40*/  IADD3 R33, PT, PT, R35, UR40, RZ ;  /* 0x0000002823217c10 */ /* 0x000fc6000fffe0ff */
[----:B------:R-:W-:Y:S01]  /*27b50*/  IMAD.WIDE.U32 R42, R16, UR31, R42 ;  /* 0x0000001f102a7c25 */ /* 0x000fe2000f8e002a */
[----:B------:R-:W-:-:S03]  /*27b60*/  IADD3 R40, P4, PT, R33, R40, RZ ;  /* 0x0000002821287210 */ /* 0x000fc60007f9e0ff */
[----:B------:R-:W-:Y:S01]  /*27b70*/  VIADD R35, R39, UR22 ;  /* 0x0000001627237c36 */ /* 0x000fe20008000000 */
[----:B------:R-:W-:Y:S01]  /*27b80*/  IADD3 R37, PT, PT, R43, UR9, RZ ;  /* 0x000000092b257c10 */ /* 0x000fe2000fffe0ff */
[----:B------:R-:W-:Y:S02]  /*27b90*/  IMAD R20, R34, UR28, RZ ;  /* 0x0000001c22147c24 */ /* 0x000fe4000f8e02ff */
[----:B------:R-:W-:Y:S01]  /*27ba0*/  VIADD R39, R41, UR6 ;  /* 0x0000000629277c36 */ /* 0x000fe20008000000 */
[----:B------:R-:W-:Y:S01]  /*27bb0*/  IADD3 R42, P3, PT, R35, R42, RZ ;  /* 0x0000002a232a7210 */ /* 0x000fe20007f7e0ff */
[----:B------:R-:W-:Y:S01]  /*27bc0*/  HFMA2 R35, -RZ, RZ, 0, 0 ;  /* 0x00000000ff237431 */ /* 0x000fe200000001ff */
[----:B------:R-:W-:Y:S01]  /*27bd0*/  IADD3 R36, P2, PT, R37, R36, RZ ;  /* 0x0000002425247210 */ /* 0x000fe20007f5e0ff */
[----:B------:R-:W-:Y:S02]  /*27be0*/  IMAD.X R41, RZ, RZ, RZ, P4 ;  /* 0x000000ffff297224 */ /* 0x000fe400020e06ff */
[----:B------:R-:W-:Y:S01]  /*27bf0*/  IMAD.X R43, RZ, RZ, RZ, P3 ;  /* 0x000000ffff2b7224 */ /* 0x000fe200018e06ff */
[----:B------:R-:W-:Y:S01]  /*27c00*/  IADD3.X R37, PT, PT, RZ, RZ, RZ, P2, !PT ;  /* 0x000000ffff257210 */ /* 0x000fe200017fe4ff */
[----:B------:R-:W-:Y:S01]  /*27c10*/  IMAD.WIDE.U32 R40, R69, R63, R40 ;  /* 0x0000003f45287225 */ /* 0x000fe200078e0028 */
[----:B------:R-:W-:-:S03]  /*27c20*/  IADD3 R38, P2, PT, R39, R38, RZ ;  /* 0x0000002627267210 */ /* 0x000fc60007f5e0ff */
[----:B------:R-:W-:Y:S01]  /*27c30*/  IMAD.HI.U32 R24, R20, UR36, R34 ;  /* 0x0000002414187c27 */ /* 0x000fe2000f8e0022 */
[----:B------:R-:W-:Y:S02]  /*27c40*/  IADD3.X R39, PT, PT, RZ, RZ, RZ, P2, !PT ;  /* 0x000000ffff277210 */ /* 0x000fe400017fe4ff */
[----:B------:R-:W-:Y:S01]  /*27c50*/  IADD3 R41, PT, PT, R41, UR20, RZ ;  /* 0x0000001429297c10 */ /* 0x000fe2000fffe0ff */
[----:B------:R-:W-:-:S04]  /*27c60*/  IMAD.WIDE.U32 R34, R64, R22, R42 ;  /* 0x0000001640227225 */ /* 0x000fc800078e002a */
[----:B------:R-:W-:-:S04]  /*27c70*/  IMAD.WIDE.U32 R36, R16, UR30, R36 ;  /* 0x0000001e10247c25 */ /* 0x000fc8000f8e0024 */
[----:B------:R-:W-:Y:S01]  /*27c80*/  VIADD R33, R35, UR23 ;  /* 0x0000001723217c36 */ /* 0x000fe20008000000 */
[----:B------:R-:W-:Y:S01]  /*27c90*/  IADD3 R73, PT, PT, R37, UR10, RZ ;  /* 0x0000000a25497c10 */ /* 0x000fe2000fffe0ff */
[----:B------:R-:W-:Y:S01]  /*27ca0*/  VIADD R43, R24, UR4 ;  /* 0x00000004182b7c36 */ /* 0x000fe20008000000 */
[----:B------:R-:W-:Y:S01]  /*27cb0*/  IADD3.X R24, PT, PT, RZ, -0x1, R51, P1, P0 ;  /* 0xffffffffff187810 */ /* 0x000fe20000fe0433 */
[----:B------:R-:W-:Y:S01]  /*27cc0*/  IMAD.WIDE.U32 R38, R18, UR33, R38 ;  /* 0x0000002112267c25 */ /* 0x000fe2000f8e0026 */
[----:B------:R-:W-:Y:S02]  /*27cd0*/  IADD3 R36, P2, PT, R33, R36, RZ ;  /* 0x0000002421247210 */ /* 0x000fe40007f5e0ff */
[----:B------:R-:W-:Y:S01]  /*27ce0*/  IADD3 R72, P3, PT, R73, R32, RZ ;  /* 0x0000002049487210 */ /* 0x000fe20007f7e0ff */
[----:B------:R-:W-:Y:S01]  /*27cf0*/  VIADD R33, R39, UR7 ;  /* 0x0000000727217c36 */ /* 0x000fe20008000000 */
[----:B------:R-:W-:Y:S02]  /*27d00*/  IADD3.X R37, PT, PT, RZ, RZ, RZ, P2, !PT ;  /* 0x000000ffff257210 */ /* 0x000fe400017fe4ff */
[----:B------:R-:W-:Y:S01]  /*27d10*/  IADD3 R42, P5, PT, R43, R40, RZ ;  /* 0x000000282b2a7210 */ /* 0x000fe20007fbe0ff */
[----:B------:R-:W-:Y:S01]  /*27d20*/  IMAD.X R73, RZ, RZ, RZ, P3 ;  /* 0x000000ffff497224 */ /* 0x000fe200018e06ff */
[----:B------:R-:W-:Y:S01]  /*27d30*/  IADD3 R40, P4, PT, R41, R38, RZ ;  /* 0x0000002629287210 */ /* 0x000fe20007f9e0ff */
[----:B------:R-:W-:Y:S01]  /*27d40*/  IMAD.HI.U32 R35, R66, R22, R36 ;  /* 0x0000001642237227 */ /* 0x000fe200078e0024 */
[----:B------:R-:W-:-:S02]  /*27d50*/  IADD3 R32, P2, PT, R33, R34, RZ ;  /* 0x0000002221207210 */ /* 0x000fc40007f5e0ff */
[----:B------:R-:W-:Y:S01]  /*27d60*/  IADD3.X R43, PT, PT, RZ, RZ, RZ, P5, !PT ;  /* 0x000000ffff2b7210 */ /* 0x000fe20002ffe4ff */
[----:B------:R-:W-:Y:S01]  /*27d70*/  IMAD.WIDE.U32 R38, R16, UR29, R72 ;  /* 0x0000001d10267c25 */ /* 0x000fe2000f8e0048 */
[----:B------:R-:W-:Y:S02]  /*27d80*/  IADD3.X R41, PT, PT, RZ, RZ, RZ, P4, !PT ;  /* 0x000000ffff297210 */ /* 0x000fe400027fe4ff */
[----:B------:R-:W-:Y:S01]  /*27d90*/  LOP3.LUT R24, R24, 0x1, RZ, 0xc0, !PT ;  /* 0x0000000118187812 */ /* 0x000fe200078ec0ff */
[----:B------:R-:W-:Y:S02]  /*27da0*/  VIADD R35, R35, UR24 ;  /* 0x0000001823237c36 */ /* 0x000fe40008000000 */
[----:B------:R-:W-:Y:S01]  /*27db0*/  IMAD.WIDE.U32 R36, R20, UR35, R42 ;  /* 0x0000002314247c25 */ /* 0x000fe2000f8e002a */
[----:B------:R-:W-:Y:S02]  /*27dc0*/  IADD3 R24, P1, P0, R117, -R24, -R26 ;  /* 0x8000001875187210 */ /* 0x000fe4000783e81a */
[----:B------:R-:W-:Y:S01]  /*27dd0*/  IADD3 R34, P3, PT, R38, R35, RZ ;  /* 0x0000002326227210 */ /* 0x000fe20007f7e0ff */
[----:B------:R-:W-:Y:S01]  /*27de0*/  IMAD.X R33, RZ, RZ, RZ, P2 ;  /* 0x000000ffff217224 */ /* 0x000fe200010e06ff */
[----:B------:R-:W-:Y:S01]  /*27df0*/  IADD3.X R65, PT, PT, RZ, -0x1, R51, P1, P0 ;  /* 0xffffffffff417810 */ /* 0x000fe20000fe0433 */
[----:B------:R-:W-:Y:S01]  /*27e00*/  IMAD.WIDE.U32 R40, R14, R63, R40 ;  /* 0x0000003f0e287225 */ /* 0x000fe200078e0028 */
[----:B------:R-:W-:-:S02]  /*27e10*/  IADD3.X R35, PT, PT, RZ, RZ, RZ, P3, !PT ;  /* 0x000000ffff237210 */ /* 0x000fc40001ffe4ff */
[----:B------:R-:W-:Y:S01]  /*27e20*/  LOP3.LUT R65, R65, 0x1, RZ, 0xc0, !PT ;  /* 0x0000000141417812 */ /* 0x000fe200078ec0ff */
[----:B------:R-:W-:Y:S01]  /*27e30*/  VIADD R37, R37, UR5 ;  /* 0x0000000525257c36 */ /* 0x000fe20008000000 */
[----:B------:R-:W-:Y:S01]  /*27e40*/  IADD3 R41, PT, PT, R41, UR21, RZ ;  /* 0x0000001529297c10 */ /* 0x000fe2000fffe0ff */
[----:B------:R-:W-:Y:S01]  /*27e50*/  IMAD.WIDE.U32 R34, R45, R22, R34 ;  /* 0x000000162d227225 */ /* 0x000fe200078e0022 */
[----:B------:R-:W-:Y:S02]  /*27e60*/  IADD3 R65, PT, PT, R106, -R65, -R15 ;  /* 0x800000416a417210 */ /* 0x000fe40007ffe80f */
[----:B------:R-:W-:Y:S01]  /*27e70*/  IADD3 R38, P4, PT, R37, R40, RZ ;  /* 0x0000002825267210 */ /* 0x000fe20007f9e0ff */
[----:B------:R-:W-:Y:S01]  /*27e80*/  IMAD.WIDE.U32 R32, R18, UR32, R32 ;  /* 0x0000002012207c25 */ /* 0x000fe2000f8e0020 */
[----:B------:R-:W-:-:S03]  /*27e90*/  IADD3 R35, PT, PT, R35, UR25, RZ ;  /* 0x0000001923237c10 */ /* 0x000fc6000fffe0ff */
[----:B------:R-:W-:Y:S01]  /*27ea0*/  IMAD.MOV.U32 R37, RZ, RZ, RZ ;  /* 0x000000ffff257224 */ /* 0x000fe200078e00ff */
[----:B------:R-:W-:Y:S01]  /*27eb0*/  IADD3 R40, P3, PT, R41, R32, RZ ;  /* 0x0000002029287210 */ /* 0x000fe20007f7e0ff */
[----:B------:R-:W-:Y:S01]  /*27ec0*/  VIADD R26, R33, UR8 ;  /* 0x00000008211a7c36 */ /* 0x000fe20008000000 */
[----:B------:R-:W-:Y:S01]  /*27ed0*/  IADD3 R32, P2, PT, R39, R35, RZ ;  /* 0x0000002327207210 */ /* 0x000fe20007f5e0ff */
[----:B------:R-:W-:Y:S01]  /*27ee0*/  IMAD.WIDE.U32 R36, R67, R24, R36 ;  /* 0x0000001843247225 */ /* 0x000fe200078e0024 */
[----:B------:R-:W-:Y:S02]  /*27ef0*/  IADD3.X R39, PT, PT, RZ, RZ, RZ, P4, !PT ;  /* 0x000000ffff277210 */ /* 0x000fe400027fe4ff */
[----:B------:R-:W-:Y:S01]  /*27f00*/  IADD3.X R33, PT, PT, RZ, RZ, RZ, P2, !PT ;  /* 0x000000ffff217210 */ /* 0x000fe200017fe4ff */
[----:B------:R-:W-:Y:S02]  /*27f10*/  VIADD R35, R37, UR41 ;  /* 0x0000002925237c36 */ /* 0x000fe40008000000 */
[----:B------:R-:W-:-:S02]  /*27f20*/  HFMA2 R37, -RZ, RZ, 0, 0 ;  /* 0x00000000ff257431 */ /* 0x000fc400000001ff */
[----:B------:R-:W-:Y:S02]  /*27f30*/  IMAD.X R41, RZ, RZ, RZ, P3 ;  /* 0x000000ffff297224 */ /* 0x000fe400018e06ff */
[----:B------:R-:W-:-:S04]  /*27f40*/  IMAD.WIDE.U32 R38, R20, UR34, R38 ;  /* 0x0000002214267c25 */ /* 0x000fc8000f8e0026 */
[----:B------:R-:W-:Y:S01]  /*27f50*/  IMAD.WIDE.U32 R32, R31, R22, R32 ;  /* 0x000000161f207225 */ /* 0x000fe200078e0020 */
[----:B------:R-:W-:Y:S02]  /*27f60*/  IADD3 R39, PT, PT, R39, UR6, RZ ;  /* 0x0000000627277c10 */ /* 0x000fe4000fffe0ff */
[----:B------:R-:W-:Y:S01]  /*27f70*/  IADD3 R38, P4, PT, R35, R38, RZ ;  /* 0x0000002623267210 */ /* 0x000fe20007f9e0ff */
[----:B------:R-:W-:Y:S02]  /*27f80*/  IMAD R16, R36, UR28, RZ ;  /* 0x0000001c24107c24 */ /* 0x000fe4000f8e02ff */
[----:B------:R-:W-:-:S04]  /*27f90*/  IMAD.WIDE.U32 R40, R62, R63, R40 ;  /* 0x0000003f3e287225 */ /* 0x000fc800078e0028 */
[----:B------:R-:W-:Y:S01]  /*27fa0*/  VIADD R33, R33, UR39 ;  /* 0x0000002721217c36 */ /* 0x000fe20008000000 */
[----:B------:R-:W-:Y:S01]  /*27fb0*/  IADD3 R73, PT, PT, R41, UR22, RZ ;  /* 0x0000001629497c10 */ /* 0x000fe2000fffe0ff */
[----:B------:R-:W-:Y:S01]  /*27fc0*/  IMAD.HI.U32 R35, R16, UR36, R36 ;  /* 0x0000002410237c27 */ /* 0x000fe2000f8e0024 */
[----:B------:R-:W-:Y:S02]  /*27fd0*/  IADD3 R36, P3, PT, R39, R40, RZ ;  /* 0x0000002827247210 */ /* 0x000fe40007f7e0ff */
[----:B------:R-:W-:Y:S01]  /*27fe0*/  IADD3 R40, P2, PT, R26, R33, RZ ;  /* 0x000000211a287210 */ /* 0x000fe20007f5e0ff */
[----:B------:R-:W-:Y:S02]  /*27ff0*/  IMAD.X R39, RZ, RZ, RZ, P4 ;  /* 0x000000ffff277224 */ /* 0x000fe400020e06ff */
[----:B------:R-:W-:Y:S01]  /*28000*/  IMAD.X R37, RZ, RZ, RZ, P3 ;  /* 0x000000ffff257224 */ /* 0x000fe200018e06ff */
[----:B------:R-:W-:Y:S01]  /*28010*/  IADD3.X R41, PT, PT, RZ, RZ, RZ, P2, !PT ;  /* 0x000000ffff297210 */ /* 0x000fe200017fe4ff */
[----:B------:R-:W-:-:S04]  /*28020*/  IMAD.WIDE.U32 R38, R69, R24, R38 ;  /* 0x0000001845267225 */ /* 0x000fc800078e0026 */
[----:B------:R-:W-:Y:S01]  /*28030*/  IMAD.WIDE.U32 R40, R18, UR31, R40 ;  /* 0x0000001f12287c25 */ /* 0x000fe2000f8e0028 */
[----:B------:R-:W-:-:S03]  /*28040*/  IADD3 R39, PT, PT, R39, UR20, RZ ;  /* 0x0000001427277c10 */ /* 0x000fc6000fffe0ff */
[----:B------:R-:W-:Y:S01]  /*28050*/  VIADD R41, R41, UR9 ;  /* 0x0000000929297c36 */ /* 0x000fe20008000000 */
[----:B------:R-:W-:Y:S01]  /*28060*/  IADD3 R72, P1, PT, R73, R40, RZ ;  /* 0x0000002849487210 */ /* 0x000fe20007f3e0ff */
[----:B------:R-:W-:-:S03]  /*28070*/  IMAD.WIDE.U32 R36, R20, UR33, R36 ;  /* 0x0000002114247c25 */ /* 0x000fc6000f8e0024 */
[----:B------:R-:W-:Y:S01]  /*28080*/  IADD3 R42, P0, PT, R41, R34, RZ ;  /* 0x00000022292a7210 */ /* 0x000fe20007f1e0ff */
[----:B------:R-:W-:Y:S01]  /*28090*/  VIADD R33, R35, UR4 ;  /* 0x0000000423217c36 */ /* 0x000fe20008000000 */
[----:B------:R-:W-:Y:S02]  /*280a0*/  IADD3 R40, P2, PT, R39, R36, RZ ;  /* 0x0000002427287210 */ /* 0x000fe40007f5e0ff */
[----:B------:R-:W-:Y:S01]  /*280b0*/  IADD3.X R73, PT, PT, RZ, RZ, RZ, P1, !PT ;  /* 0x000000ffff497210 */ /* 0x000fe20000ffe4ff */
[----:B------:R-:W-:Y:S01]  /*280c0*/  IMAD.X R43, RZ, RZ, RZ, P0 ;  /* 0x000000ffff2b7224 */ /* 0x000fe200000e06ff */
[----:B------:R-:W-:Y:S01]  /*280d0*/  IADD3 R38, P3, PT, R33, R38, RZ ;  /* 0x0000002621267210 */ /* 0x000fe20007f7e0ff */
[----:B------:R-:W-:Y:S01]  /*280e0*/  IMAD.X R41, RZ, RZ, RZ, P2 ;  /* 0x000000ffff297224 */ /* 0x000fe200010e06ff */
[----:B------:R-:W-:Y:S01]  /*280f0*/  IADD3 R37, PT, PT, R37, UR7, RZ ;  /* 0x0000000725257c10 */ /* 0x000fe2000fffe0ff */
[----:B------:R-:W-:Y:S01]  /*28100*/  IMAD.WIDE.U32 R34, R64, R63, R72 ;  /* 0x0000003f40227225 */ /* 0x000fe200078e0048 */
[----:B------:R-:W-:-:S03]  /*28110*/  IADD3.X R39, PT, PT, RZ, RZ, RZ, P3, !PT ;  /* 0x000000ffff277210 */ /* 0x000fc60001ffe4ff */
[----:B------:R-:W-:-:S04]  /*28120*/  IMAD.WIDE.U32 R42, R18, UR30, R42 ;  /* 0x0000001e122a7c25 */ /* 0x000fc8000f8e002a */
[----:B------:R-:W-:Y:S01]  /*28130*/  IMAD.WIDE.U32 R72, R14, R24, R40 ;  /* 0x000000180e487225 */ /* 0x000fe200078e0028 */
[----:B------:R-:W-:-:S03]  /*28140*/  IADD3 R41, PT, PT, R35, UR23, RZ ;  /* 0x0000001723297c10 */ /* 0x000fc6000fffe0ff */
[----:B------:R-:W-:Y:S01]  /*28150*/  VIADD R33, R43, UR10 ;  /* 0x0000000a2b217c36 */ /* 0x000fe20008000000 */
[----:B------:R-:W-:Y:S01]  /*28160*/  IADD3 R40, P1, PT, R41, R42, RZ ;  /* 0x0000002a29287210 */ /* 0x000fe20007f3e0ff */
[----:B------:R-:W-:-:S03]  /*28170*/  IMAD.WIDE.U32 R38, R16, UR35, R38 ;  /* 0x0000002310267c25 */ /* 0x000fc6000f8e0026 */
[----:B------:R-:W-:Y:S01]  /*28180*/  IADD3 R32, P0, PT, R33, R32, RZ ;  /* 0x0000002021207210 */ /* 0x000fe20007f1e0ff */
[----:B------:R-:W-:Y:S01]  /*28190*/  VIADD R15, R39, UR5 ;  /* 0x00000005270f7c36 */ /* 0x000fe20008000000 */
[----:B------:R-:W-:Y:S01]  /*281a0*/  MOV R39, RZ ;  /* 0x000000ff00277202 */ /* 0x000fe20000000f00 */
[----:B------:R-:W-:Y:S02]  /*281b0*/  IMAD.X R41, RZ, RZ, RZ, P1 ;  /* 0x000000ffff297224 */ /* 0x000fe400008e06ff */
[----:B------:R-:W-:Y:S01]  /*281c0*/  IMAD.X R33, RZ, RZ, RZ, P0 ;  /* 0x000000ffff217224 */ /* 0x000fe200000e06ff */
[----:B------:R-:W-:Y:S01]  /*281d0*/  IADD3 R36, P2, PT, R15, R72, RZ ;  /* 0x000000480f247210 */ /* 0x000fe20007f5e0ff */
[----:B------:R-:W-:Y:S01]  /*281e0*/  IMAD.WIDE.U32 R38, R65, R67, R38 ;  /* 0x0000004341267225 */ /* 0x000fe200078e0026 */
[----:B------:R-:W-:Y:S02]  /*281f0*/  IADD3 R42, P0, PT, R37, R34, RZ ;  /* 0x00000022252a7210 */ /* 0x000fe40007f1e0ff */
[----:B------:R-:W-:Y:S01]  /*28200*/  IADD3.X R37, PT, PT, RZ, RZ, RZ, P2, !PT ;  /* 0x000000ffff257210 */ /* 0x000fe200017fe4ff */
[----:B------:R-:W-:Y:S01]  /*28210*/  IMAD.WIDE.U32 R34, R66, R63, R40 ;  /* 0x0000003f42227225 */ /* 0x000fe200078e0028 */
[----:B------:R-:W-:-:S03]  /*28220*/  IADD3 R15, PT, PT, R73, UR21, RZ ;  /* 0x00000015490f7c10 */ /* 0x000fc6000fffe0ff */
[----:B------:R-:W-:Y:S01]  /*28230*/  IMAD.WIDE.U32 R32, R18, UR29, R32 ;  /* 0x0000001d12207c25 */ /* 0x000fe2000f8e0020 */
[----:B------:R-:W-:-:S03]  /*28240*/  IADD3 R35, PT, PT, R35, UR24, RZ ;  /* 0x0000001823237c10 */ /* 0x000fc6000fffe0ff */
[----:B------:R-:W-:Y:S02]  /*28250*/  IMAD.X R43, RZ, RZ, RZ, P0 ;  /* 0x000000ffff2b7224 */ /* 0x000fe400000e06ff */
[----:B------:R-:W-:Y:S01]  /*28260*/  IMAD.WIDE.U32 R72, R16, UR34, R36 ;  /* 0x0000002210487c25 */ /* 0x000fe2000f8e0024 */
[----:B------:R-:W-:-:S03]  /*28270*/  IADD3 R36, P0, PT, R32, R35, RZ ;  /* 0x0000002320247210 */ /* 0x000fc60007f1e0ff */
[----:B------:R-:W-:-:S04]  /*28280*/  IMAD.WIDE.U32 R40, R20, UR32, R42 ;  /* 0x0000002014287c25 */ /* 0x000fc8000f8e002a */
[----:B------:R-:W-:Y:S01]  /*28290*/  HFMA2 R43, -RZ, RZ, 0, 0 ;  /* 0x00000000ff2b7431 */ /* 0x000fe200000001ff */
[----:B------:R-:W-:Y:S01]  /*282a0*/  IADD3 R73, PT, PT, R73, UR6, RZ ;  /* 0x0000000649497c10 */ /* 0x000fe2000fffe0ff */
[----:B------:R-:W-:Y:S01]  /*282b0*/  IMAD.X R37, RZ, RZ, RZ, P0 ;  /* 0x000000ffff257224 */ /* 0x000fe200000e06ff */
[----:B------:R-:W-:Y:S01]  /*282c0*/  IADD3 R35, PT, PT, R41, UR8, RZ ;  /* 0x0000000829237c10 */ /* 0x000fe2000fffe0ff */
[----:B------:R-:W-:Y:S01]  /*282d0*/  IMAD R18, R38, UR28, RZ ;  /* 0x0000001c26127c24 */ /* 0x000fe2000f8e02ff */
[----:B------:R-:W-:Y:S01]  /*282e0*/  IADD3 R40, P1, PT, R15, R40, RZ ;  /* 0x000000280f287210 */ /* 0x000fe20007f3e0ff */
[----:B------:R-:W-:Y:S01]  /*282f0*/  IMAD.HI.U32 R37, R45, R63, R36 ;  /* 0x0000003f2d257227 */ /* 0x000fe200078e0024 */
[----:B------:R-:W-:-:S03]  /*28300*/  IADD3 R36, P0, PT, R35, R34, RZ ;  /* 0x0000002223247210 */ /* 0x000fc60007f1e0ff */
[----:B------:R-:W-:Y:S01]  /*28310*/  IMAD.MOV.U32 R42, RZ, RZ, R38 ;  /* 0x000000ffff2a7224 */ /* 0x000fe200078e0026 */
[----:B------:R-:W-:Y:S01]  /*28320*/  IADD3 R35, PT, PT, R37, UR25, RZ ;  /* 0x0000001925237c10 */ /* 0x000fe2000fffe0ff */
[----:B------:R-:W-:Y:S01]  /*28330*/  IMAD.X R41, RZ, RZ, RZ, P1 ;  /* 0x000000ffff297224 */ /* 0x000fe200008e06ff */
[----:B------:R-:W-:Y:S01]  /*28340*/  IADD3 R38, P2, PT, R39, R72, RZ ;  /* 0x0000004827267210 */ /* 0x000fe20007f5e0ff */
[----:B------:R-:W-:Y:S01]  /*28350*/  IMAD.X R37, RZ, RZ, RZ, P0 ;  /* 0x000000ffff257224 */ /* 0x000fe200000e06ff */
[----:B------:R-:W-:Y:S01]  /*28360*/  IADD3 R34, P0, PT, R33, R35, RZ ;  /* 0x0000002321227210 */ /* 0x000fe20007f1e0ff */
[----:B------:R-:W-:-:S04]  /*28370*/  IMAD.WIDE.U32 R40, R62, R24, R40 ;  /* 0x000000183e287225 */ /* 0x000fc800078e0028 */
[----:B------:R-:W-:Y:S01]  /*28380*/  IMAD.X R39, RZ, RZ, RZ, P2 ;  /* 0x000000ffff277224 */ /* 0x000fe200010e06ff */
[----:B------:R-:W-:Y:S01]  /*28390*/  IADD3 R15, PT, PT, R41, UR22, RZ ;  /* 0x00000016290f7c10 */ /* 0x000fe2000fffe0ff */
[----:B------:R-:W-:-:S04]  /*283a0*/  IMAD.HI.U32 R43, R18, UR36, R42 ;  /* 0x00000024122b7c27 */ /* 0x000fc8000f8e002a */
[----:B------:R-:W-:Y:S01]  /*283b0*/  IMAD.X R35, RZ, RZ, RZ, P0 ;  /* 0x000000ffff237224 */ /* 0x000fe200000e06ff */
[----:B------:R-:W-:Y:S01]  /*283c0*/  IADD3 R43, PT, PT, R43, UR4, RZ ;  /* 0x000000042b2b7c10 */ /* 0x000fe2000fffe0ff */
[----:B------:R-:W-:-:S04]  /*283d0*/  IMAD.WIDE.U32 R32, R20, UR31, R36 ;  /* 0x0000001f14207c25 */ /* 0x000fc8000f8e0024 */
[----:B------:R-:W-:Y:S01]  /*283e0*/  IMAD.WIDE.U32 R36, R65, R69, R38 ;  /* 0x0000004541247225 */ /* 0x000fe200078e0026 */
[----:B------:R-:W-:Y:S02]  /*283f0*/  IADD3 R38, P1, PT, R73, R40, RZ ;  /* 0x0000002849267210 */ /* 0x000fe40007f3e0ff */
[----:B------:R-:W-:Y:S01]  /*28400*/  IADD3 R32, P0, PT, R15, R32, RZ ;  /* 0x000000200f207210 */ /* 0x000fe20007f1e0ff */
[----:B------:R-:W-:Y:S01]  /*28410*/  IMAD.WIDE.U32 R34, R31, R63, R34 ;  /* 0x0000003f1f227225 */ /* 0x000fe200078e0022 */
[----:B------:R-:W-:Y:S02]  /*28420*/  IADD3 R42, P2, PT, R43, R36, RZ ;  /* 0x000000242b2a7210 */ /* 0x000fe40007f5e0ff */
[----:B------:R-:W-:Y:S01]  /*28430*/  IADD3 R15, PT, PT, R33, UR9, RZ ;  /* 0x00000009210f7c10 */ /* 0x000fe2000fffe0ff */
[----:B------:R-:W-:Y:S01]  /*28440*/  IMAD.X R39, RZ, RZ, RZ, P1 ;  /* 0x000000ffff277224 */ /* 0x000fe200008e06ff */
[----:B------:R-:W-:Y:S01]  /*28450*/  IADD3 R36, PT, PT, R35, UR40, RZ ;  /* 0x0000002823247c10 */ /* 0x000fe2000fffe0ff */
[----:B------:R-:W-:Y:S01]  /*28460*/  IMAD.X R33, RZ, RZ, RZ, P0 ;  /* 0x000000ffff217224 */ /* 0x000fe200000e06ff */
[----:B------:R-:W-:Y:S01]  /*28470*/  IADD3.X R43, PT, PT, RZ, RZ, RZ, P2, !PT ;  /* 0x000000ffff2b7210 */ /* 0x000fe200017fe4ff */
[----:B------:R-:W-:Y:S01]  /*28480*/  IMAD.WIDE.U32 R38, R16, UR33, R38 ;  /* 0x0000002110267c25 */ /* 0x000fe2000f8e0026 */
[----:B------:R-:W-:-:S03]  /*28490*/  IADD3 R36, P0, PT, R15, R36, RZ ;  /* 0x000000240f247210 */ /* 0x000fc60007f1e0ff */
[----:B------:R-:W-:Y:S01]  /*284a0*/  VIADD R37, R37, UR20 ;  /* 0x0000001425257c36 */ /* 0x000fe20008000000 */
[----:B------:R-:W-:Y:S01]  /*284b0*/  IADD3 R39, PT, PT, R39, UR7, RZ ;  /* 0x0000000727277c10 */ /* 0x000fe2000fffe0ff */
[----:B------:R-:W-:-:S03]  /*284c0*/  IMAD.WIDE.U32 R32, R64, R24, R32 ;  /* 0x0000001840207225 */ /* 0x000fc600078e0020 */
[----:B------:R-:W-:Y:S01]  /*284d0*/  IADD3 R40, P1, PT, R37, R38, RZ ;  /* 0x0000002625287210 */ /* 0x000fe20007f3e0ff */
[----:B------:R-:W-:Y:S01]  /*284e0*/  IMAD.X R37, RZ, RZ, RZ, P0 ;  /* 0x000000ffff257224 */ /* 0x000fe200000e06ff */
[----:B------:R-:W-:Y:S02]  /*284f0*/  IADD3 R38, P0, PT, R39, R32, RZ ;  /* 0x0000002027267210 */ /* 0x000fe40007f1e0ff */
[----:B------:R-:W-:Y:S01]  /*28500*/  IADD3 R15, PT, PT, R33, UR23, RZ ;  /* 0x00000017210f7c10 */ /* 0x000fe2000fffe0ff */
[----:B------:R-:W-:Y:S01]  /*28510*/  IMAD.X R41, RZ, RZ, RZ, P1 ;  /* 0x000000ffff297224 */ /* 0x000fe200008e06ff */
[----:B------:R-:W-:Y:S01]  /*28520*/  IADD3.X R39, PT, PT, RZ, RZ, RZ, P0, !PT ;  /* 0x000000ffff277210 */ /* 0x000fe200007fe4ff */
[----:B------:R-:W-:-:S04]  /*28530*/  IMAD.WIDE.U32 R36, R20, UR30, R36 ;  /* 0x0000001e14247c25 */ /* 0x000fc8000f8e0024 */
[----:B------:R-:W-:Y:S02]  /*28540*/  VIADD R37, R37, UR10 ;  /* 0x0000000a25257c36 */ /* 0x000fe40008000000 */
[----:B------:R-:W-:Y:S01]  /*28550*/  IMAD.WIDE.U32 R40, R65, R14, R40 ;  /* 0x0000000e41287225 */ /* 0x000fe200078e0028 */
[----:B------:R-:W-:Y:S02]  /*28560*/  IADD3 R14, P1, PT, R15, R36, RZ ;  /* 0x000000240f0e7210 */ /* 0x000fe40007f3e0ff */
[----:B------:R-:W-:Y:S01]  /*28570*/  IADD3 R36, P0, PT, R37, R34, RZ ;  /* 0x0000002225247210 */ /* 0x000fe20007f1e0ff */
[----:B------:R-:W-:Y:S01]  /*28580*/  IMAD.WIDE.U32 R32, R18, UR35, R42 ;  /* 0x0000002312207c25 */ /* 0x000fe2000f8e002a */
[----:B------:R-:W-:Y:S02]  /*28590*/  IADD3 R41, PT, PT, R41, UR21, RZ ;  /* 0x0000001529297c10 */ /* 0x000fe4000fffe0ff */
[----:B------:R-:W-:Y:S01]  /*285a0*/  IADD3.X R37, PT, PT, RZ, RZ, RZ, P0, !PT ;  /* 0x000000ffff257210 */ /* 0x000fe200007fe4ff */
[----:B------:R-:W-:Y:S01]  /*285b0*/  VIADD R43, R33, UR5 ;  /* 0x00000005212b7c36 */ /* 0x000fe20008000000 */
[----:B------:R-:W-:Y:S01]  /*285c0*/  MOV R85, R32 ;  /* 0x0000002000557202 */ /* 0x000fe20000000f00 */
[----:B------:R-:W-:-:S04]  /*285d0*/  IMAD.WIDE.U32 R34, R16, UR32, R38 ;  /* 0x0000002010227c25 */ /* 0x000fc8000f8e0026 */
[----:B------:R-:W-:Y:S01]  /*285e0*/  IMAD.X R15, RZ, RZ, RZ, P1 ;  /* 0x000000ffff0f7224 */ /* 0x000fe200008e06ff */
[----:B------:R-:W-:Y:S01]  /*285f0*/  IADD3 R42, P1, PT, R43, R40, RZ ;  /* 0x000000282b2a7210 */ /* 0x000fe20007f3e0ff */
[----:B------:R-:W-:Y:S01]  /*28600*/  VIADD R35, R35, UR8 ;  /* 0x0000000823237c36 */ /* 0x000fe20008000000 */
[----:B------:R-:W-:Y:S01]  /*28610*/  IADD3 R40, P2, PT, R41, R34, RZ ;  /* 0x0000002229287210 */ /* 0x000fe20007f5e0ff */
[----:B------:R-:W-:Y:S01]  /*28620*/  IMAD.WIDE.U32 R14, R66, R24, R14 ;  /* 0x00000018420e7225 */ /* 0x000fe200078e000e */
[----:B------:R-:W-:Y:S02]  /*28630*/  IADD3.X R43, PT, PT, RZ, RZ, RZ, P1, !PT ;  /* 0x000000ffff2b7210 */ /* 0x000fe40000ffe4ff */
[----:B------:R-:W-:Y:S01]  /*28640*/  IADD3.X R41, PT, PT, RZ, RZ, RZ, P2, !PT ;  /* 0x000000ffff297210 */ /* 0x000fe200017fe4ff */
[----:B------:R-:W-:Y:S01]  /*28650*/  IMAD.WIDE.U32 R36, R20, UR29, R36 ;  /* 0x0000001d14247c25 */ /* 0x000fe2000f8e0024 */
[----:B------:R-:W-:-:S03]  /*28660*/  IADD3 R38, P1, PT, R35, R14, RZ ;  /* 0x0000000e23267210 */ /* 0x000fc60007f3e0ff */
        /* <DEDUP_REMOVED lines=59> */
[----:B------:R-:W-:-:S04]  /*28a20*/  IMAD.WIDE.U32 R40, R18, UR29, R40 ;  /* 0x0000001d12287c25 */ /* 0x000fc8000f8e0028 */
        /* <DEDUP_REMOVED lines=37> */
.L_x_87:
[----:B------:R-:W-:Y:S05]  /*28c80*/  BSYNC.RELIABLE B2 ;  /* 0x0000000000027941 */ /* 0x000fea0003800100 */
.L_x_86:
        /* <DEDUP_REMOVED lines=22> */
.L_x_85:
[----:B------:R-:W-:Y:S05]  /*28df0*/  BSYNC.RECONVERGENT B1 ;  /* 0x0000000000017941 */ /* 0x000fea0003800200 */
.L_x_84:
[----:B------:R-:W-:Y:S01]  /*28e00*/  IMAD.IADD R67, R85, 0x1, R78 ;  /* 0x0000000155437824 */ /* 0x000fe200078e024e */
[----:B------:R-:W-:Y:S01]  /*28e10*/  UMOV UR20, URZ ;  /* 0x000000ff00147c82 */ /* 0x000fe20008000000 */
[----:B------:R-:W-:Y:S01]  /*28e20*/  IMAD.MOV.U32 R15, RZ, RZ, RZ ;  /* 0x000000ffff0f7224 */ /* 0x000fe200078e00ff */
[----:B------:R-:W-:Y:S01]  /*28e30*/  UMOV UR21, URZ ;  /* 0x000000ff00157c82 */ /* 0x000fe20008000000 */
[C---:B------:R-:W-:Y:S01]  /*28e40*/  IMAD.WIDE.U32 R38, R67.reuse, R67, RZ ;  /* 0x0000004343267225 */ /* 0x040fe200078e00ff */
[C---:B------:R-:W-:Y:S01]  /*28e50*/  ISETP.GE.U32.AND P0, PT, R67.reuse, R78, PT ;  /* 0x0000004e4300720c */ /* 0x040fe20003f06070 */
[----:B------:R-:W-:Y:S01]  /*28e60*/  UMOV UR22, URZ ;  /* 0x000000ff00167c82 */ /* 0x000fe20008000000 */
[----:B------:R-:W-:Y:S01]  /*28e70*/  UMOV UR23, URZ ;  /* 0x000000ff00177c82 */ /* 0x000fe20008000000 */
[----:B------:R-:W-:Y:S01]  /*28e80*/  IMAD.MOV.U32 R37, RZ, RZ, RZ ;  /* 0x000000ffff257224 */ /* 0x000fe200078e00ff */
[----:B------:R-:W-:Y:S01]  /*28e90*/  SEL R81, RZ, 0x1, P0 ;  /* 0x00000001ff517807 */ /* 0x000fe20000000000 */
[----:B------:R-:W-:Y:S01]  /*28ea0*/  IMAD.MOV.U32 R35, RZ, RZ, RZ ;  /* 0x000000ffff237224 */ /* 0x000fe200078e00ff */
[----:B------:R-:W-:Y:S01]  /*28eb0*/  MOV R14, R39 ;  /* 0x00000027000e7202 */ /* 0x000fe20000000f00 */
[----:B------:R-:W-:Y:S01]  /*28ec0*/  IMAD.MOV.U32 R33, RZ, RZ, RZ ;  /* 0x000000ffff217224 */ /* 0x000fe200078e00ff */
[----:B------:R-:W-:Y:S01]  /*28ed0*/  IADD3 R81, P0, P1, R16, R79, R81 ;  /* 0x0000004f10517210 */ /* 0x000fe2000791e051 */
[----:B------:R-:W-:Y:S01]  /*28ee0*/  IMAD.MOV.U32 R41, RZ, RZ, RZ ;  /* 0x000000ffff297224 */ /* 0x000fe200078e00ff */
[----:B------:R-:W-:Y:S01]  /*28ef0*/  UMOV UR24, URZ ;  /* 0x000000ff00187c82 */ /* 0x000fe20008000000 */
[----:B------:R-:W-:Y:S01]  /*28f00*/  IMAD R91, R38, UR28, RZ ;  /* 0x0000001c265b7c24 */ /* 0x000fe2000f8e02ff */
[----:B------:R-:W-:Y:S01]  /*28f10*/  IADD3.X R42, PT, PT, RZ, RZ, RZ, P0, P1 ;  /* 0x000000ffff2a7210 */ /* 0x000fe200007e24ff */
[----:B------:R-:W-:Y:S01]  /*28f20*/  IMAD.HI.U32 R14, R67, R81, R14 ;  /* 0x00000051430e7227 */ /* 0x000fe200078e000e */
[----:B------:R-:W-:Y:S01]  /*28f30*/  UMOV UR25, URZ ;  /* 0x000000ff00197c82 */ /* 0x000fe20008000000 */
[----:B------:R-:W-:Y:S01]  /*28f40*/  BSSY.RECONVERGENT B1, `(.L_x_88) ;  /* 0x0000240000017945 */ /* 0x000fe20003800200 */
[----:B------:R-:W-:Y:S01]  /*28f50*/  IADD3 R42, P0, P1, R31, R42, R56 ;  /* 0x0000002a1f2a7210 */ /* 0x000fe2000791e038 */
[----:B------:R-:W-:Y:S01]  /*28f60*/  IMAD.MOV.U32 R39, RZ, RZ, RZ ;  /* 0x000000ffff277224 */ /* 0x000fe200078e00ff */
[----:B------:R-:W-:Y:S01]  /*28f70*/  IADD3 R36, PT, PT, R14, UR20, RZ ;  /* 0x000000140e247c10 */ /* 0x000fe2000fffe0ff */
[----:B------:R-:W-:Y:S01]  /*28f80*/  IMAD.MOV.U32 R87, RZ, RZ, RZ ;  /* 0x000000ffff577224 */ /* 0x000fe200078e00ff */
[----:B------:R-:W-:Y:S01]  /*28f90*/  IADD3.X R62, PT, PT, RZ, RZ, RZ, P0, P1 ;  /* 0x000000ffff3e7210 */ /* 0x000fe200007e24ff */
[----:B------:R-:W-:-:S03]  /*28fa0*/  IMAD.HI.U32 R89, R91, UR36, R38 ;  /* 0x000000245b597c27 */ /* 0x000fc6000f8e0026 */
[----:B------:R-:W-:Y:S01]  /*28fb0*/  IADD3 R62, P0, P1, R18, R62, R77 ;  /* 0x0000003e123e7210 */ /* 0x000fe2000791e04d */
[----:B------:R-:W-:Y:S01]  /*28fc0*/  IMAD.WIDE.U32 R36, R67, R42, R36 ;  /* 0x0000002a43247225 */ /* 0x000fe200078e0024 */
[----:B------:R-:W-:Y:S02]  /*28fd0*/  IADD3 R89, PT, PT, R89, UR4, RZ ;  /* 0x0000000459597c10 */ /* 0x000fe4000fffe0ff */
[----:B------:R-:W-:Y:S02]  /*28fe0*/  IADD3.X R48, PT, PT, RZ, RZ, RZ, P0, P1 ;  /* 0x000000ffff307210 */ /* 0x000fe400007e24ff */
[----:B------:R-:W-:Y:S01]  /*28ff0*/  IADD3 R34, PT, PT, R37, UR21, RZ ;  /* 0x0000001525227c10 */ /* 0x000fe2000fffe0ff */
[----:B------:R-:W-:Y:S01]  /*29000*/  IMAD.MOV.U32 R37, RZ, RZ, RZ ;  /* 0x000000ffff257224 */ /* 0x000fe200078e00ff */
[----:B------:R-:W-:-:S03]  /*29010*/  IADD3 R48, P0, P1, R20, R48, R75 ;  /* 0x0000003014307210 */ /* 0x000fc6000791e04b */
[----:B------:R-:W-:Y:S01]  /*29020*/  IMAD.WIDE.U32 R34, R67, R62, R34 ;  /* 0x0000003e43227225 */ /* 0x000fe200078e0022 */
[----:B------:R-:W-:-:S04]  /*29030*/  IADD3.X R73, PT, PT, RZ, RZ, RZ, P0, P1 ;  /* 0x000000ffff497210 */ /* 0x000fc800007e24ff */
[----:B------:R-:W-:Y:S02]  /*29040*/  IADD3 R32, PT, PT, R35, UR22, RZ ;  /* 0x0000001623207c10 */ /* 0x000fe4000fffe0ff */
        /* <DEDUP_REMOVED lines=8> */
[----:B------:R-:W-:-:S03]  /*290d0*/  IADD3 R46, PT, PT, R45, R70, R46 ;  /* 0x000000462d2e7210 */ /* 0x000fc60007ffe02e */
[----:B------:R-:W-:-:S05]  /*290e0*/  IMAD.WIDE.U32 R14, R67, R43, R14 ;  /* 0x0000002b430e7225 */ /* 0x000fca00078e000e */
[----:B------:R-:W-:-:S05]  /*290f0*/  IADD3 R86, PT, PT, R15, UR25, RZ ;  /* 0x000000190f567c10 */ /* 0x000fca000fffe0ff */
[----:B------:R-:W-:-:S05]  /*29100*/  IMAD.WIDE.U32 R38, R67, R46, R86 ;  /* 0x0000002e43267225 */ /* 0x000fca00078e0056 */
        /* <DEDUP_REMOVED lines=117> */
[----:B------:R-:W-:Y:S02]  /*29860*/  VIADD R33, R35, UR24 ;  /* 0x0000001823217c36 */ /* 0x000fe40008000000 */
[----:B------:R-:W-:-:S03]  /*29870*/  IMAD.WIDE.U32 R36, R91, UR35, R36 ;  /* 0x000000235b247c25 */ /* 0x000fc6000f8e0024 */
[----:B------:R-:W-:Y:S02]  /*29880*/  IADD3 R32, P0, PT, R86, R33, RZ ;  /* 0x0000002156207210 */ /* 0x000fe40007f1e0ff */
[----:B------:R-:W-:-:S03]  /*29890*/  IADD3 R15, PT, PT, R37, UR5, RZ ;  /* 0x00000005250f7c10 */ /* 0x000fc6000fffe0ff */
[----:B------:R-:W-:Y:S01]  /*298a0*/  IMAD.X R33, RZ, RZ, RZ, P0 ;  /* 0x000000ffff217224 */ /* 0x000fe200000e06ff */
[----:B------:R-:W-:Y:S01]  /*298b0*/  IADD3 R86, P1, PT, R15, R14, RZ ;  /* 0x0000000e0f567210 */ /* 0x000fe20007f3e0ff */
[----:B------:R-:W-:Y:S01]  /*298c0*/  IMAD.MOV.U32 R15, RZ, RZ, RZ ;  /* 0x000000ffff0f7224 */ /* 0x000fe200078e00ff */
[----:B------:R-:W-:Y:S01]  /*298d0*/  MOV R14, R36 ;  /* 0x00000024000e7202 */ /* 0x000fe20000000f00 */
[----:B------:R-:W-:-:S04]  /*298e0*/  IMAD.WIDE.U32 R32, R43, R42, R32 ;  /* 0x0000002a2b207225 */ /* 0x000fc800078e0020 */
[----:B------:R-:W-:Y:S02]  /*298f0*/  VIADD R41, R33, UR25 ;  /* 0x0000001921297c36 */ /* 0x000fe40008000000 */
[----:B------:R-:W-:-:S03]  /*29900*/  IMAD.WIDE.U32 R14, R67, R62, R14 ;  /* 0x0000003e430e7225 */ /* 0x000fc600078e000e */
[----:B------:R-:W-:Y:S01]  /*29910*/  IADD3 R40, P0, PT, R87, R41, RZ ;  /* 0x0000002957287210 */ /* 0x000fe20007f1e0ff */
[----:B------:R-:W-:Y:S01]  /*29920*/  IMAD R93, R14, UR28, RZ ;  /* 0x0000001c0e5d7c24 */ /* 0x000fe2000f8e02ff */
[----:B------:R-:W-:-:S03]  /*29930*/  IADD3.X R87, PT, PT, RZ, RZ, RZ, P1, !PT ;  /* 0x000000ffff577210 */ /* 0x000fc60000ffe4ff */
[----:B------:R-:W-:Y:S02]  /*29940*/  IMAD.X R41, RZ, RZ, RZ, P0 ;  /* 0x000000ffff297224 */ /* 0x000fe400000e06ff */
[----:B------:R-:W-:-:S04]  /*29950*/  IMAD.WIDE.U32 R86, R91, UR34, R86 ;  /* 0x000000225b567c25 */ /* 0x000fc8000f8e0056 */
[----:B------:R-:W-:Y:S01]  /*29960*/  IMAD.WIDE.U32 R36, R46, R42, R40 ;  /* 0x0000002a2e247225 */ /* 0x000fe200078e0028 */
[----:B------:R-:W-:-:S03]  /*29970*/  IADD3 R41, PT, PT, R15, UR22, RZ ;  /* 0x000000160f297c10 */ /* 0x000fc6000fffe0ff */
[----:B------:R-:W-:Y:S01]  /*29980*/  VIADD R87, R87, UR6 ;  /* 0x0000000657577c36 */ /* 0x000fe20008000000 */
[----:B------:R-:W-:Y:S01]  /*29990*/  IADD3 R64, PT, PT, R37, UR21, RZ ;  /* 0x0000001525407c10 */ /* 0x000fe2000fffe0ff */
[----:B------:R-:W-:Y:S01]  /*299a0*/  HFMA2 R37, -RZ, RZ, 0, 0 ;  /* 0x00000000ff257431 */ /* 0x000fe200000001ff */
        /* <DEDUP_REMOVED lines=17> */
[----:B------:R-:W-:Y:S01]  /*29ac0*/  IMAD.MOV.U32 R15, RZ, RZ, RZ ;  /* 0x000000ffff0f7224 */ /* 0x000fe200078e00ff */
        /* <DEDUP_REMOVED lines=40> */
[----:B------:R-:W-:Y:S01]  /*29d50*/  IMAD R87, R36, UR28, RZ ;  /* 0x0000001c24577c24 */ /* 0x000fe2000f8e02ff */
[----:B------:R-:W-:Y:S01]  /*29d60*/  IADD3 R32, PT, PT, R15, UR25, RZ ;  /* 0x000000190f207c10 */ /* 0x000fe2000fffe0ff */
[----:B------:R-:W-:Y:S01]  /*29d70*/  IMAD.X R39, RZ, RZ, RZ, P0 ;  /* 0x000000ffff277224 */ /* 0x000fe200000e06ff */
[----:B------:R-:W-:Y:S01]  /*29d80*/  IADD3.X R35, PT, PT, RZ, RZ, RZ, P1, !PT ;  /* 0x000000ffff237210 */ /* 0x000fe20000ffe4ff */
[----:B------:R-:W-:Y:S01]  /*29d90*/  IMAD.MOV.U32 R37, RZ, RZ, RZ ;  /* 0x000000ffff257224 */ /* 0x000fe200078e00ff */
        /* <DEDUP_REMOVED lines=23> */
[----:B------:R-:W-:Y:S02]  /*29f10*/  IADD3.X R37, PT, PT, RZ, RZ, RZ, P1, !PT ;  /* 0x000000ffff257210 */ /* 0x000fe40000ffe4ff */
[----:B------:R-:W-:Y:S01]  /*29f20*/  IADD3 R35, PT, PT, R39, UR5, RZ ;  /* 0x0000000527237c10 */ /* 0x000fe2000fffe0ff */
[----:B------:R-:W-:-:S02]  /*29f30*/  IMAD.X R41, RZ, RZ, RZ, P0 ;  /* 0x000000ffff297224 */ /* 0x000fc400000e06ff */
[----:B------:R-:W-:Y:S01]  /*29f40*/  IMAD.WIDE.U32 R36, R48, R62, R36 ;  /* 0x0000003e30247225 */ /* 0x000fe200078e0024 */
[----:B------:R-:W-:-:S03]  /*29f50*/  IADD3 R34, P2, PT, R35, R34, RZ ;  /* 0x0000002223227210 */ /* 0x000fc60007f5e0ff */
[----:B------:R-:W-:-:S04]  /*29f60*/  IMAD.WIDE.U32 R40, R93, UR31, R40 ;  /* 0x0000001f5d287c25 */ /* 0x000fc8000f8e0028 */
        /* <DEDUP_REMOVED lines=10> */
[----:B------:R-:W-:Y:S02]  /*2a010*/  IMAD.X R15, RZ, RZ, RZ, P0 ;  /* 0x000000ffff0f7224 */ /* 0x000fe400000e06ff */
[----:B------:R-:W-:-:S04]  /*2a020*/  IMAD.WIDE.U32 R40, R48, R48, R40 ;  /* 0x0000003030287225 */ /* 0x000fc800078e0028 */
[----:B------:R-:W-:Y:S01]  /*2a030*/  IMAD.WIDE.U32 R34, R93, UR30, R14 ;  /* 0x0000001e5d227c25 */ /* 0x000fe2000f8e000e */
[----:B------:R-:W-:Y:S02]  /*2a040*/  IADD3 R15, PT, PT, R41, UR23, RZ ;  /* 0x00000017290f7c10 */ /* 0x000fe4000fffe0ff */
[----:B------:R-:W-:Y:S01]  /*2a050*/  IADD3 R14, P1, PT, R33, R88, RZ ;  /* 0x00000058210e7210 */ /* 0x000fe20007f3e0ff */
[----:B------:R-:W-:Y:S01]  /*2a060*/  VIADD R37, R89, UR6 ;  /* 0x0000000659257c36 */ /* 0x000fe20008000000 */
[----:B------:R-:W-:Y:S01]  /*2a070*/  IADD3 R34, P0, PT, R15, R34, RZ ;  /* 0x000000220f227210 */ /* 0x000fe20007f1e0ff */
[----:B------:R-:W-:Y:S01]  /*2a080*/  IMAD R91, R38, UR28, RZ ;  /* 0x0000001c265b7c24 */ /* 0x000fe2000f8e02ff */
[----:B------:R-:W-:Y:S01]  /*2a090*/  IADD3 R33, PT, PT, R35, UR10, RZ ;  /* 0x0000000a23217c10 */ /* 0x000fe2000fffe0ff */
[----:B------:R-:W-:Y:S01]  /*2a0a0*/  IMAD.MOV.U32 R39, RZ, RZ, RZ ;  /* 0x000000ffff277224 */ /* 0x000fe200078e00ff */
[----:B------:R-:W-:Y:S01]  /*2a0b0*/  IADD3.X R35, PT, PT, RZ, RZ, RZ, P0, !PT ;  /* 0x000000ffff237210 */ /* 0x000fe200007fe4ff */
[----:B------:R-:W-:Y:S01]  /*2a0c0*/  IMAD.X R15, RZ, RZ, RZ, P1 ;  /* 0x000000ffff0f7224 */ /* 0x000fe200008e06ff */
[----:B------:R-:W-:Y:S01]  /*2a0d0*/  IADD3 R32, P0, PT, R33, R32, RZ ;  /* 0x0000002021207210 */ /* 0x000fe20007f1e0ff */
[----:B------:R-:W-:Y:S01]  /*2a0e0*/  IMAD.HI.U32 R38, R91, UR36, R38 ;  /* 0x000000245b267c27 */ /* 0x000fe2000f8e0026 */
[----:B------:R-:W-:-:S02]  /*2a0f0*/  IADD3 R36, P1, PT, R37, R36, RZ ;  /* 0x0000002425247210 */ /* 0x000fc40007f3e0ff */
[----:B------:R-:W-:Y:S01]  /*2a100*/  IADD3.X R33, PT, PT, RZ, RZ, RZ, P0, !PT ;  /* 0x000000ffff217210 */ /* 0x000fe200007fe4ff */
[----:B------:R-:W-:-:S04]  /*2a110*/  IMAD.HI.U32 R39, R73, R48, R34 ;  /* 0x0000003049277227 */ /* 0x000fc800078e0022 */
[----:B------:R-:W-:Y:S01]  /*2a120*/  IMAD.X R37, RZ, RZ, RZ, P1 ;  /* 0x000000ffff257224 */ /* 0x000fe200008e06ff */
[----:B------:R-:W-:Y:S01]  /*2a130*/  IADD3 R39, PT, PT, R39, UR24, RZ ;  /* 0x0000001827277c10 */ /* 0x000fe2000fffe0ff */
[----:B------:R-:W-:-:S04]  /*2a140*/  IMAD.WIDE.U32 R14, R73, R81, R14 ;  /* 0x00000051490e7225 */ /* 0x000fc800078e000e */
[----:B------:R-:W-:Y:S01]  /*2a150*/  IMAD.WIDE.U32 R34, R93, UR29, R32 ;  /* 0x0000001d5d227c25 */ /* 0x000fe2000f8e0020 */
[----:B------:R-:W-:-:S03]  /*2a160*/  IADD3 R33, PT, PT, R38, UR4, RZ ;  /* 0x0000000426217c10 */ /* 0x000fc6000fffe0ff */
[----:B------:R-:W-:Y:S01]  /*2a170*/  IMAD.WIDE.U32 R36, R87, UR33, R36 ;  /* 0x0000002157247c25 */ /* 0x000fe2000f8e0024 */
[----:B------:R-:W-:Y:S02]  /*2a180*/  IADD3 R32, P2, PT, R33, R14, RZ ;  /* 0x0000000e21207210 */ /* 0x000fe40007f5e0ff */
[----:B------:R-:W-:Y:S01]  /*2a190*/  IADD3 R14, P0, PT, R34, R39, RZ ;  /* 0x00000027220e7210 */ /* 0x000fe20007f1e0ff */
[----:B------:R-:W-:Y:S01]  /*2a1a0*/  VIADD R15, R15, UR24 ;  /* 0x000000180f0f7c36 */ /* 0x000fe20008000000 */
[----:B------:R-:W-:Y:S01]  /*2a1b0*/  IADD3.X R33, PT, PT, RZ, RZ, RZ, P2, !PT ;  /* 0x000000ffff217210 */ /* 0x000fe200017fe4ff */
[----:B------:R-:W-:-:S03]  /*2a1c0*/  VIADD R37, R37, UR7 ;  /* 0x0000000725257c36 */ /* 0x000fc60008000000 */
[----:B------:R-:W-:Y:S01]  /*2a1d0*/  IADD3 R36, P1, PT, R15, R36, RZ ;  /* 0x000000240f247210 */ /* 0x000fe20007f3e0ff */
[----:B------:R-:W-:Y:S01]  /*2a1e0*/  IMAD.X R15, RZ, RZ, RZ, P0 ;  /* 0x000000ffff0f7224 */ /* 0x000fe200000e06ff */
[----:B------:R-:W-:Y:S01]  /*2a1f0*/  IADD3 R38, P0, PT, R37, R40, RZ ;  /* 0x0000002825267210 */ /* 0x000fe20007f1e0ff */
[----:B------:R-:W-:Y:S01]  /*2a200*/  IMAD.WIDE.U32 R32, R91, UR35, R32 ;  /* 0x000000235b207c25 */ /* 0x000fe2000f8e0020 */
[----:B------:R-:W-:-:S03]  /*2a210*/  IADD3.X R37, PT, PT, RZ, RZ, RZ, P1, !PT ;  /* 0x000000ffff257210 */ /* 0x000fc60000ffe4ff */
[----:B------:R-:W-:-:S04]  /*2a220*/  IMAD.WIDE.U32 R14, R43, R48, R14 ;  /* 0x000000302b0e7225 */ /* 0x000fc800078e000e */
[----:B------:R-:W-:Y:S01]  /*2a230*/  IMAD.WIDE.U32 R36, R73, R42, R36 ;  /* 0x0000002a49247225 */ /* 0x000fe200078e0024 */
[----:B------:R-:W-:-:S03]  /*2a240*/  IADD3 R34, PT, PT, R15, UR25, RZ ;  /* 0x000000190f227c10 */ /* 0x000fc6000fffe0ff */
[----:B------:R-:W-:Y:S01]  /*2a250*/  VIADD R41, R33, UR5 ;  /* 0x0000000521297c36 */ /* 0x000fe20008000000 */
[----:B------:R-:W-:Y:S01]  /*2a260*/  IADD3 R37, PT, PT, R37, UR24, RZ ;  /* 0x0000001825257c10 */ /* 0x000fe2000fffe0ff */
[----:B------:R-:W-:Y:S01]  /*2a270*/  IMAD.X R39, RZ, RZ, RZ, P0 ;  /* 0x000000ffff277224 */ /* 0x000fe200000e06ff */
[----:B------:R-:W-:Y:S01]  /*2a280*/  IADD3 R34, P0, PT, R35, R34, RZ ;  /* 0x0000002223227210 */ /* 0x000fe20007f1e0ff */
[----:B------:R-:W-:Y:S01]  /*2a290*/  IMAD.MOV.U32 R33, RZ, RZ, RZ ;  /* 0x000000ffff217224 */ /* 0x000fe200078e00ff */
[----:B------:R-:W-:Y:S01]  /*2a2a0*/  IADD3 R40, P1, PT, R41, R36, RZ ;  /* 0x0000002429287210 */ /* 0x000fe20007f3e0ff */
[----:B------:R-:W-:-:S03]  /*2a2b0*/  IMAD.WIDE.U32 R38, R87, UR32, R38 ;  /* 0x0000002057267c25 */ /* 0x000fc6000f8e0026 */
[----:B------:R-:W-:Y:S01]  /*2a2c0*/  IADD3.X R41, PT, PT, RZ, RZ, RZ, P1, !PT ;  /* 0x000000ffff297210 */ /* 0x000fe20000ffe4ff */
[----:B------:R-:W-:Y:S01]  /*2a2d0*/  IMAD.WIDE.U32 R32, R67, R43, R32 ;  /* 0x0000002b43207225 */ /* 0x000fe200078e0020 */
[----:B------:R-:W-:-:S03]  /*2a2e0*/  IADD3 R39, PT, PT, R39, UR8, RZ ;  /* 0x0000000827277c10 */ /* 0x000fc6000fffe0ff */
[----:B------:R-:W-:Y:S01]  /*2a2f0*/  IMAD.X R35, RZ, RZ, RZ, P0 ;  /* 0x000000ffff237224 */ /* 0x000fe200000e06ff */
[----:B------:R-:W-:Y:S01]  /*2a300*/  IADD3 R36, P0, PT, R37, R38, RZ ;  /* 0x0000002625247210 */ /* 0x000fe20007f1e0ff */
[----:B------:R-:W-:Y:S01]  /*2a310*/  IMAD.WIDE.U32 R40, R91, UR34, R40 ;  /* 0x000000225b287c25 */ /* 0x000fe2000f8e0028 */
[----:B------:R-:W-:-:S03]  /*2a320*/  IADD3 R15, PT, PT, R33, UR25, RZ ;  /* 0x00000019210f7c10 */ /* 0x000fc6000fffe0ff */
[----:B------:R-:W-:Y:S01]  /*2a330*/  IMAD.WIDE.U32 R34, R46, R48, R34 ;  /* 0x000000302e227225 */ /* 0x000fe200078e0022 */
[----:B------:R-:W-:Y:S02]  /*2a340*/  IADD3 R38, P1, PT, R15, R40, RZ ;  /* 0x000000280f267210 */ /* 0x000fe40007f3e0ff */
[----:B------:R-:W-:Y:S01]  /*2a350*/  IADD3 R15, PT, PT, R41, UR6, RZ ;  /* 0x00000006290f7c10 */ /* 0x000fe2000fffe0ff */
[----:B------:R-:W-:Y:S02]  /*2a360*/  IMAD.X R37, RZ, RZ, RZ, P0 ;  /* 0x000000ffff257224 */ /* 0x000fe400000e06ff */
[----:B------:R-:W-:Y:S02]  /*2a370*/  VIADD R64, R35, UR23 ;  /* 0x0000001723407c36 */ /* 0x000fe40008000000 */
[----:B------:R-:W-:-:S03]  /*2a380*/  IMAD.WIDE.U32 R40, R73, R62, R36 ;  /* 0x0000003e49287225 */ /* 0x000fc600078e0024 */
[----:B------:R-:W-:Y:S01]  /*2a390*/  IADD3 R36, P0, PT, R39, R64, RZ ;  /* 0x0000004027247210 */ /* 0x000fe20007f1e0ff */
[----:B------:R-:W-:Y:S01]  /*2a3a0*/  IMAD R93, R32, UR28, RZ ;  /* 0x0000001c205d7c24 */ /* 0x000fe2000f8e02ff */
[----:B------:R-:W-:Y:S01]  /*2a3b0*/  IADD3.X R39, PT, PT, RZ, RZ, RZ, P1, !PT ;  /* 0x000000ffff277210 */ /* 0x000fe20000ffe4ff */
[----:B------:R-:W-:Y:S01]  /*2a3c0*/  IMAD.MOV.U32 R33, RZ, RZ, RZ ;  /* 0x000000ffff217224 */ /* 0x000fe200078e00ff */
[----:B------:R-:W-:Y:S01]  /*2a3d0*/  IADD3 R40, P1, PT, R15, R40, RZ ;  /* 0x000000280f287210 */ /* 0x000fe20007f3e0ff */
[----:B------:R-:W-:Y:S01]  /*2a3e0*/  IMAD.X R37, RZ, RZ, RZ, P0 ;  /* 0x000000ffff257224 */ /* 0x000fe200000e06ff */
[----:B------:R-:W-:Y:S01]  /*2a3f0*/  IADD3 R35, PT, PT, R41, UR24, RZ ;  /* 0x0000001829237c10 */ /* 0x000fe2000fffe0ff */
[----:B------:R-:W-:-:S04]  /*2a400*/  IMAD.HI.U32 R33, R93, UR36, R32 ;  /* 0x000000245d217c27 */ /* 0x000fc8000f8e0020 */
[----:B------:R-:W-:Y:S01]  /*2a410*/  IMAD.X R41, RZ, RZ, RZ, P1 ;  /* 0x000000ffff297224 */ /* 0x000fe200008e06ff */
[----:B------:R-:W-:Y:S01]  /*2a420*/  IADD3 R33, PT, PT, R33, UR4, RZ ;  /* 0x0000000421217c10 */ /* 0x000fe2000fffe0ff */
[----:B------:R-:W-:-:S04]  /*2a430*/  IMAD.WIDE.U32 R88, R87, UR31, R36 ;  /* 0x0000001f57587c25 */ /* 0x000fc8000f8e0024 */
[----:B------:R-:W-:-:S04]  /*2a440*/  IMAD.WIDE.U32 R38, R43, R81, R38 ;  /* 0x000000512b267225 */ /* 0x000fc800078e0026 */
[----:B------:R-:W-:Y:S01]  /*2a450*/  IMAD.WIDE.U32 R36, R91, UR33, R40 ;  /* 0x000000215b247c25 */ /* 0x000fe2000f8e0028 */
[----:B------:R-:W-:Y:S02]  /*2a460*/  IADD3 R32, P2, PT, R33, R38, RZ ;  /* 0x0000002621207210 */ /* 0x000fe40007f5e0ff */
[----:B------:R-:W-:Y:S01]  /*2a470*/  IADD3 R15, PT, PT, R39, UR25, RZ ;  /* 0x00000019270f7c10 */ /* 0x000fe2000fffe0ff */
[----:B------:R-:W-:Y:S01]  /*2a480*/  VIADD R41, R89, UR9 ;  /* 0x0000000959297c36 */ /* 0x000fe20008000000 */
[----:B------:R-:W-:Y:S01]  /*2a490*/  IADD3 R38, P0, PT, R35, R88, RZ ;  /* 0x0000005823267210 */ /* 0x000fe20007f1e0ff */
[----:B------:R-:W-:-:S03]  /*2a4a0*/  IMAD.X R33, RZ, RZ, RZ, P2 ;  /* 0x000000ffff217224 */ /* 0x000fc600010e06ff */
[----:B------:R-:W-:Y:S01]  /*2a4b0*/  IADD3 R40, P1, PT, R41, R14, RZ ;  /* 0x0000000e29287210 */ /* 0x000fe20007f3e0ff */
[----:B------:R-:W-:Y:S01]  /*2a4c0*/  IMAD.WIDE.U32 R32, R93, UR35, R32 ;  /* 0x000000235d207c25 */ /* 0x000fe2000f8e0020 */
[----:B------:R-:W-:Y:S02]  /*2a4d0*/  IADD3 R14, P2, PT, R15, R36, RZ ;  /* 0x000000240f0e7210 */ /* 0x000fe40007f5e0ff */
[----:B------:R-:W-:Y:S01]  /*2a4e0*/  IADD3.X R39, PT, PT, RZ, RZ, RZ, P0, !PT ;  /* 0x000000ffff277210 */ /* 0x000fe200007fe4ff */
[----:B------:R-:W-:Y:S01]  /*2a4f0*/  IMAD.X R41, RZ, RZ, RZ, P1 ;  /* 0x000000ffff297224 */ /* 0x000fe200008e06ff */
[----:B------:R-:W-:Y:S01]  /*2a500*/  IADD3.X R15, PT, PT, RZ, RZ, RZ, P2, !PT ;  /* 0x000000ffff0f7210 */ /* 0x000fe200017fe4ff */
[----:B------:R-:W-:Y:S01]  /*2a510*/  VIADD R35, R33, UR5 ;  /* 0x0000000521237c36 */ /* 0x000fe20008000000 */
[----:B------:R-:W-:Y:S01]  /*2a520*/  MOV R33, RZ ;  /* 0x000000ff00217202 */ /* 0x000fe20000000f00 */
[----:B------:R-:W-:Y:S01]  /*2a530*/  IMAD.WIDE.U32 R40, R87, UR30, R40 ;  /* 0x0000001e57287c25 */ /* 0x000fe2000f8e0028 */
[----:B------:R-:W-:-:S03]  /*2a540*/  IADD3 R78, P0, PT, -R85, R78, RZ ;  /* 0x0000004e554e7210 */ /* 0x000fc60007f1e1ff */
[----:B------:R-:W-:Y:S01]  /*2a550*/  IMAD.WIDE.U32 R38, R73, R48, R38 ;  /* 0x0000003049267225 */ /* 0x000fe200078e0026 */
[----:B------:R-:W-:Y:S02]  /*2a560*/  IADD3 R41, PT, PT, R41, UR10, RZ ;  /* 0x0000000a29297c10 */ /* 0x000fe4000fffe0ff */
[----:B------:R-:W-:Y:S01]  /*2a570*/  IADD3.X R64, PT, PT, RZ, -0x1, RZ, P0, !PT ;  /* 0xffffffffff407810 */ /* 0x000fe200007fe4ff */
[----:B------:R-:W-:Y:S01]  /*2a580*/  VIADD R39, R39, UR24 ;  /* 0x0000001827277c36 */ /* 0x000fe20008000000 */
[----:B------:R-:W-:Y:S01]  /*2a590*/  IADD3 R36, P1, PT, R41, R34, RZ ;  /* 0x0000002229247210 */ /* 0x000fe20007f3e0ff */
[----:B------:R-:W-:-:S03]  /*2a5a0*/  IMAD.WIDE.U32 R14, R43, R42, R14 ;  /* 0x0000002a2b0e7225 */ /* 0x000fc600078e000e */
[----:B------:R-:W-:Y:S01]  /*2a5b0*/  IADD3 R40, P2, PT, R39, R40, RZ ;  /* 0x0000002827287210 */ /* 0x000fe20007f5e0ff */
[----:B------:R-:W-:Y:S01]  /*2a5c0*/  IMAD.WIDE.U32 R32, R67, R46, R32 ;  /* 0x0000002e43207225 */ /* 0x000fe200078e0020 */
[----:B------:R-:W-:Y:S02]  /*2a5d0*/  IADD3 R34, P3, PT, R35, R14, RZ ;  /* 0x0000000e23227210 */ /* 0x000fe40007f7e0ff */
[----:B------:R-:W-:Y:S01]  /*2a5e0*/  IADD3 R39, PT, PT, R37, UR7, RZ ;  /* 0x0000000725277c10 */ /* 0x000fe2000fffe0ff */
[----:B------:R-:W-:Y:S01]  /*2a5f0*/  IMAD.X R41, RZ, RZ, RZ, P2 ;  /* 0x000000ffff297224 */ /* 0x000fe200010e06ff */
[----:B------:R-:W-:Y:S01]  /*2a600*/  IADD3.X R35, PT, PT, RZ, RZ, RZ, P3, !PT ;  /* 0x000000ffff237210 */ /* 0x000fe20001ffe4ff */
[----:B------:R-:W-:Y:S01]  /*2a610*/  IMAD.X R37, RZ, RZ, RZ, P1 ;  /* 0x000000ffff257224 */ /* 0x000fe200008e06ff */
[----:B------:R-:W-:Y:S01]  /*2a620*/  IADD3 R38, P1, PT, R39, R38, RZ ;  /* 0x0000002627267210 */ /* 0x000fe20007f3e0ff */
[----:B------:R-:W-:Y:S01]  /*2a630*/  IMAD.WIDE.U32 R40, R73, R73, R40 ;  /* 0x0000004949287225 */ /* 0x000fe200078e0028 */
[----:B------:R-:W-:-:S03]  /*2a640*/  IADD3 R85, PT, PT, R15, UR25, RZ ;  /* 0x000000190f557c10 */ /* 0x000fc6000fffe0ff */
[----:B------:R-:W-:-:S04]  /*2a650*/  IMAD.WIDE.U32 R34, R93, UR34, R34 ;  /* 0x000000225d227c25 */ /* 0x000fc8000f8e0022 */
[----:B------:R-:W-:Y:S01]  /*2a660*/  IMAD.WIDE.U32 R36, R87, UR29, R36 ;  /* 0x0000001d57247c25 */ /* 0x000fe2000f8e0024 */
[----:B------:R-:W-:-:S03]  /*2a670*/  IADD3 R66, P2, PT, R33, R34, RZ ;  /* 0x0000002221427210 */ /* 0x000fc60007f5e0ff */
[----:B------:R-:W-:Y:S02]  /*2a680*/  HFMA2 R33, -RZ, RZ, 0, 0 ;  /* 0x00000000ff217431 */ /* 0x000fe400000001ff */
[----:B------:R-:W-:Y:S01]  /*2a690*/  VIADD R41, R41, UR24 ;  /* 0x0000001829297c36 */ /* 0x000fe20008000000 */
[----:B------:R-:W-:Y:S01]  /*2a6a0*/  IADD3.X R67, PT, PT, RZ, RZ, RZ, P2, !PT ;  /* 0x000000ffff437210 */ /* 0x000fe200017fe4ff */
[----:B------:R-:W-:Y:S02]  /*2a6b0*/  IMAD.X R39, RZ, RZ, RZ, P1 ;  /* 0x000000ffff277224 */ /* 0x000fe400008e06ff */
[----:B------:R-:W-:Y:S01]  /*2a6c0*/  VIADD R35, R35, UR6 ;  /* 0x0000000623237c36 */ /* 0x000fe20008000000 */
[----:B------:R-:W-:Y:S01]  /*2a6d0*/  IADD3 R14, P1, PT, R36, R41, RZ ;  /* 0x00000029240e7210 */ /* 0x000fe20007f3e0ff */
[----:B------:R-:W-:Y:S02]  /*2a6e0*/  IMAD R41, R32, UR28, RZ ;  /* 0x0000001c20297c24 */ /* 0x000fe4000f8e02ff */
[----:B------:R-:W-:-:S04]  /*2a6f0*/  IMAD.WIDE.U32 R38, R91, UR32, R38 ;  /* 0x000000205b267c25 */ /* 0x000fc8000f8e0026 */
[----:B------:R-:W-:Y:S01]  /*2a700*/  IMAD.X R15, RZ, RZ, RZ, P1 ;  /* 0x000000ffff0f7224 */ /* 0x000fe200008e06ff */
[----:B------:R-:W-:Y:S01]  /*2a710*/  IADD3 R38, P1, PT, R85, R38, RZ ;  /* 0x0000002655267210 */ /* 0x000fe20007f3e0ff */
[----:B------:R-:W-:-:S04]  /*2a720*/  IMAD.HI.U32 R34, R41, UR36, R32 ;  /* 0x0000002429227c27 */ /* 0x000fc8000f8e0020 */
[----:B------:R-:W-:Y:S01]  /*2a730*/  VIADD R33, R39, UR8 ;  /* 0x0000000827217c36 */ /* 0x000fe20008000000 */
[----:B------:R-:W-:Y:S01]  /*2a740*/  IADD3.X R39, PT, PT, RZ, RZ, RZ, P1, !PT ;  /* 0x000000ffff277210 */ /* 0x000fe20000ffe4ff */
[----:B------:R-:W-:-:S03]  /*2a750*/  IMAD.HI.U32 R14, R43, R73, R14 ;  /* 0x000000492b0e7227 */ /* 0x000fc600078e000e */
[----:B------:R-:W-:Y:S01]  /*2a760*/  IADD3 R32, P3, PT, R33, R40, RZ ;  /* 0x0000002821207210 */ /* 0x000fe20007f7e0ff */
[----:B------:R-:W-:Y:S01]  /*2a770*/  IMAD.WIDE.U32 R66, R46, R81, R66 ;  /* 0x000000512e427225 */ /* 0x000fe200078e0042 */
[----:B------:R-:W-:-:S03]  /*2a780*/  IADD3 R33, PT, PT, R14, UR25, RZ ;  /* 0x000000190e217c10 */ /* 0x000fc6000fffe0ff */
[----:B------:R-:W-:Y:S01]  /*2a790*/  VIADD R15, R34, UR4 ;  /* 0x00000004220f7c36 */ /* 0x000fe20008000000 */
[----:B------:R-:W-:Y:S01]  /*2a7a0*/  IADD3 R14, P2, PT, R37, R33, RZ ;  /* 0x00000021250e7210 */ /* 0x000fe20007f5e0ff */
[----:B------:R-:W-:Y:S01]  /*2a7b0*/  IMAD.WIDE.U32 R38, R43, R62, R38 ;  /* 0x0000003e2b267225 */ /* 0x000fe200078e0026 */
[----:B------:R-:W-:Y:S02]  /*2a7c0*/  IADD3.X R33, PT, PT, RZ, RZ, RZ, P3, !PT ;  /* 0x000000ffff217210 */ /* 0x000fe40001ffe4ff */
[----:B------:R-:W-:Y:S01]  /*2a7d0*/  IADD3 R36, P1, PT, R15, R66, RZ ;  /* 0x000000420f247210 */ /* 0x000fe20007f3e0ff */
[----:B------:R-:W-:Y:S01]  /*2a7e0*/  VIADD R37, R39, UR25 ;  /* 0x0000001927257c36 */ /* 0x000fe20008000000 */
        /* <DEDUP_REMOVED lines=8> */
[----:B------:R-:W-:Y:S01]  /*2a870*/  VIADD R40, R15, UR24 ;  /* 0x000000180f287c36 */ /* 0x000fe20008000000 */
[----:B------:R-:W-:Y:S01]  /*2a880*/  LOP3.LUT R15, R64, 0x1, RZ, 0xc0, !PT ;  /* 0x00000001400f7812 */ /* 0x000fe200078ec0ff */
[----:B------:R-:W-:-:S03]  /*2a890*/  IMAD.WIDE.U32 R34, R93, UR33, R38 ;  /* 0x000000215d227c25 */ /* 0x000fc6000f8e0026 */
[----:B------:R-:W-:Y:S01]  /*2a8a0*/  IADD3 R38, P0, PT, R37, R40, RZ ;  /* 0x0000002825267210 */ /* 0x000fe20007f1e0ff */
[----:B------:R-:W-:Y:S02]  /*2a8b0*/  VIADD R67, R67, UR20 ;  /* 0x0000001443437c36 */ /* 0x000fe40008000000 */
[----:B------:R-:W-:Y:S01]  /*2a8c0*/  IMAD.WIDE.U32 R32, R43, R48, R32 ;  /* 0x000000302b207225 */ /* 0x000fe200078e0020 */
[----:B------:R-:W-:Y:S02]  /*2a8d0*/  IADD3.X R39, PT, PT, RZ, RZ, RZ, P0, !PT ;  /* 0x000000ffff277210 */ /* 0x000fe400007fe4ff */
[----:B------:R-:W-:Y:S01]  /*2a8e0*/  IADD3 R34, P3, PT, R67, R34, RZ ;  /* 0x0000002243227210 */ /* 0x000fe20007f7e0ff */
[----:B------:R-:W-:Y:S01]  /*2a8f0*/  VIADD R35, R35, UR7 ;  /* 0x0000000723237c36 */ /* 0x000fe20008000000 */
[----:B------:R-:W-:Y:S01]  /*2a900*/  IADD3 R79, P0, P2, R79, -R15, -R16 ;  /* 0x8000000f4f4f7210 */ /* 0x000fe20007a1e810 */
[----:B------:R-:W-:Y:S02]  /*2a910*/  IMAD.X R37, RZ, RZ, RZ, P1 ;  /* 0x000000ffff257224 */ /* 0x000fe400008e06ff */
[----:B------:R-:W-:Y:S01]  /*2a920*/  IMAD.WIDE.U32 R38, R91, UR30, R38 ;  /* 0x0000001e5b267c25 */ /* 0x000fe2000f8e0026 */
[----:B------:R-:W-:-:S02]  /*2a930*/  IADD3 R32, P1, PT, R35, R32, RZ ;  /* 0x0000002023207210 */ /* 0x000fc40007f3e0ff */
[----:B------:R-:W-:Y:S01]  /*2a940*/  IADD3.X R35, PT, PT, RZ, RZ, RZ, P3, !PT ;  /* 0x000000ffff237210 */ /* 0x000fe20001ffe4ff */
[----:B------:R-:W-:Y:S01]  /*2a950*/  VIADD R15, R33, UR25 ;  /* 0x00000019210f7c36 */ /* 0x000fe20008000000 */
[----:B------:R-:W-:Y:S01]  /*2a960*/  IADD3 R39, PT, PT, R39, UR10, RZ ;  /* 0x0000000a27277c10 */ /* 0x000fe2000fffe0ff */
[----:B------:R-:W-:Y:S01]  /*2a970*/  IMAD.WIDE.U32 R36, R41, UR35, R36 ;  /* 0x0000002329247c25 */ /* 0x000fe2000f8e0024 */
[----:B------:R-:W-:Y:S02]  /*2a980*/  IADD3.X R16, PT, PT, RZ, -0x1, R51, P0, P2 ;  /* 0xffffffffff107810 */ /* 0x000fe400007e4433 */
[----:B------:R-:W-:Y:S01]  /*2a990*/  IADD3 R38, P3, PT, R15, R38, RZ ;  /* 0x000000260f267210 */ /* 0x000fe20007f7e0ff */
[----:B------:R-:W-:Y:S01]  /*2a9a0*/  IMAD.X R33, RZ, RZ, RZ, P1 ;  /* 0x000000ffff217224 */ /* 0x000fe200008e06ff */
[----:B------:R-:W-:Y:S01]  /*2a9b0*/  IADD3 R15, PT, PT, R37, UR5, RZ ;  /* 0x00000005250f7c10 */ /* 0x000fe2000fffe0ff */
[----:B------:R-:W-:Y:S01]  /*2a9c0*/  IMAD.WIDE.U32 R66, R46, R42, R34 ;  /* 0x0000002a2e427225 */ /* 0x000fe200078e0022 */
[----:B------:R-:W-:-:S02]  /*2a9d0*/  IADD3 R34, P1, PT, R39, R14, RZ ;  /* 0x0000000e27227210 */ /* 0x000fc40007f3e0ff */
[----:B------:R-:W-:Y:S01]  /*2a9e0*/  IADD3.X R39, PT, PT, RZ, RZ, RZ, P3, !PT ;  /* 0x000000ffff277210 */ /* 0x000fe20001ffe4ff */
[----:B------:R-:W-:Y:S01]  /*2a9f0*/  IMAD.WIDE.U32 R32, R93, UR32, R32 ;  /* 0x000000205d207c25 */ /* 0x000fe2000f8e0020 */
[----:B------:R-:W-:Y:S02]  /*2aa00*/  IADD3 R14, P4, PT, R15, R66, RZ ;  /* 0x000000420f0e7210 */ /* 0x000fe40007f9e0ff */
[----:B------:R-:W-:Y:S01]  /*2aa10*/  LOP3.LUT R16, R16, 0x1, RZ, 0xc0, !PT ;  /* 0x0000000110107812 */ /* 0x000fe200078ec0ff */
[----:B------:R-:W-:Y:S02]  /*2aa20*/  VIADD R37, R67, UR21 ;  /* 0x0000001543257c36 */ /* 0x000fe40008000000 */
[----:B------:R-:W-:Y:S02]  /*2aa30*/  IMAD.X R35, RZ, RZ, RZ, P1 ;  /* 0x000000ffff237224 */ /* 0x000fe400008e06ff */
[----:B------:R-:W-:Y:S01]  /*2aa40*/  IMAD.WIDE.U32 R38, R43, R73, R38 ;  /* 0x000000492b267225 */ /* 0x000fe200078e0026 */
[----:B------:R-:W-:-:S02]  /*2aa50*/  IADD3 R32, P1, PT, R37, R32, RZ ;  /* 0x0000002025207210 */ /* 0x000fc40007f3e0ff */
[----:B------:R-:W-:Y:S01]  /*2aa60*/  IADD3 R37, PT, PT, R33, UR8, RZ ;  /* 0x0000000821257c10 */ /* 0x000fe2000fffe0ff */
[----:B------:R-:W-:Y:S01]  /*2aa70*/  IMAD.WIDE.U32 R34, R91, UR29, R34 ;  /* 0x0000001d5b227c25 */ /* 0x000fe2000f8e0022 */
[----:B------:R-:W-:Y:S02]  /*2aa80*/  IADD3.X R33, PT, PT, RZ, RZ, RZ, P1, !PT ;  /* 0x000000ffff217210 */ /* 0x000fe40000ffe4ff */
[----:B------:R-:W-:Y:S01]  /*2aa90*/  IADD3 R38, P3, PT, R37, R38, RZ ;  /* 0x0000002625267210 */ /* 0x000fe20007f7e0ff */
[----:B------:R-:W-:Y:S02]  /*2aaa0*/  VIADD R39, R39, UR25 ;  /* 0x0000001927277c36 */ /* 0x000fe40008000000 */
[----:B------:R-:W-:Y:S02]  /*2aab0*/  IMAD.X R15, RZ, RZ, RZ, P4 ;  /* 0x000000ffff0f7224 */ /* 0x000fe400020e06ff */
[----:B------:R-:W-:Y:S01]  /*2aac0*/  IMAD.WIDE.U32 R32, R46, R62, R32 ;  /* 0x0000003e2e207225 */ /* 0x000fe200078e0020 */
[----:B------:R-:W-:-:S03]  /*2aad0*/  IADD3 R66, P1, PT, R34, R39, RZ ;  /* 0x0000002722427210 */ /* 0x000fc60007f3e0ff */
[----:B------:R-:W-:Y:S01]  /*2aae0*/  IMAD.WIDE.U32 R14, R41, UR34, R14 ;  /* 0x00000022290e7c25 */ /* 0x000fe2000f8e000e */
[----:B------:R-:W-:-:S03]  /*2aaf0*/  IADD3.X R67, PT, PT, RZ, RZ, RZ, P1, !PT ;  /* 0x000000ffff437210 */ /* 0x000fc60000ffe4ff */
[----:B------:R-:W-:Y:S01]  /*2ab00*/  IMAD.X R39, RZ, RZ, RZ, P3 ;  /* 0x000000ffff277224 */ /* 0x000fe200018e06ff */
[----:B------:R-:W-:Y:S01]  /*2ab10*/  IADD3 R37, PT, PT, R15, UR6, RZ ;  /* 0x000000060f257c10 */ /* 0x000fe2000fffe0ff */
[----:B------:R-:W-:Y:S02]  /*2ab20*/  VIADD R33, R33, UR22 ;  /* 0x0000001621217c36 */ /* 0x000fe40008000000 */
[----:B------:R-:W-:Y:S01]  /*2ab30*/  IMAD.WIDE.U32 R38, R93, UR31, R38 ;  /* 0x0000001f5d267c25 */ /* 0x000fe2000f8e0026 */
[----:B------:R-:W-:-:S03]  /*2ab40*/  IADD3 R32, P0, PT, R37, R32, RZ ;  /* 0x0000002025207210 */ /* 0x000fc60007f1e0ff */
[----:B------:R-:W-:Y:S01]  /*2ab50*/  IMAD.WIDE.U32 R66, R43, R43, R66 ;  /* 0x0000002b2b427225 */ /* 0x000fe200078e0042 */
[----:B------:R-:W-:Y:S02]  /*2ab60*/  IADD3 R37, PT, PT, R39, UR9, RZ ;  /* 0x0000000927257c10 */ /* 0x000fe4000fffe0ff */
        /* <DEDUP_REMOVED lines=8> */
[----:B------:R-:W-:-:S02]  /*2abf0*/  IADD3.X R67, PT, PT, RZ, RZ, RZ, P3, !PT ;  /* 0x000000ffff437210 */ /* 0x000fc40001ffe4ff */
[----:B------:R-:W-:Y:S01]  /*2ac00*/  IADD3 R56, P0, P1, R56, -R16, -R31 ;  /* 0x8000001038387210 */ /* 0x000fe2000791e81f */
[----:B------:R-:W-:Y:S01]  /*2ac10*/  IMAD.WIDE.U32 R80, R46, R48, R38 ;  /* 0x000000302e507225 */ /* 0x000fe200078e0026 */
[----:B------:R-:W-:Y:S02]  /*2ac20*/  IADD3.X R35, PT, PT, RZ, RZ, RZ, P2, !PT ;  /* 0x000000ffff237210 */ /* 0x000fe400017fe4ff */
[----:B------:R-:W-:Y:S01]  /*2ac30*/  IADD3.X R16, PT, PT, RZ, -0x1, R51, P0, P1 ;  /* 0xffffffffff107810 */ /* 0x000fe200007e2433 */
[----:B------:R-:W-:Y:S02]  /*2ac40*/  VIADD R31, R33, UR7 ;  /* 0x00000007211f7c36 */ /* 0x000fe40008000000 */
[----:B------:R-:W-:Y:S01]  /*2ac50*/  IMAD.WIDE.U32 R38, R93, UR30, R66 ;  /* 0x0000001e5d267c25 */ /* 0x000fe2000f8e0042 */
[----:B------:R-:W-:Y:S02]  /*2ac60*/  LOP3.LUT R16, R16, 0x1, RZ, 0xc0, !PT ;  /* 0x0000000110107812 */ /* 0x000fe400078ec0ff */
[----:B------:R-:W-:Y:S01]  /*2ac70*/  IADD3 R80, P3, PT, R31, R80, RZ ;  /* 0x000000501f507210 */ /* 0x000fe20007f7e0ff */
[----:B------:R-:W-:Y:S01]  /*2ac80*/  VIADD R67, R81, UR23 ;  /* 0x0000001751437c36 */ /* 0x000fe20008000000 */
[----:B------:R-:W-:Y:S01]  /*2ac90*/  IADD3 R77, P0, P1, R77, -R16, -R18 ;  /* 0x800000104d4d7210 */ /* 0x000fe2000791e812 */
[----:B------:R-:W-:-:S03]  /*2aca0*/  IMAD.HI.U32 R34, R46, R43, R34 ;  /* 0x0000002b2e227227 */ /* 0x000fc600078e0022 */
[----:B------:R-:W-:Y:S01]  /*2acb0*/  IADD3 R66, P2, PT, R67, R38, RZ ;  /* 0x0000002643427210 */ /* 0x000fe20007f5e0ff */
[----:B------:R-:W-:Y:S01]  /*2acc0*/  IMAD.X R81, RZ, RZ, RZ, P3 ;  /* 0x000000ffff517224 */ /* 0x000fe200018e06ff */
[----:B------:R-:W-:Y:S02]  /*2acd0*/  IADD3 R38, PT, PT, R39, UR10, RZ ;  /* 0x0000000a27267c10 */ /* 0x000fe4000fffe0ff */
[----:B------:R-:W-:Y:S01]  /*2ace0*/  IADD3 R39, PT, PT, R34, UR25, RZ ;  /* 0x0000001922277c10 */ /* 0x000fe2000fffe0ff */
[----:B------:R-:W-:Y:S01]  /*2acf0*/  IMAD.X R67, RZ, RZ, RZ, P2 ;  /* 0x000000ffff437224 */ /* 0x000fe200010e06ff */
[----:B------:R-:W-:Y:S01]  /*2ad00*/  IADD3.X R16, PT, PT, RZ, -0x1, R51, P0, P1 ;  /* 0xffffffffff107810 */ /* 0x000fe200007e2433 */
[----:B------:R-:W-:Y:S01]  /*2ad10*/  IMAD.WIDE.U32 R34, R41, UR32, R80 ;  /* 0x0000002029227c25 */ /* 0x000fe2000f8e0050 */
[----:B------:R-:W-:Y:S02]  /*2ad20*/  IADD3 R38, P2, PT, R38, R39, RZ ;  /* 0x0000002726267210 */ /* 0x000fe40007f5e0ff */
[----:B------:R-:W-:Y:S01]  /*2ad30*/  LOP3.LUT R16, R16, 0x1, RZ, 0xc0, !PT ;  /* 0x0000000110107812 */ /* 0x000fe200078ec0ff */
[----:B------:R-:W-:Y:S01]  /*2ad40*/  IMAD.WIDE.U32 R66, R46, R73, R66 ;  /* 0x000000492e427225 */ /* 0x000fe200078e0042 */
[----:B------:R-:W-:-:S02]  /*2ad50*/  IADD3.X R39, PT, PT, RZ, RZ, RZ, P2, !PT ;  /* 0x000000ffff277210 */ /* 0x000fc400017fe4ff */
[----:B------:R-:W-:Y:S01]  /*2ad60*/  MOV R37, R34 ;  /* 0x0000002200257202 */ /* 0x000fe20000000f00 */
[----:B------:R-:W-:Y:S01]  /*2ad70*/  VIADD R31, R35, UR8 ;  /* 0x00000008231f7c36 */ /* 0x000fe20008000000 */
[----:B------:R-:W-:Y:S01]  /*2ad80*/  IADD3 R73, PT, PT, R67, UR24, RZ ;  /* 0x0000001843497c10 */ /* 0x000fe2000fffe0ff */
[----:B------:R-:W-:-:S03]  /*2ad90*/  IMAD.WIDE.U32 R38, R93, UR29, R38 ;  /* 0x0000001d5d267c25 */ /* 0x000fc6000f8e0026 */
[----:B------:R-:W-:Y:S02]  /*2ada0*/  IADD3 R66, P0, PT, R31, R66, RZ ;  /* 0x000000421f427210 */ /* 0x000fe40007f1e0ff */
[----:B------:R-:W-:-:S03]  /*2adb0*/  IADD3 R72, P2, PT, R38, R73, RZ ;  /* 0x0000004926487210 */ /* 0x000fc60007f5e0ff */
[----:B------:R-:W-:Y:S01]  /*2adc0*/  IMAD.X R67, RZ, RZ, RZ, P0 ;  /* 0x000000ffff437224 */ /* 0x000fe200000e06ff */
[----:B------:R-:W-:Y:S02]  /*2add0*/  IADD3.X R73, PT, PT, RZ, RZ, RZ, P2, !PT ;  /* 0x000000ffff497210 */ /* 0x000fe400017fe4ff */
[----:B------:R-:W-:Y:S01]  /*2ade0*/  IADD3 R20, P0, P1, R75, -R16, -R20 ;  /* 0x800000104b147210 */ /* 0x000fe2000791e814 */
[----:B------:R-:W-:-:S03]  /*2adf0*/  IMAD.WIDE.U32 R66, R41, UR31, R66 ;  /* 0x0000001f29427c25 */ /* 0x000fc6000f8e0042 */
[----:B------:R-:W-:Y:S01]  /*2ae00*/  IADD3.X R16, PT, PT, RZ, -0x1, R51, P0, P1 ;  /* 0xffffffffff107810 */ /* 0x000fe200007e2433 */
[----:B------:R-:W-:-:S03]  /*2ae10*/  IMAD.WIDE.U32 R42, R46, R43, R72 ;  /* 0x0000002b2e2a7225 */ /* 0x000fc600078e0048 */
[----:B------:R-:W-:Y:S01]  /*2ae20*/  LOP3.LUT R16, R16, 0x1, RZ, 0xc0, !PT ;  /* 0x0000000110107812 */ /* 0x000fe200078ec0ff */
[----:B------:R-:W-:Y:S02]  /*2ae30*/  VIADD R31, R67, UR9 ;  /* 0x00000009431f7c36 */ /* 0x000fe40008000000 */
[----:B------:R-:W-:Y:S01]  /*2ae40*/  IMAD.MOV.U32 R36, RZ, RZ, R66 ;  /* 0x000000ffff247224 */ /* 0x000fe200078e0042 */
[----:B------:R-:W-:Y:S02]  /*2ae50*/  IADD3 R69, P0, P1, R74, -R16, -R69 ;  /* 0x800000104a457210 */ /* 0x000fe4000791e845 */
[----:B------:R-:W-:Y:S02]  /*2ae60*/  IADD3 R42, P2, PT, R31, R42, RZ ;  /* 0x0000002a1f2a7210 */ /* 0x000fe40007f5e0ff */
[----:B------:R-:W-:Y:S02]  /*2ae70*/  IADD3 R31, PT, PT, R43, UR25, RZ ;  /* 0x000000192b1f7c10 */ /* 0x000fe4000fffe0ff */
[----:B------:R-:W-:Y:S01]  /*2ae80*/  IADD3.X R16, PT, PT, RZ, -0x1, R51, P0, P1 ;  /* 0xffffffffff107810 */ /* 0x000fe200007e2433 */
[----:B------:R-:W-:Y:S01]  /*2ae90*/  IMAD.X R43, RZ, RZ, RZ, P2 ;  /* 0x000000ffff2b7224 */ /* 0x000fe200010e06ff */
[----:B------:R-:W-:-:S02]  /*2aea0*/  IADD3 R39, PT, PT, R39, R31, RZ ;  /* 0x0000001f27277210 */ /* 0x000fc40007ffe0ff */
[----:B------:R-:W-:Y:S01]  /*2aeb0*/  LOP3.LUT R16, R16, 0x1, RZ, 0xc0, !PT ;  /* 0x0000000110107812 */ /* 0x000fe200078ec0ff */
[----:B------:R-:W-:-:S03]  /*2aec0*/  IMAD.WIDE.U32 R42, R41, UR30, R42 ;  /* 0x0000001e292a7c25 */ /* 0x000fc6000f8e002a */
[----:B------:R-:W-:Y:S01]  /*2aed0*/  IADD3 R26, P0, P1, R71, -R16, -R26 ;  /* 0x80000010471a7210 */ /* 0x000fe2000791e81a */
[----:B------:R-:W-:Y:S01]  /*2aee0*/  IMAD R38, R46, R46, R39 ;  /* 0x0000002e2e267224 */ /* 0x000fe200078e0227 */
[----:B------:R-:W-:Y:S01]  /*2aef0*/  MOV R18, R42 ;  /* 0x0000002a00127202 */ /* 0x000fe20000000f00 */
[----:B------:R-:W-:Y:S01]  /*2af00*/  VIADD R39, R43, UR10 ;  /* 0x0000000a2b277c36 */ /* 0x000fe20008000000 */
[----:B------:R-:W-:-:S04]  /*2af10*/  IADD3.X R16, PT, PT, RZ, -0x1, R51, P0, P1 ;  /* 0xffffffffff107810 */ /* 0x000fc800007e2433 */
[----:B------:R-:W-:Y:S02]  /*2af20*/  IADD3 R38, P2, PT, R38, R39, RZ ;  /* 0x0000002726267210 */ /* 0x000fe40007f5e0ff */
[----:B------:R-:W-:Y:S02]  /*2af30*/  LOP3.LUT R16, R16, 0x1, RZ, 0xc0, !PT ;  /* 0x0000000110107812 */ /* 0x000fe400078ec0ff */
[----:B------:R-:W-:Y:S02]  /*2af40*/  IADD3.X R39, PT, PT, RZ, RZ, RZ, P2, !PT ;  /* 0x000000ffff277210 */ /* 0x000fe400017fe4ff */
[----:B------:R-:W-:Y:S01]  /*2af50*/  IADD3 R45, PT, PT, R70, -R16, -R45 ;  /* 0x80000010462d7210 */ /* 0x000fe20007ffe82d */
[----:B------:R-:W-:Y:S01]  /*2af60*/  IMAD.WIDE.U32 R72, R41, UR29, R38 ;  /* 0x0000001d29487c25 */ /* 0x000fe2000f8e0026 */
[----:B------:R-:W-:-:S03]  /*2af70*/  MOV R39, R14 ;  /* 0x0000000e00277202 */ /* 0x000fc60000000f00 */
        /* <DEDUP_REMOVED lines=37> */
.L_x_91:
[----:B------:R-:W-:Y:S05]  /*2b1d0*/  BSYNC.RELIABLE B2 ;  /* 0x0000000000027941 */ /* 0x000fea0003800100 */
.L_x_90:
        /* <DEDUP_REMOVED lines=22> */
.L_x_89:
[----:B------:R-:W-:Y:S05]  /*2b340*/  BSYNC.RECONVERGENT B1 ;  /* 0x0000000000017941 */ /* 0x000fea0003800200 */
.L_x_88:
[----:B------:R-:W-:Y:S01]  /*2b350*/  IMAD.WIDE.U32 R66, R40, R30, RZ ;  /* 0x0000001e28427225 */ /* 0x000fe200078e00ff */
[----:B------:R-:W-:Y:S01]  /*2b360*/  UMOV UR20, URZ ;  /* 0x000000ff00147c82 */ /* 0x000fe20008000000 */
[----:B------:R-:W-:Y:S01]  /*2b370*/  UMOV UR21, URZ ;  /* 0x000000ff00157c82 */ /* 0x000fe20008000000 */
[----:B------:R-:W-:Y:S01]  /*2b380*/  UMOV UR22, URZ ;  /* 0x000000ff00167c82 */ /* 0x000fe20008000000 */
[----:B------:R-:W-:Y:S01]  /*2b390*/  IMAD.MOV.U32 R15, RZ, RZ, RZ ;  /* 0x000000ffff0f7224 */ /* 0x000fe200078e00ff */
[----:B------:R-:W-:Y:S01]  /*2b3a0*/  IADD3 R14, PT, PT, R67, UR20, RZ ;  /* 0x00000014430e7c10 */ /* 0x000fe2000fffe0ff */
[----:B------:R-:W-:Y:S02]  /*2b3b0*/  IMAD.MOV.U32 R71, RZ, RZ, RZ ;  /* 0x000000ffff477224 */ /* 0x000fe400078e00ff */
[----:B------:R-:W-:Y:S01]  /*2b3c0*/  HFMA2 R33, -RZ, RZ, 0, 0 ;  /* 0x00000000ff217431 */ /* 0x000fe200000001ff */
[----:B------:R-:W-:Y:S01]  /*2b3d0*/  UMOV UR23, URZ ;  /* 0x000000ff00177c82 */ /* 0x000fe20008000000 */
[----:B------:R-:W-:-:S02]  /*2b3e0*/  HFMA2 R43, -RZ, RZ, 0, 0 ;  /* 0x00000000ff2b7431 */ /* 0x000fc400000001ff */
[----:B------:R-:W-:Y:S01]  /*2b3f0*/  IMAD.HI.U32 R14, R39, R30, R14 ;  /* 0x0000001e270e7227 */ /* 0x000fe200078e000e */
[----:B------:R-:W-:-:S03]  /*2b400*/  UMOV UR24, URZ ;  /* 0x000000ff00187c82 */ /* 0x000fc60008000000 */
[----:B------:R-:W-:Y:S01]  /*2b410*/  HFMA2 R35, -RZ, RZ, 0, 0 ;  /* 0x00000000ff237431 */ /* 0x000fe200000001ff */
[----:B------:R-:W-:Y:S01]  /*2b420*/  UMOV UR25, URZ ;  /* 0x000000ff00197c82 */ /* 0x000fe20008000000 */
[----:B------:R-:W-:Y:S01]  /*2b430*/  HFMA2 R67, -RZ, RZ, 0, 0 ;  /* 0x00000000ff437431 */ /* 0x000fe200000001ff */
[----:B------:R-:W-:Y:S01]  /*2b440*/  IADD3 R70, PT, PT, R14, UR21, RZ ;  /* 0x000000150e467c10 */ /* 0x000fe2000fffe0ff */
[----:B------:R-:W-:Y:S01]  /*2b450*/  UMOV UR42, URZ ;  /* 0x000000ff002a7c82 */ /* 0x000fe20008000000 */
[----:B------:R-:W-:Y:S01]  /*2b460*/  IMAD R41, R66, UR28, RZ ;  /* 0x0000001c42297c24 */ /* 0x000fe2000f8e02ff */
[----:B------:R-:W-:Y:S01]  /*2b470*/  UMOV UR43, URZ ;  /* 0x000000ff002b7c82 */ /* 0x000fe20008000000 */
[----:B------:R-:W-:Y:S01]  /*2b480*/  IMAD.MOV.U32 R73, RZ, RZ, RZ ;  /* 0x000000ffff497224 */ /* 0x000fe200078e00ff */
[----:B------:R-:W-:Y:S01]  /*2b490*/  BSSY.RECONVERGENT B1, `(.L_x_92) ;  /* 0x0000223000017945 */ /* 0x000fe20003800200 */
[----:B------:R-:W-:-:S05]  /*2b4a0*/  IMAD.WIDE.U32 R70, R38, R30, R70 ;  /* 0x0000001e26467225 */ /* 0x000fca00078e0046 */
[----:B------:R-:W-:Y:S01]  /*2b4b0*/  IADD3 R14, PT, PT, R71, UR22, RZ ;  /* 0x00000016470e7c10 */ /* 0x000fe2000fffe0ff */
[----:B------:R-:W-:-:S04]  /*2b4c0*/  HFMA2 R71, -RZ, RZ, 0, 0 ;  /* 0x00000000ff477431 */ /* 0x000fc800000001ff */
[----:B------:R-:W-:-:S04]  /*2b4d0*/  IMAD.WIDE.U32 R14, R37, R30, R14 ;  /* 0x0000001e250e7225 */ /* 0x000fc800078e000e */
[----:B------:R-:W-:Y:S02]  /*2b4e0*/  VIADD R32, R15, UR23 ;  /* 0x000000170f207c36 */ /* 0x000fe40008000000 */
[----:B------:R-:W-:-:S04]  /*2b4f0*/  IMAD.HI.U32 R15, R41, UR36, R66 ;  /* 0x00000024290f7c27 */ /* 0x000fc8000f8e0042 */
[----:B------:R-:W-:-:S04]  /*2b500*/  IMAD.WIDE.U32 R32, R36, R30, R32 ;  /* 0x0000001e24207225 */ /* 0x000fc800078e0020 */
[----:B------:R-:W-:-:S04]  /*2b510*/  VIADD R42, R33, UR24 ;  /* 0x00000018212a7c36 */ /* 0x000fc80008000000 */
[----:B------:R-:W-:-:S04]  /*2b520*/  IMAD.WIDE.U32 R42, R18, R30, R42 ;  /* 0x0000001e122a7225 */ /* 0x000fc800078e002a */
[----:B------:R-:W-:-:S04]  /*2b530*/  VIADD R34, R43, UR25 ;  /* 0x000000192b227c36 */ /* 0x000fc80008000000 */
[----:B------:R-:W-:-:S04]  /*2b540*/  IMAD.WIDE.U32 R34, R16, R30, R34 ;  /* 0x0000001e10227225 */ /* 0x000fc800078e0022 */
[----:B------:R-:W-:-:S04]  /*2b550*/  VIADD R72, R35, UR42 ;  /* 0x0000002a23487c36 */ /* 0x000fc80008000000 */
        /* <DEDUP_REMOVED lines=95> */
[----:B------:R-:W-:Y:S01]  /*2bb50*/  MOV R35, RZ ;  /* 0x000000ff00237202 */ /* 0x000fe20000000f00 */
        /* <DEDUP_REMOVED lines=42> */
[----:B------:R-:W-:Y:S02]  /*2be00*/  HFMA2 R35, -RZ, RZ, 0, 0 ;  /* 0x00000000ff237431 */ /* 0x000fe400000001ff */
[----:B------:R-:W-:Y:S02]  /*2be10*/  VIADD R73, R67, UR43 ;  /* 0x0000002b43497c36 */ /* 0x000fe40008000000 */
[----:B------:R-:W-:Y:S01]  /*2be20*/  IMAD R41, R34, UR28, RZ ;  /* 0x0000001c22297c24 */ /* 0x000fe2000f8e02ff */
[----:B------:R-:W-:Y:S02]  /*2be30*/  IADD3 R70, P1, PT, R15, R70, RZ ;  /* 0x000000460f467210 */ /* 0x000fe40007f3e0ff */
        /* <DEDUP_REMOVED lines=18> */
[----:B------:R-:W-:-:S03]  /*2bf60*/  IMAD.MOV.U32 R43, RZ, RZ, RZ ;  /* 0x000000ffff2b7224 */ /* 0x000fc600078e00ff */
        /* <DEDUP_REMOVED lines=18> */
[----:B------:R-:W-:Y:S01]  /*2c090*/  IADD3 R32, P1, PT, R15, R32, RZ ;  /* 0x000000200f207210 */ /* 0x000fe20007f3e0ff */
[----:B------:R-:W-:Y:S01]  /*2c0a0*/  IMAD.MOV.U32 R73, RZ, RZ, RZ ;  /* 0x000000ffff497224 */ /* 0x000fe200078e00ff */
[----:B------:R-:W-:Y:S02]  /*2c0b0*/  IADD3 R66, P0, PT, R67, R66, RZ ;  /* 0x0000004243427210 */ /* 0x000fe40007f1e0ff */
[----:B------:R-:W-:Y:S01]  /*2c0c0*/  IADD3 R71, PT, PT, R35, UR5, RZ ;  /* 0x0000000523477c10 */ /* 0x000fe2000fffe0ff */
[----:B------:R-:W-:Y:S02]  /*2c0d0*/  IMAD.X R33, RZ, RZ, RZ, P1 ;  /* 0x000000ffff217224 */ /* 0x000fe400008e06ff */
[----:B------:R-:W-:Y:S01]  /*2c0e0*/  IMAD.X R67, RZ, RZ, RZ, P0 ;  /* 0x000000ffff437224 */ /* 0x000fe200000e06ff */
[----:B------:R-:W-:Y:S01]  /*2c0f0*/  IADD3 R70, P0, PT, R71, R42, RZ ;  /* 0x0000002a47467210 */ /* 0x000fe20007f1e0ff */
[----:B------:R-:W-:Y:S01]  /*2c100*/  IMAD.WIDE.U32 R32, R18, R17, R32 ;  /* 0x0000001112207225 */ /* 0x000fe200078e0020 */
[----:B------:R-:W-:-:S03]  /*2c110*/  MOV R42, R34 ;  /* 0x00000022002a7202 */ /* 0x000fc60000000f00 */
[----:B------:R-:W-:Y:S01]  /*2c120*/  IMAD.WIDE.U32 R66, R46, UR29, R66 ;  /* 0x0000001d2e427c25 */ /* 0x000fe2000f8e0042 */
[----:B------:R-:W-:-:S03]  /*2c130*/  IADD3 R35, PT, PT, R33, UR25, RZ ;  /* 0x0000001921237c10 */ /* 0x000fc6000fffe0ff */
[----:B------:R-:W-:Y:S01]  /*2c140*/  IMAD.X R71, RZ, RZ, RZ, P0 ;  /* 0x000000ffff477224 */ /* 0x000fe200000e06ff */
[----:B------:R-:W-:Y:S01]  /*2c150*/  IADD3 R34, P0, PT, R66, R35, RZ ;  /* 0x0000002342227210 */ /* 0x000fe20007f1e0ff */
[----:B------:R-:W-:-:S03]  /*2c160*/  IMAD.WIDE.U32 R42, R40, R21, R42 ;  /* 0x00000015282a7225 */ /* 0x000fc600078e002a */
[----:B------:R-:W-:Y:S01]  /*2c170*/  IADD3.X R35, PT, PT, RZ, RZ, RZ, P0, !PT ;  /* 0x000000ffff237210 */ /* 0x000fe200007fe4ff */
[----:B------:R-:W-:Y:S01]  /*2c180*/  IMAD.WIDE.U32 R70, R41, UR34, R70 ;  /* 0x0000002229467c25 */ /* 0x000fe2000f8e0046 */
[----:B------:R-:W-:-:S03]  /*2c190*/  MOV R72, R42 ;  /* 0x0000002a00487202 */ /* 0x000fc60000000f00 */
[----:B------:R-:W-:Y:S01]  /*2c1a0*/  VIADD R15, R43, UR20 ;  /* 0x000000142b0f7c36 */ /* 0x000fe20008000000 */
[----:B------:R-:W-:Y:S01]  /*2c1b0*/  IADD3 R33, PT, PT, R71, UR6, RZ ;  /* 0x0000000647217c10 */ /* 0x000fe2000fffe0ff */
[----:B------:R-:W-:-:S03]  /*2c1c0*/  IMAD.WIDE.U32 R34, R16, R17, R34 ;  /* 0x0000001110227225 */ /* 0x000fc600078e0022 */
[----:B------:R-:W-:Y:S01]  /*2c1d0*/  IADD3 R70, P0, PT, R15, R70, RZ ;  /* 0x000000460f467210 */ /* 0x000fe20007f1e0ff */
[----:B------:R-:W-:Y:S01]  /*2c1e0*/  VIADD R15, R35, UR42 ;  /* 0x0000002a230f7c36 */ /* 0x000fe20008000000 */
[----:B------:R-:W-:Y:S01]  /*2c1f0*/  IADD3 R66, P1, PT, R33, R14, RZ ;  /* 0x0000000e21427210 */ /* 0x000fe20007f3e0ff */
[----:B------:R-:W-:Y:S01]  /*2c200*/  IMAD R43, R42, UR28, RZ ;  /* 0x0000001c2a2b7c24 */ /* 0x000fe2000f8e02ff */
[----:B------:R-:W-:Y:S02]  /*2c210*/  IADD3.X R71, PT, PT, RZ, RZ, RZ, P0, !PT ;  /* 0x000000ffff477210 */ /* 0x000fe400007fe4ff */
[----:B------:R-:W-:Y:S01]  /*2c220*/  IADD3 R14, P0, PT, R67, R15, RZ ;  /* 0x0000000f430e7210 */ /* 0x000fe20007f1e0ff */
[----:B------:R-:W-:Y:S02]  /*2c230*/  IMAD.X R67, RZ, RZ, RZ, P1 ;  /* 0x000000ffff437224 */ /* 0x000fe400008e06ff */
[----:B------:R-:W-:Y:S01]  /*2c240*/  IMAD.WIDE.U32 R70, R39, R21, R70 ;  /* 0x0000001527467225 */ /* 0x000fe200078e0046 */
[----:B------:R-:W-:-:S03]  /*2c250*/  IADD3.X R15, PT, PT, RZ, RZ, RZ, P0, !PT ;  /* 0x000000ffff0f7210 */ /* 0x000fc600007fe4ff */
[----:B------:R-:W-:-:S04]  /*2c260*/  IMAD.WIDE.U32 R66, R41, UR33, R66 ;  /* 0x0000002129427c25 */ /* 0x000fc8000f8e0042 */
[----:B------:R-:W-:Y:S01]  /*2c270*/  IMAD.WIDE.U32 R14, R31, R17, R14 ;  /* 0x000000111f0e7225 */ /* 0x000fe200078e000e */
[----:B------:R-:W-:-:S03]  /*2c280*/  IADD3 R67, PT, PT, R67, UR7, RZ ;  /* 0x0000000743437c10 */ /* 0x000fc6000fffe0ff */
[----:B------:R-:W-:Y:S02]  /*2c290*/  VIADD R33, R71, UR21 ;  /* 0x0000001547217c36 */ /* 0x000fe40008000000 */
[----:B------:R-:W-:Y:S02]  /*2c2a0*/  VIADD R46, R15, UR43 ;  /* 0x0000002b0f2e7c36 */ /* 0x000fe40008000000 */
[----:B------:R-:W-:Y:S01]  /*2c2b0*/  IMAD.HI.U32 R73, R43, UR36, R72 ;  /* 0x000000242b497c27 */ /* 0x000fe2000f8e0048 */
[----:B------:R-:W-:Y:S02]  /*2c2c0*/  IADD3 R66, P1, PT, R33, R66, RZ ;  /* 0x0000004221427210 */ /* 0x000fe40007f3e0ff */
[----:B------:R-:W-:Y:S01]  /*2c2d0*/  IADD3 R72, P0, PT, R67, R46, RZ ;  /* 0x0000002e43487210 */ /* 0x000fe20007f1e0ff */
[----:B------:R-:W-:Y:S01]  /*2c2e0*/  VIADD R75, R73, UR4 ;  /* 0x00000004494b7c36 */ /* 0x000fe20008000000 */
[----:B------:R-:W-:Y:S02]  /*2c2f0*/  IADD3.X R67, PT, PT, RZ, RZ, RZ, P1, !PT ;  /* 0x000000ffff437210 */ /* 0x000fe40000ffe4ff */
[----:B------:R-:W-:-:S02]  /*2c300*/  IADD3.X R73, PT, PT, RZ, RZ, RZ, P0, !PT ;  /* 0x000000ffff497210 */ /* 0x000fc400007fe4ff */
[----:B------:R-:W-:Y:S01]  /*2c310*/  IADD3 R74, P0, PT, R75, R70, RZ ;  /* 0x000000464b4a7210 */ /* 0x000fe20007f1e0ff */
[----:B------:R-:W-:-:S03]  /*2c320*/  IMAD.WIDE.U32 R66, R38, R21, R66 ;  /* 0x0000001526427225 */ /* 0x000fc600078e0042 */
[----:B------:R-:W-:Y:S01]  /*2c330*/  IADD3.X R75, PT, PT, RZ, RZ, RZ, P0, !PT ;  /* 0x000000ffff4b7210 */ /* 0x000fe200007fe4ff */
[----:B------:R-:W-:-:S04]  /*2c340*/  IMAD.WIDE.U32 R70, R41, UR32, R72 ;  /* 0x0000002029467c25 */ /* 0x000fc8000f8e0048 */
[----:B------:R-:W-:Y:S02]  /*2c350*/  VIADD R73, R67, UR22 ;  /* 0x0000001643497c36 */ /* 0x000fe40008000000 */
[----:B------:R-:W-:Y:S02]  /*2c360*/  HFMA2 R67, -RZ, RZ, 0, 0 ;  /* 0x00000000ff437431 */ /* 0x000fe400000001ff */
[----:B------:R-:W-:Y:S02]  /*2c370*/  VIADD R71, R71, UR8 ;  /* 0x0000000847477c36 */ /* 0x000fe40008000000 */
[----:B------:R-:W-:Y:S01]  /*2c380*/  IMAD.WIDE.U32 R74, R43, UR35, R74 ;  /* 0x000000232b4a7c25 */ /* 0x000fe2000f8e004a */
[----:B------:R-:W-:Y:S02]  /*2c390*/  IADD3 R72, P1, PT, R73, R70, RZ ;  /* 0x0000004649487210 */ /* 0x000fe40007f3e0ff */
[----:B------:R-:W-:Y:S02]  /*2c3a0*/  IADD3 R70, P0, PT, R71, R32, RZ ;  /* 0x0000002047467210 */ /* 0x000fe40007f1e0ff */
[----:B------:R-:W-:-:S02]  /*2c3b0*/  IADD3.X R73, PT, PT, RZ, RZ, RZ, P1, !PT ;  /* 0x000000ffff497210 */ /* 0x000fc40000ffe4ff */
[----:B------:R-:W-:Y:S01]  /*2c3c0*/  IADD3 R81, PT, PT, R75, UR5, RZ ;  /* 0x000000054b517c10 */ /* 0x000fe2000fffe0ff */
[----:B------:R-:W-:Y:S02]  /*2c3d0*/  IMAD.X R71, RZ, RZ, RZ, P0 ;  /* 0x000000ffff477224 */ /* 0x000fe400000e06ff */
[----:B------:R-:W-:Y:S01]  /*2c3e0*/  IMAD.WIDE.U32 R32, R37, R21, R72 ;  /* 0x0000001525207225 */ /* 0x000fe200078e0048 */
[----:B------:R-:W-:-:S03]  /*2c3f0*/  IADD3 R80, P2, PT, R81, R66, RZ ;  /* 0x0000004251507210 */ /* 0x000fc60007f5e0ff */
[----:B------:R-:W-:Y:S01]  /*2c400*/  IMAD.WIDE.U32 R70, R41, UR31, R70 ;  /* 0x0000001f29467c25 */ /* 0x000fe2000f8e0046 */
[----:B------:R-:W-:-:S03]  /*2c410*/  IADD3.X R81, PT, PT, RZ, RZ, RZ, P2, !PT ;  /* 0x000000ffff517210 */ /* 0x000fc600017fe4ff */
[----:B------:R-:W-:Y:S01]  /*2c420*/  VIADD R15, R33, UR23 ;  /* 0x00000017210f7c36 */ /* 0x000fe20008000000 */
[----:B------:R-:W-:Y:S01]  /*2c430*/  IADD3 R73, PT, PT, R71, UR9, RZ ;  /* 0x0000000947497c10 */ /* 0x000fe2000fffe0ff */
[----:B------:R-:W-:-:S03]  /*2c440*/  IMAD.MOV.U32 R66, RZ, RZ, R74 ;  /* 0x000000ffff427224 */ /* 0x000fc600078e004a */
[----:B------:R-:W-:Y:S01]  /*2c450*/  IADD3 R70, P1, PT, R15, R70, RZ ;  /* 0x000000460f467210 */ /* 0x000fe20007f3e0ff */
[----:B------:R-:W-:Y:S01]  /*2c460*/  IMAD.WIDE.U32 R66, R40, R25, R66 ;  /* 0x0000001928427225 */ /* 0x000fe200078e0042 */
[----:B------:R-:W-:-:S03]  /*2c470*/  IADD3 R72, P0, PT, R73, R34, RZ ;  /* 0x0000002249487210 */ /* 0x000fc60007f1e0ff */
[----:B------:R-:W-:Y:S01]  /*2c480*/  IMAD.X R71, RZ, RZ, RZ, P1 ;  /* 0x000000ffff477224 */ /* 0x000fe200008e06ff */
[----:B------:R-:W-:Y:S01]  /*2c490*/  IADD3.X R73, PT, PT, RZ, RZ, RZ, P0, !PT ;  /* 0x000000ffff497210 */ /* 0x000fe200007fe4ff */
[----:B------:R-:W-:Y:S01]  /*2c4a0*/  VIADD R15, R67, UR20 ;  /* 0x00000014430f7c36 */ /* 0x000fe20008000000 */
[----:B------:R-:W-:Y:S01]  /*2c4b0*/  MOV R67, RZ ;  /* 0x000000ff00437202 */ /* 0x000fe20000000f00 */
[----:B------:R-:W-:-:S04]  /*2c4c0*/  IMAD.WIDE.U32 R34, R36, R21, R70 ;  /* 0x0000001524227225 */ /* 0x000fc800078e0046 */
[----:B------:R-:W-:-:S04]  /*2c4d0*/  IMAD.WIDE.U32 R72, R41, UR30, R72 ;  /* 0x0000001e29487c25 */ /* 0x000fc8000f8e0048 */
[----:B------:R-:W-:Y:S02]  /*2c4e0*/  VIADD R33, R35, UR24 ;  /* 0x0000001823217c36 */ /* 0x000fe40008000000 */
[----:B------:R-:W-:-:S03]  /*2c4f0*/  IMAD.WIDE.U32 R70, R43, UR34, R80 ;  /* 0x000000222b467c25 */ /* 0x000fc6000f8e0050 */
[----:B------:R-:W-:Y:S01]  /*2c500*/  IADD3 R72, P0, PT, R33, R72, RZ ;  /* 0x0000004821487210 */ /* 0x000fe20007f1e0ff */
[----:B------:R-:W-:Y:S01]  /*2c510*/  VIADD R33, R73, UR10 ;  /* 0x0000000a49217c36 */ /* 0x000fe20008000000 */
[----:B------:R-:W-:Y:S01]  /*2c520*/  IADD3 R70, P1, PT, R15, R70, RZ ;  /* 0x000000460f467210 */ /* 0x000fe20007f3e0ff */
[----:B------:R-:W-:Y:S01]  /*2c530*/  IMAD R35, R66, UR28, RZ ;  /* 0x0000001c42237c24 */ /* 0x000fe2000f8e02ff */
[----:B------:R-:W-:Y:S01]  /*2c540*/  IADD3 R15, PT, PT, R71, UR6, RZ ;  /* 0x00000006470f7c10 */ /* 0x000fe2000fffe0ff */
[----:B------:R-:W-:Y:S01]  /*2c550*/  IMAD.X R73, RZ, RZ, RZ, P0 ;  /* 0x000000ffff497224 */ /* 0x000fe200000e06ff */
[----:B------:R-:W-:Y:S01]  /*2c560*/  IADD3 R14, P0, PT, R33, R14, RZ ;  /* 0x0000000e210e7210 */ /* 0x000fe20007f1e0ff */
[----:B------:R-:W-:Y:S01]  /*2c570*/  IMAD.HI.U32 R42, R35, UR36, R66 ;  /* 0x00000024232a7c27 */ /* 0x000fe2000f8e0042 */
[----:B------:R-:W-:Y:S02]  /*2c580*/  IADD3.X R71, PT, PT, RZ, RZ, RZ, P1, !PT ;  /* 0x000000ffff477210 */ /* 0x000fe40000ffe4ff */
[----:B------:R-:W-:Y:S01]  /*2c590*/  IADD3 R66, P1, PT, R15, R32, RZ ;  /* 0x000000200f427210 */ /* 0x000fe20007f3e0ff */
[----:B------:R-:W-:-:S02]  /*2c5a0*/  IMAD.X R15, RZ, RZ, RZ, P0 ;  /* 0x000000ffff0f7224 */ /* 0x000fc400000e06ff */
[----:B------:R-:W-:Y:S01]  /*2c5b0*/  IMAD.WIDE.U32 R70, R39, R25, R70 ;  /* 0x0000001927467225 */ /* 0x000fe200078e0046 */
[----:B------:R-:W-:-:S03]  /*2c5c0*/  IADD3.X R67, PT, PT, RZ, RZ, RZ, P1, !PT ;  /* 0x000000ffff437210 */ /* 0x000fc60000ffe4ff */
[----:B------:R-:W-:-:S04]  /*2c5d0*/  IMAD.HI.U32 R72, R18, R21, R72 ;  /* 0x0000001512487227 */ /* 0x000fc800078e0048 */
[----:B------:R-:W-:Y:S02]  /*2c5e0*/  VIADD R73, R42, UR4 ;  /* 0x000000042a497c36 */ /* 0x000fe40008000000 */
[----:B------:R-:W-:-:S04]  /*2c5f0*/  IMAD.WIDE.U32 R32, R41, UR29, R14 ;  /* 0x0000001d29207c25 */ /* 0x000fc8000f8e000e */
[----:B------:R-:W-:Y:S01]  /*2c600*/  IMAD.WIDE.U32 R14, R43, UR33, R66 ;  /* 0x000000212b0e7c25 */ /* 0x000fe2000f8e0042 */
[----:B------:R-:W-:-:S03]  /*2c610*/  IADD3 R67, PT, PT, R71, UR21, RZ ;  /* 0x0000001547437c10 */ /* 0x000fc6000fffe0ff */
[----:B------:R-:W-:Y:S01]  /*2c620*/  VIADD R41, R72, UR25 ;  /* 0x0000001948297c36 */ /* 0x000fe20008000000 */
[----:B------:R-:W-:Y:S02]  /*2c630*/  IADD3 R72, P2, PT, R73, R70, RZ ;  /* 0x0000004649487210 */ /* 0x000fe40007f5e0ff */
[----:B------:R-:W-:Y:S02]  /*2c640*/  IADD3 R66, P1, PT, R67, R14, RZ ;  /* 0x0000000e43427210 */ /* 0x000fe40007f3e0ff */
[----:B------:R-:W-:Y:S01]  /*2c650*/  IADD3 R14, P0, PT, R32, R41, RZ ;  /* 0x00000029200e7210 */ /* 0x000fe20007f1e0ff */
[----:B------:R-:W-:Y:S01]  /*2c660*/  IMAD.X R73, RZ, RZ, RZ, P2 ;  /* 0x000000ffff497224 */ /* 0x000fe200010e06ff */
[----:B------:R-:W-:Y:S01]  /*2c670*/  IADD3 R71, PT, PT, R15, UR7, RZ ;  /* 0x000000070f477c10 */ /* 0x000fe2000fffe0ff */
[----:B------:R-:W-:Y:S01]  /*2c680*/  IMAD.X R67, RZ, RZ, RZ, P1 ;  /* 0x000000ffff437224 */ /* 0x000fe200008e06ff */
[----:B------:R-:W-:Y:S01]  /*2c690*/  IADD3.X R15, PT, PT, RZ, RZ, RZ, P0, !PT ;  /* 0x000000ffff0f7210 */ /* 0x000fe200007fe4ff */
[----:B------:R-:W-:Y:S01]  /*2c6a0*/  IMAD.WIDE.U32 R72, R35, UR35, R72 ;  /* 0x0000002323487c25 */ /* 0x000fe2000f8e0048 */
[----:B------:R-:W-:-:S03]  /*2c6b0*/  IADD3 R70, P0, PT, R71, R34, RZ ;  /* 0x0000002247467210 */ /* 0x000fc60007f1e0ff */
[----:B------:R-:W-:Y:S01]  /*2c6c0*/  IMAD.WIDE.U32 R14, R16, R21, R14 ;  /* 0x00000015100e7225 */ /* 0x000fe200078e000e */
[----:B------:R-:W-:Y:S02]  /*2c6d0*/  IADD3 R81, PT, PT, R73, UR5, RZ ;  /* 0x0000000549517c10 */ /* 0x000fe4000fffe0ff */
[----:B------:R-:W-:Y:S01]  /*2c6e0*/  IADD3.X R71, PT, PT, RZ, RZ, RZ, P0, !PT ;  /* 0x000000ffff477210 */ /* 0x000fe200007fe4ff */
[----:B------:R-:W-:-:S04]  /*2c6f0*/  IMAD.WIDE.U32 R66, R38, R25, R66 ;  /* 0x0000001926427225 */ /* 0x000fc800078e0042 */
[----:B------:R-:W-:Y:S01]  /*2c700*/  VIADD R32, R15, UR42 ;  /* 0x0000002a0f207c36 */ /* 0x000fe20008000000 */
[----:B------:R-:W-:Y:S01]  /*2c710*/  IADD3 R80, P1, PT, R81, R66, RZ ;  /* 0x0000004251507210 */ /* 0x000fe20007f3e0ff */
[----:B------:R-:W-:Y:S01]  /*2c720*/  VIADD R75, R67, UR22 ;  /* 0x00000016434b7c36 */ /* 0x000fe20008000000 */
[----:B------:R-:W-:Y:S01]  /*2c730*/  MOV R66, R72 ;  /* 0x0000004800427202 */ /* 0x000fe20000000f00 */
[----:B------:R-:W-:Y:S01]  /*2c740*/  IMAD.MOV.U32 R67, RZ, RZ, RZ ;  /* 0x000000ffff437224 */ /* 0x000fe200078e00ff */
[----:B------:R-:W-:Y:S01]  /*2c750*/  IADD3 R32, P0, PT, R33, R32, RZ ;  /* 0x0000002021207210 */ /* 0x000fe20007f1e0ff */
[----:B------:R-:W-:Y:S01]  /*2c760*/  IMAD.WIDE.U32 R70, R43, UR32, R70 ;  /* 0x000000202b467c25 */ /* 0x000fe2000f8e0046 */
[----:B------:R-:W-:-:S03]  /*2c770*/  IADD3.X R81, PT, PT, RZ, RZ, RZ, P1, !PT ;  /* 0x000000ffff517210 */ /* 0x000fc60000ffe4ff */
[----:B------:R-:W-:Y:S01]  /*2c780*/  IMAD.WIDE.U32 R66, R40, R28, R66 ;  /* 0x0000001c28427225 */ /* 0x000fe200078e0042 */
[----:B------:R-:W-:-:S03]  /*2c790*/  IADD3 R71, PT, PT, R71, UR8, RZ ;  /* 0x0000000847477c10 */ /* 0x000fc6000fffe0ff */
[----:B------:R-:W-:Y:S01]  /*2c7a0*/  IMAD.X R33, RZ, RZ, RZ, P0 ;  /* 0x000000ffff217224 */ /* 0x000fe200000e06ff */
[----:B------:R-:W-:Y:S01]  /*2c7b0*/  IADD3 R15, PT, PT, R67, UR20, RZ ;  /* 0x00000014430f7c10 */ /* 0x000fe2000fffe0ff */
[----:B------:R-:W-:Y:S01]  /*2c7c0*/  IMAD.WIDE.U32 R72, R35, UR34, R80 ;  /* 0x0000002223487c25 */ /* 0x000fe2000f8e0050 */
[----:B------:R-:W-:-:S03]  /*2c7d0*/  IADD3 R74, P0, PT, R75, R70, RZ ;  /* 0x000000464b4a7210 */ /* 0x000fc60007f1e0ff */
[----:B------:R-:W-:Y:S02]  /*2c7e0*/  HFMA2 R81, -RZ, RZ, 0, 0 ;  /* 0x00000000ff517431 */ /* 0x000fe400000001ff */
[----:B------:R-:W-:Y:S01]  /*2c7f0*/  IMAD.WIDE.U32 R32, R31, R21, R32 ;  /* 0x000000151f207225 */ /* 0x000fe200078e0020 */
[----:B------:R-:W-:Y:S02]  /*2c800*/  IADD3 R70, P1, PT, R15, R72, RZ ;  /* 0x000000480f467210 */ /* 0x000fe40007f3e0ff */
[----:B------:R-:W-:Y:S01]  /*2c810*/  IADD3 R67, PT, PT, R73, UR6, RZ ;  /* 0x0000000649437c10 */ /* 0x000fe2000fffe0ff */
[----:B------:R-:W-:Y:S02]  /*2c820*/  IMAD.X R75, RZ, RZ, RZ, P0 ;  /* 0x000000ffff4b7224 */ /* 0x000fe400000e06ff */
[----:B------:R-:W-:Y:S02]  /*2c830*/  VIADD R72, R33, UR43 ;  /* 0x0000002b21487c36 */ /* 0x000fe40008000000 */
[----:B------:R-:W-:-:S03]  /*2c840*/  IMAD.WIDE.U32 R74, R37, R25, R74 ;  /* 0x00000019254a7225 */ /* 0x000fc600078e004a */
[----:B------:R-:W-:Y:S01]  /*2c850*/  IADD3 R72, P0, PT, R71, R72, RZ ;  /* 0x0000004847487210 */ /* 0x000fe20007f1e0ff */
[----:B------:R-:W-:Y:S02]  /*2c860*/  IMAD R33, R66, UR28, RZ ;  /* 0x0000001c42217c24 */ /* 0x000fe4000f8e02ff */
[----:B------:R-:W-:Y:S01]  /*2c870*/  IMAD.MOV.U32 R80, RZ, RZ, R66 ;  /* 0x000000ffff507224 */ /* 0x000fe200078e0042 */
[----:B------:R-:W-:Y:S01]  /*2c880*/  IADD3.X R73, PT, PT, RZ, RZ, RZ, P0, !PT ;  /* 0x000000ffff497210 */ /* 0x000fe200007fe4ff */
[----:B------:R-:W-:Y:S01]  /*2c890*/  IMAD.X R71, RZ, RZ, RZ, P1 ;  /* 0x000000ffff477224 */ /* 0x000fe200008e06ff */
[----:B------:R-:W-:Y:S01]  /*2c8a0*/  IADD3 R66, P1, PT, R67, R74, RZ ;  /* 0x0000004a43427210 */ /* 0x000fe20007f3e0ff */
[----:B------:R-:W-:-:S03]  /*2c8b0*/  IMAD.HI.U32 R81, R33, UR36, R80 ;  /* 0x0000002421517c27 */ /* 0x000fc6000f8e0050 */
[----:B------:R-:W-:Y:S01]  /*2c8c0*/  IADD3.X R67, PT, PT, RZ, RZ, RZ, P1, !PT ;  /* 0x000000ffff437210 */ /* 0x000fe20000ffe4ff */
[----:B------:R-:W-:-:S04]  /*2c8d0*/  IMAD.WIDE.U32 R70, R39, R28, R70 ;  /* 0x0000001c27467225 */ /* 0x000fc800078e0046 */
[----:B------:R-:W-:Y:S02]  /*2c8e0*/  VIADD R81, R81, UR4 ;  /* 0x0000000451517c36 */ /* 0x000fe40008000000 */
[----:B------:R-:W-:Y:S02]  /*2c8f0*/  VIADD R75, R75, UR23 ;  /* 0x000000174b4b7c36 */ /* 0x000fe40008000000 */
[----:B------:R-:W-:Y:S01]  /*2c900*/  IMAD.WIDE.U32 R72, R43, UR31, R72 ;  /* 0x0000001f2b487c25 */ /* 0x000fe2000f8e0048 */
[----:B------:R-:W-:-:S03]  /*2c910*/  IADD3 R80, P2, PT, R81, R70, RZ ;  /* 0x0000004651507210 */ /* 0x000fc60007f5e0ff */
[----:B------:R-:W-:Y:S01]  /*2c920*/  IMAD.WIDE.U32 R66, R35, UR33, R66 ;  /* 0x0000002123427c25 */ /* 0x000fe2000f8e0042 */
[----:B------:R-:W-:Y:S02]  /*2c930*/  IADD3 R73, PT, PT, R73, UR9, RZ ;  /* 0x0000000949497c10 */ /* 0x000fe4000fffe0ff */
[----:B------:R-:W-:Y:S01]  /*2c940*/  IADD3 R70, P1, PT, R75, R72, RZ ;  /* 0x000000484b467210 */ /* 0x000fe20007f3e0ff */
[----:B------:R-:W-:Y:S01]  /*2c950*/  VIADD R71, R71, UR21 ;  /* 0x0000001547477c36 */ /* 0x000fe20008000000 */
[----:B------:R-:W-:Y:S02]  /*2c960*/  IADD3.X R81, PT, PT, RZ, RZ, RZ, P2, !PT ;  /* 0x000000ffff517210 */ /* 0x000fe400017fe4ff */
[----:B------:R-:W-:Y:S02]  /*2c970*/  IADD3 R72, P0, PT, R73, R14, RZ ;  /* 0x0000000e49487210 */ /* 0x000fe40007f1e0ff */
[----:B------:R-:W-:Y:S01]  /*2c980*/  IADD3 R74, P2, PT, R71, R66, RZ ;  /* 0x00000042474a7210 */ /* 0x000fe20007f5e0ff */
[----:B------:R-:W-:Y:S01]  /*2c990*/  IMAD.X R71, RZ, RZ, RZ, P1 ;  /* 0x000000ffff477224 */ /* 0x000fe200008e06ff */
[----:B------:R-:W-:Y:S01]  /*2c9a0*/  IADD3.X R73, PT, PT, RZ, RZ, RZ, P0, !PT ;  /* 0x000000ffff497210 */ /* 0x000fe200007fe4ff */
[----:B------:R-:W-:-:S04]  /*2c9b0*/  IMAD.WIDE.U32 R14, R36, R25, R70 ;  /* 0x00000019240e7225 */ /* 0x000fc800078e0046 */
[----:B------:R-:W-:Y:S01]  /*2c9c0*/  IMAD.X R75, RZ, RZ, RZ, P2 ;  /* 0x000000ffff4b7224 */ /* 0x000fe200010e06ff */
[----:B------:R-:W-:Y:S01]  /*2c9d0*/  IADD3 R41, PT, PT, R15, UR24, RZ ;  /* 0x000000180f297c10 */ /* 0x000fe2000fffe0ff */
[----:B------:R-:W-:-:S04]  /*2c9e0*/  IMAD.WIDE.U32 R70, R33, UR35, R80 ;  /* 0x0000002321467c25 */ /* 0x000fc8000f8e0050 */
[----:B------:R-:W-:Y:S01]  /*2c9f0*/  IMAD.WIDE.U32 R72, R43, UR30, R72 ;  /* 0x0000001e2b487c25 */ /* 0x000fe2000f8e0048 */
[----:B------:R-:W-:-:S03]  /*2ca00*/  IADD3 R15, PT, PT, R71, UR5, RZ ;  /* 0x00000005470f7c10 */ /* 0x000fc6000fffe0ff */
[----:B------:R-:W-:Y:S01]  /*2ca10*/  IMAD.WIDE.U32 R74, R38, R28, R74 ;  /* 0x0000001c264a7225 */ /* 0x000fe200078e004a */
[----:B------:R-:W-:-:S03]  /*2ca20*/  IADD3 R66, P1, PT, R41, R72, RZ ;  /* 0x0000004829427210 */ /* 0x000fc60007f3e0ff */
[----:B------:R-:W-:Y:S01]  /*2ca30*/  VIADD R73, R73, UR10 ;  /* 0x0000000a49497c36 */ /* 0x000fe20008000000 */
[----:B------:R-:W-:Y:S01]  /*2ca40*/  IADD3 R42, P2, PT, R15, R74, RZ ;  /* 0x0000004a0f2a7210 */ /* 0x000fe20007f5e0ff */
[----:B------:R-:W-:Y:S01]  /*2ca50*/  VIADD R71, R67, UR7 ;  /* 0x0000000743477c36 */ /* 0x000fe20008000000 */
[----:B------:R-:W-:Y:S01]  /*2ca60*/  IADD3 R81, PT, PT, R75, UR22, RZ ;  /* 0x000000164b517c10 */ /* 0x000fe2000fffe0ff */
[----:B------:R-:W-:Y:S01]  /*2ca70*/  IMAD.MOV.U32 R75, RZ, RZ, RZ ;  /* 0x000000ffff4b7224 */ /* 0x000fe200078e00ff */
[----:B------:R-:W-:Y:S01]  /*2ca80*/  MOV R74, R70 ;  /* 0x00000046004a7202 */ /* 0x000fe20000000f00 */
[----:B------:R-:W-:Y:S01]  /*2ca90*/  IMAD.X R67, RZ, RZ, RZ, P1 ;  /* 0x000000ffff437224 */ /* 0x000fe200008e06ff */
[----:B------:R-:W-:-:S03]  /*2caa0*/  IADD3 R72, P0, PT, R73, R32, RZ ;  /* 0x0000002049487210 */ /* 0x000fc60007f1e0ff */
[----:B------:R-:W-:Y:S01]  /*2cab0*/  IMAD.WIDE.U32 R74, R40, R47, R74 ;  /* 0x0000002f284a7225 */ /* 0x000fe200078e004a */
[----:B------:R-:W-:Y:S02]  /*2cac0*/  IADD3.X R73, PT, PT, RZ, RZ, RZ, P0, !PT ;  /* 0x000000ffff497210 */ /* 0x000fe400007fe4ff */
[----:B------:R-:W-:Y:S01]  /*2cad0*/  IADD3 R70, P0, PT, R71, R14, RZ ;  /* 0x0000000e47467210 */ /* 0x000fe20007f1e0ff */
[----:B------:R-:W-:-:S03]  /*2cae0*/  IMAD.WIDE.U32 R40, R18, R25, R66 ;  /* 0x0000001912287225 */ /* 0x000fc600078e0042 */
[----:B------:R-:W-:Y:S01]  /*2caf0*/  IADD3.X R71, PT, PT, RZ, RZ, RZ, P0, !PT ;  /* 0x000000ffff477210 */ /* 0x000fe200007fe4ff */
[----:B------:R-:W-:-:S04]  /*2cb00*/  IMAD.WIDE.U32 R14, R43, UR29, R72 ;  /* 0x0000001d2b0e7c25 */ /* 0x000fc8000f8e0048 */
[----:B------:R-:W-:Y:S02]  /*2cb10*/  VIADD R67, R41, UR25 ;  /* 0x0000001929437c36 */ /* 0x000fe40008000000 */
[----:B------:R-:W-:Y:S02]  /*2cb20*/  IMAD.X R43, RZ, RZ, RZ, P2 ;  /* 0x000000ffff2b7224 */ /* 0x000fe400010e06ff */
[----:B------:R-:W-:Y:S01]  /*2cb30*/  VIADD R73, R75, UR20 ;  /* 0x000000144b497c36 */ /* 0x000fe20008000000 */
[----:B------:R-:W-:Y:S01]  /*2cb40*/  IADD3 R66, P0, PT, R14, R67, RZ ;  /* 0x000000430e427210 */ /* 0x000fe20007f1e0ff */
[----:B------:R-:W-:-:S04]  /*2cb50*/  IMAD.WIDE.U32 R70, R35, UR32, R70 ;  /* 0x0000002023467c25 */ /* 0x000fc8000f8e0046 */
[----:B------:R-:W-:Y:S01]  /*2cb60*/  HFMA2 R75, -RZ, RZ, 0, 0 ;  /* 0x00000000ff4b7431 */ /* 0x000fe200000001ff */
[----:B------:R-:W-:Y:S01]  /*2cb70*/  IADD3.X R67, PT, PT, RZ, RZ, RZ, P0, !PT ;  /* 0x000000ffff437210 */ /* 0x000fe200007fe4ff */
[----:B------:R-:W-:Y:S01]  /*2cb80*/  IMAD.WIDE.U32 R42, R33, UR34, R42 ;  /* 0x00000022212a7c25 */ /* 0x000fe2000f8e002a */
[----:B------:R-:W-:-:S03]  /*2cb90*/  IADD3 R70, P1, PT, R81, R70, RZ ;  /* 0x0000004651467210 */ /* 0x000fc60007f3e0ff */
[----:B------:R-:W-:Y:S01]  /*2cba0*/  VIADD R71, R71, UR8 ;  /* 0x0000000847477c36 */ /* 0x000fe20008000000 */
[----:B------:R-:W-:Y:S01]  /*2cbb0*/  IADD3 R72, P2, PT, R73, R42, RZ ;  /* 0x0000002a49487210 */ /* 0x000fe20007f5e0ff */
[----:B------:R-:W-:-:S03]  /*2cbc0*/  IMAD.HI.U32 R41, R16, R25, R66 ;  /* 0x0000001910297227 */ /* 0x000fc600078e0042 */
[----:B------:R-:W-:Y:S01]  /*2cbd0*/  IADD3 R42, P0, PT, R71, R40, RZ ;  /* 0x00000028472a7210 */ /* 0x000fe20007f1e0ff */
[----:B------:R-:W-:Y:S01]  /*2cbe0*/  IMAD R32, R74, UR28, RZ ;  /* 0x0000001c4a207c24 */ /* 0x000fe2000f8e02ff */
[----:B------:R-:W-:Y:S01]  /*2cbf0*/  IADD3.X R71, PT, PT, RZ, RZ, RZ, P1, !PT ;  /* 0x000000ffff477210 */ /* 0x000fe20000ffe4ff */
[----:B------:R-:W-:Y:S01]  /*2cc00*/  VIADD R41, R41, UR42 ;  /* 0x0000002a29297c36 */ /* 0x000fe20008000000 */
[----:B------:R-:W-:Y:S01]  /*2cc10*/  IADD3.X R73, PT, PT, RZ, RZ, RZ, P2, !PT ;  /* 0x000000ffff497210 */ /* 0x000fe200017fe4ff */
[----:B------:R-:W-:-:S04]  /*2cc20*/  IMAD.HI.U32 R74, R32, UR36, R74 ;  /* 0x00000024204a7c27 */ /* 0x000fc8000f8e004a */
[----:B------:R-:W-:Y:S01]  /*2cc30*/  VIADD R75, R43, UR6 ;  /* 0x000000062b4b7c36 */ /* 0x000fe20008000000 */
[----:B------:R-:W-:Y:S01]  /*2cc40*/  IADD3.X R43, PT, PT, RZ, RZ, RZ, P0, !PT ;  /* 0x000000ffff2b7210 */ /* 0x000fe200007fe4ff */
[----:B------:R-:W-:Y:S01]  /*2cc50*/  IMAD.WIDE.U32 R66, R37, R28, R70 ;  /* 0x0000001c25427225 */ /* 0x000fe200078e0046 */
[----:B------:R-:W-:-:S03]  /*2cc60*/  IADD3 R40, P0, PT, R15, R41, RZ ;  /* 0x000000290f287210 */ /* 0x000fc60007f1e0ff */
[----:B------:R-:W-:Y:S01]  /*2cc70*/  IMAD.WIDE.U32 R14, R35, UR31, R42 ;  /* 0x0000001f230e7c25 */ /* 0x000fe2000f8e002a */
[----:B------:R-:W-:Y:S02]  /*2cc80*/  IADD3.X R41, PT, PT, RZ, RZ, RZ, P0, !PT ;  /* 0x000000ffff297210 */ /* 0x000fe400007fe4ff */
[----:B------:R-:W-:Y:S01]  /*2cc90*/  IADD3 R66, P1, PT, R75, R66, RZ ;  /* 0x000000424b427210 */ /* 0x000fe20007f3e0ff */
[----:B------:R-:W-:Y:S02]  /*2cca0*/  VIADD R67, R67, UR23 ;  /* 0x0000001743437c36 */ /* 0x000fe40008000000 */
[----:B------:R-:W-:-:S03]  /*2ccb0*/  IMAD.WIDE.U32 R40, R31, R25, R40 ;  /* 0x000000191f287225 */ /* 0x000fc600078e0028 */
[----:B------:R-:W-:Y:S01]  /*2ccc0*/  IADD3 R14, P0, PT, R67, R14, RZ ;  /* 0x0000000e430e7210 */ /* 0x000fe20007f1e0ff */
[----:B------:R-:W-:Y:S01]  /*2ccd0*/  IMAD.WIDE.U32 R42, R39, R47, R72 ;  /* 0x0000002f272a7225 */ /* 0x000fe200078e0048 */
[----:B------:R-:W-:-:S03]  /*2cce0*/  IADD3.X R67, PT, PT, RZ, RZ, RZ, P1, !PT ;  /* 0x000000ffff437210 */ /* 0x000fc60000ffe4ff */
[----:B------:R-:W-:Y:S01]  /*2ccf0*/  VIADD R73, R74, UR4 ;  /* 0x000000044a497c36 */ /* 0x000fe20008000000 */
[----:B------:R-:W-:Y:S01]  /*2cd00*/  IADD3 R43, PT, PT, R43, UR21, RZ ;  /* 0x000000152b2b7c10 */ /* 0x000fe2000fffe0ff */
[----:B------:R-:W-:Y:S01]  /*2cd10*/  VIADD R34, R15, UR9 ;  /* 0x000000090f227c36 */ /* 0x000fe20008000000 */
[----:B------:R-:W-:Y:S01]  /*2cd20*/  IADD3.X R15, PT, PT, RZ, RZ, RZ, P0, !PT ;  /* 0x000000ffff0f7210 */ /* 0x000fe200007fe4ff */
[----:B------:R-:W-:Y:S01]  /*2cd30*/  VIADD R39, R41, UR43 ;  /* 0x0000002b29277c36 */ /* 0x000fe20008000000 */
[----:B------:R-:W-:Y:S01]  /*2cd40*/  IADD3 R72, P2, PT, R73, R42, RZ ;  /* 0x0000002a49487210 */ /* 0x000fe20007f5e0ff */
[----:B------:R-:W-:-:S03]  /*2cd50*/  IMAD.WIDE.U32 R66, R33, UR33, R66 ;  /* 0x0000002121427c25 */ /* 0x000fc6000f8e0042 */
[----:B------:R-:W-:Y:S01]  /*2cd60*/  IADD3 R42, P0, PT, R34, R39, RZ ;  /* 0x00000027222a7210 */ /* 0x000fe20007f1e0ff */
[----:B------:R-:W-:Y:S01]  /*2cd70*/  IMAD.WIDE.U32 R14, R36, R28, R14 ;  /* 0x0000001c240e7225 */ /* 0x000fe200078e000e */
[----:B------:R-:W-:Y:S02]  /*2cd80*/  IADD3 R70, P1, PT, R43, R66, RZ ;  /* 0x000000422b467210 */ /* 0x000fe40007f3e0ff */
[----:B------:R-:W-:Y:S01]  /*2cd90*/  IADD3.X R43, PT, PT, RZ, RZ, RZ, P0, !PT ;  /* 0x000000ffff2b7210 */ /* 0x000fe200007fe4ff */
[----:B------:R-:W-:Y:S01]  /*2cda0*/  VIADD R67, R67, UR7 ;  /* 0x0000000743437c36 */ /* 0x000fe20008000000 */
[----:B------:R-:W-:Y:S01]  /*2cdb0*/  IADD3.X R71, PT, PT, RZ, RZ, RZ, P1, !PT ;  /* 0x000000ffff477210 */ /* 0x000fe20000ffe4ff */
[----:B------:R-:W-:Y:S02]  /*2cdc0*/  IMAD.X R73, RZ, RZ, RZ, P2 ;  /* 0x000000ffff497224 */ /* 0x000fe400010e06ff */
[----:B------:R-:W-:Y:S01]  /*2cdd0*/  IMAD.WIDE.U32 R42, R35, UR30, R42 ;  /* 0x0000001e232a7c25 */ /* 0x000fe2000f8e002a */
[----:B------:R-:W-:-:S03]  /*2cde0*/  IADD3 R66, P0, PT, R67, R14, RZ ;  /* 0x0000000e43427210 */ /* 0x000fc60007f1e0ff */
[----:B------:R-:W-:Y:S01]  /*2cdf0*/  VIADD R39, R15, UR24 ;  /* 0x000000180f277c36 */ /* 0x000fe20008000000 */
[----:B------:R-:W-:Y:S01]  /*2ce00*/  IADD3 R41, PT, PT, R43, UR10, RZ ;  /* 0x0000000a2b297c10 */ /* 0x000fe2000fffe0ff */
[----:B------:R-:W-:-:S04]  /*2ce10*/  IMAD.WIDE.U32 R14, R32, UR35, R72 ;  /* 0x00000023200e7c25 */ /* 0x000fc8000f8e0048 */
[----:B------:R-:W-:Y:S01]  /*2ce20*/  IMAD.WIDE.U32 R70, R38, R47, R70 ;  /* 0x0000002f26467225 */ /* 0x000fe200078e0046 */
[----:B------:R-:W-:-:S03]  /*2ce30*/  IADD3 R38, P1, PT, R39, R42, RZ ;  /* 0x0000002a27267210 */ /* 0x000fc60007f3e0ff */
[----:B------:R-:W-:Y:S01]  /*2ce40*/  IMAD.X R67, RZ, RZ, RZ, P0 ;  /* 0x000000ffff437224 */ /* 0x000fe200000e06ff */
[----:B------:R-:W-:Y:S02]  /*2ce50*/  IADD3 R40, P0, PT, R41, R40, RZ ;  /* 0x0000002829287210 */ /* 0x000fe40007f1e0ff */
[----:B------:R-:W-:Y:S01]  /*2ce60*/  IADD3 R41, PT, PT, R15, UR5, RZ ;  /* 0x000000050f297c10 */ /* 0x000fe2000fffe0ff */
[----:B------:R-:W-:Y:S01]  /*2ce70*/  IMAD.WIDE.U32 R42, R33, UR32, R66 ;  /* 0x00000020212a7c25 */ /* 0x000fe2000f8e0042 */
[----:B------:R-:W-:Y:S02]  /*2ce80*/  IADD3.X R39, PT, PT, RZ, RZ, RZ, P1, !PT ;  /* 0x000000ffff277210 */ /* 0x000fe40000ffe4ff */
[----:B------:R-:W-:Y:S01]  /*2ce90*/  IADD3 R66, P1, PT, R41, R70, RZ ;  /* 0x0000004629427210 */ /* 0x000fe20007f3e0ff */
[----:B------:R-:W-:Y:S01]  /*2cea0*/  VIADD R67, R71, UR22 ;  /* 0x0000001647437c36 */ /* 0x000fe20008000000 */
[----:B------:R-:W-:Y:S01]  /*2ceb0*/  IADD3 R43, PT, PT, R43, UR8, RZ ;  /* 0x000000082b2b7c10 */ /* 0x000fe2000fffe0ff */
[----:B------:R-:W-:-:S02]  /*2cec0*/  IMAD.X R41, RZ, RZ, RZ, P0 ;  /* 0x000000ffff297224 */ /* 0x000fc400000e06ff */
        /* <DEDUP_REMOVED lines=54> */
[----:B------:R-:W-:Y:S01]  /*2d230*/  IADD3 R80, P0, PT, R81, R36, RZ ;  /* 0x0000002451507210 */ /* 0x000fe20007f1e0ff */
[----:B------:R-:W-:Y:S01]  /*2d240*/  IMAD.MOV.U32 R36, RZ, RZ, R70 ;  /* 0x000000ffff247224 */ /* 0x000fe200078e0046 */
[----:B------:R-:W-:-:S03]  /*2d250*/  IADD3 R34, PT, PT, R37, UR42, RZ ;  /* 0x0000002a25227c10 */ /* 0x000fc6000fffe0ff */
[----:B------:R-:W-:Y:S01]  /*2d260*/  IMAD.X R81, RZ, RZ, RZ, P0 ;  /* 0x000000ffff517224 */ /* 0x000fe200000e06ff */
[----:B------:R-:W-:Y:S01]  /*2d270*/  IADD3 R34, PT, PT, R35, R34, RZ ;  /* 0x0000002223227210 */ /* 0x000fe20007ffe0ff */
[----:B------:R-:W-:-:S04]  /*2d280*/  IMAD.WIDE.U32 R80, R32, UR30, R80 ;  /* 0x0000001e20507c25 */ /* 0x000fc8000f8e0050 */
[----:B------:R-:W-:Y:S01]  /*2d290*/  IMAD R31, R31, R47, R34 ;  /* 0x0000002f1f1f7224 */ /* 0x000fe200078e0222 */
[----:B------:R-:W-:Y:S01]  /*2d2a0*/  MOV R34, R66 ;  /* 0x0000004200227202 */ /* 0x000fe20000000f00 */
[----:B------:R-:W-:Y:S01]  /*2d2b0*/  VIADD R84, R81, UR10 ;  /* 0x0000000a51547c36 */ /* 0x000fe20008000000 */
[----:B------:R-:W-:-:S04]  /*2d2c0*/  MOV R42, R80 ;  /* 0x00000050002a7202 */ /* 0x000fc80000000f00 */
[----:B------:R-:W-:-:S04]  /*2d2d0*/  IADD3 R84, P0, PT, R84, R31, RZ ;  /* 0x0000001f54547210 */ /* 0x000fc80007f1e0ff */
[----:B------:R-:W-:-:S03]  /*2d2e0*/  IADD3.X R85, PT, PT, RZ, RZ, RZ, P0, !PT ;  /* 0x000000ffff557210 */ /* 0x000fc600007fe4ff */
        /* <DEDUP_REMOVED lines=38> */
.L_x_95:
[----:B------:R-:W-:Y:S05]  /*2d550*/  BSYNC.RELIABLE B2 ;  /* 0x0000000000027941 */ /* 0x000fea0003800100 */
.L_x_94:
        /* <DEDUP_REMOVED lines=22> */
.L_x_93:
[----:B------:R-:W-:Y:S05]  /*2d6c0*/  BSYNC.RECONVERGENT B1 ;  /* 0x0000000000017941 */ /* 0x000fea0003800200 */
.L_x_92:
        /* <DEDUP_REMOVED lines=18> */
[----:B------:R-:W-:Y:S01]  /*2d7f0*/  BSSY.RECONVERGENT B1, `(.L_x_96) ;  /* 0x0000222000017945 */ /* 0x000fe20003800200 */
[----:B------:R-:W-:Y:S02]  /*2d800*/  IMAD.MOV.U32 R85, RZ, RZ, RZ ;  /* 0x000000ffff557224 */ /* 0x000fe400078e00ff */
[----:B------:R-:W-:-:S05]  /*2d810*/  IMAD.WIDE.U32 R80, R56, R78, R80 ;  /* 0x0000004e38507225 */ /* 0x000fca00078e0050 */
[----:B------:R-:W-:Y:S02]  /*2d820*/  IADD3 R14, PT, PT, R81, UR22, RZ ;  /* 0x00000016510e7c10 */ /* 0x000fe4000fffe0ff */
[----:B------:R-:W-:-:S03]  /*2d830*/  MOV R81, RZ ;  /* 0x000000ff00517202 */ /* 0x000fc60000000f00 */
        /* <DEDUP_REMOVED lines=146> */
[----:B------:R-:W-:Y:S01]  /*2e160*/  VIADD R15, R71, UR23 ;  /* 0x00000017470f7c36 */ /* 0x000fe20008000000 */
[----:B------:R-:W-:Y:S01]  /*2e170*/  MOV R71, RZ ;  /* 0x000000ff00477202 */ /* 0x000fe20000000f00 */
        /* <DEDUP_REMOVED lines=54> */
[----:B------:R-:W-:-:S04]  /*2e4e0*/  IMAD.WIDE.U32 R80, R16, UR34, R80 ;  /* 0x0000002210507c25 */ /* 0x000fc8000f8e0050 */
[----:B------:R-:W-:Y:S01]  /*2e4f0*/  VIADD R85, R73, UR24 ;  /* 0x0000001849557c36 */ /* 0x000fe20008000000 */
[----:B------:R-:W-:Y:S01]  /*2e500*/  IADD3 R81, PT, PT, R81, UR6, RZ ;  /* 0x0000000651517c10 */ /* 0x000fe2000fffe0ff */
[----:B------:R-:W-:-:S04]  /*2e510*/  IMAD.WIDE.U32 R70, R26, R77, R70 ;  /* 0x0000004d1a467225 */ /* 0x000fc800078e0046 */
[----:B------:R-:W-:Y:S01]  /*2e520*/  HFMA2 R73, -RZ, RZ, 0, 0 ;  /* 0x00000000ff497431 */ /* 0x000fe200000001ff */
        /* <DEDUP_REMOVED lines=10> */
[----:B------:R-:W-:Y:S02]  /*2e5d0*/  VIADD R85, R75, UR24 ;  /* 0x000000184b557c36 */ /* 0x000fe40008000000 */
[----:B------:R-:W-:-:S03]  /*2e5e0*/  IMAD.WIDE.U32 R14, R45, R77, R14 ;  /* 0x0000004d2d0e7225 */ /* 0x000fc600078e000e */
[----:B------:R-:W-:Y:S02]  /*2e5f0*/  IADD3 R84, P1, PT, R85, R80, RZ ;  /* 0x0000005055547210 */ /* 0x000fe40007f3e0ff */
[----:B------:R-:W-:Y:S01]  /*2e600*/  IADD3 R80, PT, PT, R81, UR7, RZ ;  /* 0x0000000751507c10 */ /* 0x000fe2000fffe0ff */
[----:B------:R-:W-:Y:S02]  /*2e610*/  VIADD R81, R15, UR23 ;  /* 0x000000170f517c36 */ /* 0x000fe40008000000 */
[----:B------:R-:W-:-:S03]  /*2e620*/  IMAD.HI.U32 R15, R18, UR36, R72 ;  /* 0x00000024120f7c27 */ /* 0x000fc6000f8e0048 */
[----:B------:R-:W-:Y:S01]  /*2e630*/  IADD3 R80, P0, PT, R80, R81, RZ ;  /* 0x0000005150507210 */ /* 0x000fe20007f1e0ff */
[----:B------:R-:W-:Y:S01]  /*2e640*/  IMAD.X R85, RZ, RZ, RZ, P1 ;  /* 0x000000ffff557224 */ /* 0x000fe200008e06ff */
[----:B------:R-:W-:-:S03]  /*2e650*/  IADD3 R15, PT, PT, R15, UR4, RZ ;  /* 0x000000040f0f7c10 */ /* 0x000fc6000fffe0ff */
[----:B------:R-:W-:Y:S02]  /*2e660*/  IMAD.X R81, RZ, RZ, RZ, P0 ;  /* 0x000000ffff517224 */ /* 0x000fe400000e06ff */
[----:B------:R-:W-:Y:S01]  /*2e670*/  IMAD.WIDE.U32 R72, R20, R56, R84 ;  /* 0x0000003814487225 */ /* 0x000fe200078e0054 */
[----:B------:R-:W-:-:S03]  /*2e680*/  IADD3 R84, P0, PT, R15, R74, RZ ;  /* 0x0000004a0f547210 */ /* 0x000fc60007f1e0ff */
[----:B------:R-:W-:Y:S01]  /*2e690*/  IMAD.WIDE.U32 R74, R16, UR32, R80 ;  /* 0x00000020104a7c25 */ /* 0x000fe2000f8e0050 */
[----:B------:R-:W-:-:S03]  /*2e6a0*/  IADD3 R81, PT, PT, R73, UR24, RZ ;  /* 0x0000001849517c10 */ /* 0x000fc6000fffe0ff */
[----:B------:R-:W-:Y:S01]  /*2e6b0*/  IMAD.X R85, RZ, RZ, RZ, P0 ;  /* 0x000000ffff557224 */ /* 0x000fe200000e06ff */
[----:B------:R-:W-:Y:S01]  /*2e6c0*/  IADD3 R75, PT, PT, R75, UR8, RZ ;  /* 0x000000084b4b7c10 */ /* 0x000fe2000fffe0ff */
[----:B------:R-:W-:Y:S01]  /*2e6d0*/  IMAD.MOV.U32 R73, RZ, RZ, RZ ;  /* 0x000000ffff497224 */ /* 0x000fe200078e00ff */
        /* <DEDUP_REMOVED lines=9> */
[----:B------:R-:W-:Y:S02]  /*2e770*/  IADD3 R15, PT, PT, R67, UR24, RZ ;  /* 0x00000018430f7c10 */ /* 0x000fe4000fffe0ff */
[----:B------:R-:W-:Y:S01]  /*2e780*/  MOV R72, R84 ;  /* 0x0000005400487202 */ /* 0x000fe20000000f00 */
[----:B------:R-:W-:Y:S01]  /*2e790*/  VIADD R81, R75, UR9 ;  /* 0x000000094b517c36 */ /* 0x000fe20008000000 */
[----:B------:R-:W-:Y:S01]  /*2e7a0*/  IADD3 R74, P1, PT, R15, R74, RZ ;  /* 0x0000004a0f4a7210 */ /* 0x000fe20007f3e0ff */
[----:B------:R-:W-:Y:S02]  /*2e7b0*/  IMAD.X R87, RZ, RZ, RZ, P2 ;  /* 0x000000ffff577224 */ /* 0x000fe400010e06ff */
[----:B------:R-:W-:Y:S01]  /*2e7c0*/  IMAD.WIDE.U32 R72, R69, R78, R72 ;  /* 0x0000004e45487225 */ /* 0x000fe200078e0048 */
[----:B------:R-:W-:-:S02]  /*2e7d0*/  IADD3 R80, P0, PT, R81, R70, RZ ;  /* 0x0000004651507210 */ /* 0x000fc40007f1e0ff */
[----:B------:R-:W-:Y:S02]  /*2e7e0*/  IADD3.X R75, PT, PT, RZ, RZ, RZ, P1, !PT ;  /* 0x000000ffff4b7210 */ /* 0x000fe40000ffe4ff */
[----:B------:R-:W-:Y:S01]  /*2e7f0*/  IADD3 R15, PT, PT, R73, UR25, RZ ;  /* 0x00000019490f7c10 */ /* 0x000fe2000fffe0ff */
[----:B------:R-:W-:Y:S02]  /*2e800*/  IMAD.X R81, RZ, RZ, RZ, P0 ;  /* 0x000000ffff517224 */ /* 0x000fe400000e06ff */
[----:B------:R-:W-:-:S04]  /*2e810*/  IMAD.WIDE.U32 R70, R20, R20, R74 ;  /* 0x0000001414467225 */ /* 0x000fc800078e004a */
[----:B------:R-:W-:Y:S01]  /*2e820*/  IMAD.WIDE.U32 R74, R18, UR34, R86 ;  /* 0x00000022124a7c25 */ /* 0x000fe2000f8e0056 */
[----:B------:R-:W-:Y:S02]  /*2e830*/  IADD3 R33, PT, PT, R71, UR24, RZ ;  /* 0x0000001847217c10 */ /* 0x000fe4000fffe0ff */
[----:B------:R-:W-:Y:S01]  /*2e840*/  MOV R87, RZ ;  /* 0x000000ff00577202 */ /* 0x000fe20000000f00 */
[----:B------:R-:W-:Y:S01]  /*2e850*/  IMAD.WIDE.U32 R80, R16, UR30, R80 ;  /* 0x0000001e10507c25 */ /* 0x000fe2000f8e0050 */
[----:B------:R-:W-:-:S03]  /*2e860*/  IADD3 R74, P1, PT, R15, R74, RZ ;  /* 0x0000004a0f4a7210 */ /* 0x000fc60007f3e0ff */
        /* <DEDUP_REMOVED lines=9> */
[----:B------:R-:W-:Y:S02]  /*2e900*/  IADD3 R72, P1, PT, R15, R66, RZ ;  /* 0x000000420f487210 */ /* 0x000fe40007f3e0ff */
[----:B------:R-:W-:Y:S01]  /*2e910*/  IADD3.X R15, PT, PT, RZ, RZ, RZ, P0, !PT ;  /* 0x000000ffff0f7210 */ /* 0x000fe200007fe4ff */
[----:B------:R-:W-:-:S04]  /*2e920*/  IMAD.WIDE.U32 R74, R69, R79, R74 ;  /* 0x0000004f454a7225 */ /* 0x000fc800078e004a */
[----:B------:R-:W-:Y:S02]  /*2e930*/  IMAD.X R73, RZ, RZ, RZ, P1 ;  /* 0x000000ffff497224 */ /* 0x000fe400008e06ff */
[----:B------:R-:W-:Y:S01]  /*2e940*/  IMAD.HI.U32 R35, R69, R20, R80 ;  /* 0x0000001445237227 */ /* 0x000fe200078e0050 */
[----:B------:R-:W-:-:S03]  /*2e950*/  IADD3 R81, PT, PT, R37, UR4, RZ ;  /* 0x0000000425517c10 */ /* 0x000fc6000fffe0ff */
[----:B------:R-:W-:Y:S01]  /*2e960*/  IMAD.WIDE.U32 R66, R16, UR29, R14 ;  /* 0x0000001d10427c25 */ /* 0x000fe2000f8e000e */
[----:B------:R-:W-:Y:S02]  /*2e970*/  IADD3 R35, PT, PT, R35, UR25, RZ ;  /* 0x0000001923237c10 */ /* 0x000fe4000fffe0ff */
[----:B------:R-:W-:Y:S01]  /*2e980*/  IADD3 R80, P2, PT, R81, R74, RZ ;  /* 0x0000004a51507210 */ /* 0x000fe20007f5e0ff */
[----:B------:R-:W-:-:S03]  /*2e990*/  IMAD.WIDE.U32 R14, R18, UR33, R72 ;  /* 0x00000021120e7c25 */ /* 0x000fc6000f8e0048 */
[----:B------:R-:W-:Y:S01]  /*2e9a0*/  IADD3.X R81, PT, PT, RZ, RZ, RZ, P2, !PT ;  /* 0x000000ffff517210 */ /* 0x000fe200017fe4ff */
[----:B------:R-:W-:Y:S02]  /*2e9b0*/  VIADD R75, R75, UR25 ;  /* 0x000000194b4b7c36 */ /* 0x000fe40008000000 */
[----:B------:R-:W-:Y:S02]  /*2e9c0*/  VIADD R73, R15, UR7 ;  /* 0x000000070f497c36 */ /* 0x000fe40008000000 */
[----:B------:R-:W-:Y:S01]  /*2e9d0*/  IMAD.WIDE.U32 R80, R33, UR35, R80 ;  /* 0x0000002321507c25 */ /* 0x000fe2000f8e0050 */
[----:B------:R-:W-:Y:S02]  /*2e9e0*/  IADD3 R74, P1, PT, R75, R14, RZ ;  /* 0x0000000e4b4a7210 */ /* 0x000fe40007f3e0ff */
[----:B------:R-:W-:Y:S02]  /*2e9f0*/  IADD3 R14, P0, PT, R66, R35, RZ ;  /* 0x00000023420e7210 */ /* 0x000fe40007f1e0ff */
[----:B------:R-:W-:-:S03]  /*2ea00*/  IADD3.X R75, PT, PT, RZ, RZ, RZ, P1, !PT ;  /* 0x000000ffff4b7210 */ /* 0x000fc60000ffe4ff */
[----:B------:R-:W-:Y:S01]  /*2ea10*/  IMAD.X R15, RZ, RZ, RZ, P0 ;  /* 0x000000ffff0f7224 */ /* 0x000fe200000e06ff */
[----:B------:R-:W-:Y:S01]  /*2ea20*/  IADD3 R72, P0, PT, R73, R70, RZ ;  /* 0x0000004649487210 */ /* 0x000fe20007f1e0ff */
[----:B------:R-:W-:-:S04]  /*2ea30*/  IMAD.WIDE.U32 R70, R69, R56, R74 ;  /* 0x0000003845467225 */ /* 0x000fc800078e004a */
[----:B------:R-:W-:-:S04]  /*2ea40*/  IMAD.WIDE.U32 R14, R26, R20, R14 ;  /* 0x000000141a0e7225 */ /* 0x000fc800078e000e */
[----:B------:R-:W-:Y:S01]  /*2ea50*/  VIADD R75, R81, UR5 ;  /* 0x00000005514b7c36 */ /* 0x000fe20008000000 */
[----:B------:R-:W-:Y:S01]  /*2ea60*/  IADD3 R81, PT, PT, R71, UR25, RZ ;  /* 0x0000001947517c10 */ /* 0x000fe2000fffe0ff */
[----:B------:R-:W-:Y:S01]  /*2ea70*/  HFMA2 R71, -RZ, RZ, 0, 0 ;  /* 0x00000000ff477431 */ /* 0x000fe200000001ff */
[----:B------:R-:W-:Y:S01]  /*2ea80*/  IADD3 R66, PT, PT, R15, UR42, RZ ;  /* 0x0000002a0f427c10 */ /* 0x000fe2000fffe0ff */
[----:B------:R-:W-:Y:S01]  /*2ea90*/  IMAD.X R73, RZ, RZ, RZ, P0 ;  /* 0x000000ffff497224 */ /* 0x000fe200000e06ff */
[----:B------:R-:W-:Y:S01]  /*2eaa0*/  IADD3 R74, P1, PT, R75, R70, RZ ;  /* 0x000000464b4a7210 */ /* 0x000fe20007f3e0ff */
[----:B------:R-:W-:Y:S01]  /*2eab0*/  IMAD.MOV.U32 R70, RZ, RZ, R80 ;  /* 0x000000ffff467224 */ /* 0x000fe200078e0050 */
[----:B------:R-:W-:Y:S01]  /*2eac0*/  IADD3 R66, P0, PT, R67, R66, RZ ;  /* 0x0000004243427210 */ /* 0x000fe20007f1e0ff */
[----:B------:R-:W-:-:S03]  /*2ead0*/  IMAD.WIDE.U32 R72, R18, UR32, R72 ;  /* 0x0000002012487c25 */ /* 0x000fc6000f8e0048 */
[----:B------:R-:W-:Y:S01]  /*2eae0*/  IADD3.X R67, PT, PT, RZ, RZ, RZ, P0, !PT ;  /* 0x000000ffff437210 */ /* 0x000fe200007fe4ff */
[----:B------:R-:W-:Y:S01]  /*2eaf0*/  IMAD.WIDE.U32 R70, R26, R78, R70 ;  /* 0x0000004e1a467225 */ /* 0x000fe200078e0046 */
[----:B------:R-:W-:-:S03]  /*2eb00*/  IADD3 R80, P0, PT, R81, R72, RZ ;  /* 0x0000004851507210 */ /* 0x000fc60007f1e0ff */
[----:B------:R-:W-:Y:S01]  /*2eb10*/  IMAD.X R75, RZ, RZ, RZ, P1 ;  /* 0x000000ffff4b7224 */ /* 0x000fe200008e06ff */
[----:B------:R-:W-:Y:S01]  /*2eb20*/  IADD3.X R81, PT, PT, RZ, RZ, RZ, P0, !PT ;  /* 0x000000ffff517210 */ /* 0x000fe200007fe4ff */
[----:B------:R-:W-:Y:S01]  /*2eb30*/  VIADD R15, R71, UR42 ;  /* 0x0000002a470f7c36 */ /* 0x000fe20008000000 */
[----:B------:R-:W-:Y:S01]  /*2eb40*/  MOV R71, RZ ;  /* 0x000000ff00477202 */ /* 0x000fe20000000f00 */
[----:B------:R-:W-:-:S04]  /*2eb50*/  IMAD.WIDE.U32 R74, R33, UR34, R74 ;  /* 0x00000022214a7c25 */ /* 0x000fc8000f8e004a */
[----:B------:R-:W-:Y:S01]  /*2eb60*/  IMAD.WIDE.U32 R66, R45, R20, R66 ;  /* 0x000000142d427225 */ /* 0x000fe200078e0042 */
[----:B------:R-:W-:-:S03]  /*2eb70*/  IADD3 R72, P1, PT, R15, R74, RZ ;  /* 0x0000004a0f487210 */ /* 0x000fc60007f3e0ff */
[----:B------:R-:W-:Y:S01]  /*2eb80*/  VIADD R73, R73, UR8 ;  /* 0x0000000849497c36 */ /* 0x000fe20008000000 */
[----:B------:R-:W-:Y:S01]  /*2eb90*/  IADD3 R74, PT, PT, R67, UR24, RZ ;  /* 0x00000018434a7c10 */ /* 0x000fe2000fffe0ff */
[----:B------:R-:W-:Y:S02]  /*2eba0*/  VIADD R75, R75, UR6 ;  /* 0x000000064b4b7c36 */ /* 0x000fe40008000000 */
[----:B------:R-:W-:Y:S01]  /*2ebb0*/  IMAD.WIDE.U32 R80, R69, R77, R80 ;  /* 0x0000004d45507225 */ /* 0x000fe200078e0050 */
[----:B------:R-:W-:-:S03]  /*2ebc0*/  IADD3 R74, P0, PT, R73, R74, RZ ;  /* 0x0000004a494a7210 */ /* 0x000fc60007f1e0ff */
[----:B------:R-:W-:Y:S02]  /*2ebd0*/  IMAD R15, R70, UR28, RZ ;  /* 0x0000001c460f7c24 */ /* 0x000fe4000f8e02ff */
[----:B------:R-:W-:Y:S01]  /*2ebe0*/  IMAD.X R73, RZ, RZ, RZ, P1 ;  /* 0x000000ffff497224 */ /* 0x000fe200008e06ff */
[----:B------:R-:W-:Y:S01]  /*2ebf0*/  IADD3 R80, P1, PT, R75, R80, RZ ;  /* 0x000000504b507210 */ /* 0x000fe20007f3e0ff */
[----:B------:R-:W-:Y:S01]  /*2ec00*/  IMAD.HI.U32 R35, R15, UR36, R70 ;  /* 0x000000240f237c27 */ /* 0x000fe2000f8e0046 */
[----:B------:R-:W-:-:S03]  /*2ec10*/  IADD3.X R75, PT, PT, RZ, RZ, RZ, P0, !PT ;  /* 0x000000ffff4b7210 */ /* 0x000fc600007fe4ff */
[----:B------:R-:W-:Y:S01]  /*2ec20*/  VIADD R37, R81, UR25 ;  /* 0x0000001951257c36 */ /* 0x000fe20008000000 */
[----:B------:R-:W-:Y:S01]  /*2ec30*/  IADD3.X R81, PT, PT, RZ, RZ, RZ, P1, !PT ;  /* 0x000000ffff517210 */ /* 0x000fe20000ffe4ff */
[----:B------:R-:W-:-:S04]  /*2ec40*/  IMAD.WIDE.U32 R70, R18, UR31, R74 ;  /* 0x0000001f12467c25 */ /* 0x000fc8000f8e004a */
[----:B------:R-:W-:Y:S01]  /*2ec50*/  IMAD.WIDE.U32 R74, R26, R79, R72 ;  /* 0x0000004f1a4a7225 */ /* 0x000fe200078e0048 */
[----:B------:R-:W-:-:S03]  /*2ec60*/  IADD3 R70, P1, PT, R37, R70, RZ ;  /* 0x0000004625467210 */ /* 0x000fc60007f3e0ff */
[----:B------:R-:W-:Y:S02]  /*2ec70*/  VIADD R35, R35, UR4 ;  /* 0x0000000423237c36 */ /* 0x000fe40008000000 */
[----:B------:R-:W-:Y:S01]  /*2ec80*/  IMAD.WIDE.U32 R72, R33, UR33, R80 ;  /* 0x0000002121487c25 */ /* 0x000fe2000f8e0050 */
[----:B------:R-:W-:Y:S02]  /*2ec90*/  IADD3 R81, PT, PT, R71, UR9, RZ ;  /* 0x0000000947517c10 */ /* 0x000fe4000fffe0ff */
[----:B------:R-:W-:Y:S01]  /*2eca0*/  IADD3 R74, P2, PT, R35, R74, RZ ;  /* 0x0000004a234a7210 */ /* 0x000fe20007f5e0ff */
[----:B------:R-:W-:Y:S01]  /*2ecb0*/  VIADD R85, R75, UR42 ;  /* 0x0000002a4b557c36 */ /* 0x000fe20008000000 */
[----:B------:R-:W-:Y:S01]  /*2ecc0*/  IADD3 R80, P0, PT, R81, R14, RZ ;  /* 0x0000000e51507210 */ /* 0x000fe20007f1e0ff */
[----:B------:R-:W-:Y:S01]  /*2ecd0*/  IMAD.X R71, RZ, RZ, RZ, P1 ;  /* 0x000000ffff477224 */ /* 0x000fe200008e06ff */
[----:B------:R-:W-:Y:S01]  /*2ece0*/  IADD3.X R75, PT, PT, RZ, RZ, RZ, P2, !PT ;  /* 0x000000ffff4b7210 */ /* 0x000fe200017fe4ff */
[----:B------:R-:W-:Y:S01]  /*2ecf0*/  VIADD R35, R73, UR7 ;  /* 0x0000000749237c36 */ /* 0x000fe20008000000 */
[----:B------:R-:W-:Y:S01]  /*2ed00*/  IADD3.X R81, PT, PT, RZ, RZ, RZ, P0, !PT ;  /* 0x000000ffff517210 */ /* 0x000fe200007fe4ff */
[----:B------:R-:W-:Y:S01]  /*2ed10*/  IMAD.WIDE.U32 R70, R69, R20, R70 ;  /* 0x0000001445467225 */ /* 0x000fe200078e0046 */
[----:B------:R-:W-:-:S03]  /*2ed20*/  IADD3 R84, P2, PT, R85, R72, RZ ;  /* 0x0000004855547210 */ /* 0x000fc60007f5e0ff */
[----:B------:R-:W-:Y:S01]  /*2ed30*/  IMAD.WIDE.U32 R74, R15, UR35, R74 ;  /* 0x000000230f4a7c25 */ /* 0x000fe2000f8e004a */
[----:B------:R-:W-:-:S03]  /*2ed40*/  IADD3 R37, PT, PT, R71, UR25, RZ ;  /* 0x0000001947257c10 */ /* 0x000fc6000fffe0ff */
[----:B------:R-:W-:Y:S01]  /*2ed50*/  IMAD.WIDE.U32 R80, R18, UR30, R80 ;  /* 0x0000001e12507c25 */ /* 0x000fe2000f8e0050 */
[----:B------:R-:W-:-:S03]  /*2ed60*/  IADD3 R67, PT, PT, R75, UR5, RZ ;  /* 0x000000054b437c10 */ /* 0x000fc6000fffe0ff */
[----:B------:R-:W-:Y:S02]  /*2ed70*/  HFMA2 R75, -RZ, RZ, 0, 0 ;  /* 0x00000000ff4b7431 */ /* 0x000fe400000001ff */
[----:B------:R-:W-:Y:S01]  /*2ed80*/  VIADD R81, R81, UR10 ;  /* 0x0000000a51517c36 */ /* 0x000fe20008000000 */
[----:B------:R-:W-:Y:S01]  /*2ed90*/  IADD3 R72, P1, PT, R37, R80, RZ ;  /* 0x0000005025487210 */ /* 0x000fe20007f3e0ff */
[----:B------:R-:W-:-:S03]  /*2eda0*/  IMAD.X R85, RZ, RZ, RZ, P2 ;  /* 0x000000ffff557224 */ /* 0x000fc600010e06ff */
[----:B------:R-:W-:Y:S01]  /*2edb0*/  IADD3 R80, P0, PT, R81, R66, RZ ;  /* 0x0000004251507210 */ /* 0x000fe20007f1e0ff */
[----:B------:R-:W-:Y:S02]  /*2edc0*/  IMAD.X R73, RZ, RZ, RZ, P1 ;  /* 0x000000ffff497224 */ /* 0x000fe400008e06ff */
[----:B------:R-:W-:-:S04]  /*2edd0*/  IMAD.WIDE.U32 R84, R26, R56, R84 ;  /* 0x000000381a547225 */ /* 0x000fc800078e0054 */
[----:B------:R-:W-:Y:S01]  /*2ede0*/  IMAD.WIDE.U32 R74, R45, R78, R74 ;  /* 0x0000004e2d4a7225 */ /* 0x000fe200078e004a */
[----:B------:R-:W-:Y:S02]  /*2edf0*/  IADD3 R66, P2, PT, R67, R84, RZ ;  /* 0x0000005443427210 */ /* 0x000fe40007f5e0ff */
[----:B------:R-:W-:Y:S01]  /*2ee00*/  IADD3 R37, PT, PT, R85, UR42, RZ ;  /* 0x0000002a55257c10 */ /* 0x000fe2000fffe0ff */
[----:B------:R-:W-:Y:S01]  /*2ee10*/  IMAD.X R81, RZ, RZ, RZ, P0 ;  /* 0x000000ffff517224 */ /* 0x000fe200000e06ff */
[----:B------:R-:W-:Y:S01]  /*2ee20*/  IADD3 R84, P0, PT, R35, R70, RZ ;  /* 0x0000004623547210 */ /* 0x000fe20007f1e0ff */
[----:B------:R-:W-:Y:S01]  /*2ee30*/  IMAD.WIDE.U32 R72, R69, R69, R72 ;  /* 0x0000004545487225 */ /* 0x000fe200078e0048 */
[----:B------:R-:W-:-:S03]  /*2ee40*/  IADD3 R35, PT, PT, R75, UR20, RZ ;  /* 0x000000144b237c10 */ /* 0x000fc6000fffe0ff */
[----:B------:R-:W-:Y:S01]  /*2ee50*/  IMAD.WIDE.U32 R70, R18, UR29, R80 ;  /* 0x0000001d12467c25 */ /* 0x000fe2000f8e0050 */
[----:B------:R-:W-:-:S03]  /*2ee60*/  IADD3 R75, PT, PT, R73, UR25, RZ ;  /* 0x00000019494b7c10 */ /* 0x000fc6000fffe0ff */
[----:B------:R-:W-:Y:S02]  /*2ee70*/  IMAD.X R85, RZ, RZ, RZ, P0 ;  /* 0x000000ffff557224 */ /* 0x000fe400000e06ff */
[----:B------:R-:W-:Y:S02]  /*2ee80*/  IMAD R14, R74, UR28, RZ ;  /* 0x0000001c4a0e7c24 */ /* 0x000fe4000f8e02ff */
[----:B------:R-:W-:Y:S01]  /*2ee90*/  IMAD.MOV.U32 R86, RZ, RZ, R74 ;  /* 0x000000ffff567224 */ /* 0x000fe200078e004a */
[----:B------:R-:W-:Y:S01]  /*2eea0*/  IADD3 R74, P0, PT, R70, R75, RZ ;  /* 0x0000004b464a7210 */ /* 0x000fe20007f1e0ff */
[----:B------:R-:W-:Y:S02]  /*2eeb0*/  IMAD.X R67, RZ, RZ, RZ, P2 ;  /* 0x000000ffff437224 */ /* 0x000fe400010e06ff */
[----:B------:R-:W-:Y:S01]  /*2eec0*/  IMAD.WIDE.U32 R80, R33, UR32, R84 ;  /* 0x0000002021507c25 */ /* 0x000fe2000f8e0054 */
[----:B------:R-:W-:-:S03]  /*2eed0*/  IADD3.X R75, PT, PT, RZ, RZ, RZ, P0, !PT ;  /* 0x000000ffff4b7210 */ /* 0x000fc600007fe4ff */
[----:B------:R-:W-:Y:S01]  /*2eee0*/  IMAD.WIDE.U32 R84, R15, UR34, R66 ;  /* 0x000000220f547c25 */ /* 0x000fe2000f8e0042 */
[----:B------:R-:W-:-:S03]  /*2eef0*/  IADD3 R66, P1, PT, R37, R80, RZ ;  /* 0x0000005025427210 */ /* 0x000fc60007f3e0ff */
[----:B------:R-:W-:Y:S01]  /*2ef00*/  VIADD R73, R81, UR8 ;  /* 0x0000000851497c36 */ /* 0x000fe20008000000 */
[----:B------:R-:W-:Y:S01]  /*2ef10*/  IADD3 R80, P2, PT, R35, R84, RZ ;  /* 0x0000005423507210 */ /* 0x000fe20007f5e0ff */
[----:B------:R-:W-:Y:S01]  /*2ef20*/  IMAD.HI.U32 R74, R26, R69, R74 ;  /* 0x000000451a4a7227 */ /* 0x000fe200078e004a */
[----:B------:R-:W-:Y:S02]  /*2ef30*/  IADD3.X R67, PT, PT, RZ, RZ, RZ, P1, !PT ;  /* 0x000000ffff437210 */ /* 0x000fe40000ffe4ff */
[----:B------:R-:W-:Y:S01]  /*2ef40*/  IADD3 R72, P0, PT, R73, R72, RZ ;  /* 0x0000004849487210 */ /* 0x000fe20007f1e0ff */
[----:B------:R-:W-:Y:S01]  /*2ef50*/  VIADD R35, R74, UR42 ;  /* 0x0000002a4a237c36 */ /* 0x000fe20008000000 */
[----:B------:R-:W-:Y:S01]  /*2ef60*/  IADD3.X R81, PT, PT, RZ, RZ, RZ, P2, !PT ;  /* 0x000000ffff517210 */ /* 0x000fe200017fe4ff */
[----:B------:R-:W-:Y:S01]  /*2ef70*/  IMAD.WIDE.U32 R74, R26, R77, R66 ;  /* 0x0000004d1a4a7225 */ /* 0x000fe200078e0042 */
[----:B------:R-:W-:Y:S02]  /*2ef80*/  IADD3.X R73, PT, PT, RZ, RZ, RZ, P0, !PT ;  /* 0x000000ffff497210 */ /* 0x000fe400007fe4ff */
[----:B------:R-:W-:Y:S01]  /*2ef90*/  IADD3 R66, P0, PT, R71, R35, RZ ;  /* 0x0000002347427210 */ /* 0x000fe20007f1e0ff */
[----:B------:R-:W-:-:S02]  /*2efa0*/  VIADD R85, R85, UR6 ;  /* 0x0000000655557c36 */ /* 0x000fc40008000000 */
[----:B------:R-:W-:Y:S01]  /*2efb0*/  IMAD.WIDE.U32 R70, R33, UR31, R72 ;  /* 0x0000001f21467c25 */ /* 0x000fe2000f8e0048 */
[----:B------:R-:W-:Y:S02]  /*2efc0*/  IADD3.X R67, PT, PT, RZ, RZ, RZ, P0, !PT ;  /* 0x000000ffff437210 */ /* 0x000fe400007fe4ff */
[----:B------:R-:W-:Y:S01]  /*2efd0*/  IADD3 R74, P1, PT, R85, R74, RZ ;  /* 0x0000004a554a7210 */ /* 0x000fe20007f3e0ff */
[----:B------:R-:W-:Y:S02]  /*2efe0*/  VIADD R35, R75, UR42 ;  /* 0x0000002a4b237c36 */ /* 0x000fe40008000000 */
[----:B------:R-:W-:Y:S01]  /*2eff0*/  IMAD.HI.U32 R86, R14, UR36, R86 ;  /* 0x000000240e567c27 */ /* 0x000fe2000f8e0056 */
[----:B------:R-:W-:Y:S02]  /*2f000*/  IADD3.X R75, PT, PT, RZ, RZ, RZ, P1, !PT ;  /* 0x000000ffff4b7210 */ /* 0x000fe40000ffe4ff */
[----:B------:R-:W-:Y:S01]  /*2f010*/  IADD3 R70, P0, PT, R35, R70, RZ ;  /* 0x0000004623467210 */ /* 0x000fe20007f1e0ff */
[----:B------:R-:W-:-:S04]  /*2f020*/  IMAD.WIDE.U32 R66, R45, R69, R66 ;  /* 0x000000452d427225 */ /* 0x000fc800078e0042 */
[----:B------:R-:W-:-:S04]  /*2f030*/  IMAD.WIDE.U32 R72, R45, R79, R80 ;  /* 0x0000004f2d487225 */ /* 0x000fc800078e0050 */
        /* <DEDUP_REMOVED lines=134> */
.L_x_99:
[----:B------:R-:W-:Y:S05]  /*2f8a0*/  BSYNC.RELIABLE B2 ;  /* 0x0000000000027941 */ /* 0x000fea0003800100 */
.L_x_98:
        /* <DEDUP_REMOVED lines=22> */
.L_x_97:
[----:B------:R-:W-:Y:S05]  /*2fa10*/  BSYNC.RECONVERGENT B1 ;  /* 0x0000000000017941 */ /* 0x000fea0003800200 */
.L_x_96:
        /* <DEDUP_REMOVED lines=21> */
[----:B------:R-:W-:-:S04]  /*2fb70*/  IMAD.WIDE.U32 R78, R56, R29, R78 ;  /* 0x0000001d384e7225 */ /* 0x000fc800078e004e */
[----:B------:R-:W-:Y:S01]  /*2fb80*/  IMAD.HI.U32 R33, R15, UR36, R74 ;  /* 0x000000240f217c27 */ /* 0x000fe2000f8e004a */
[----:B------:R-:W-:-:S03]  /*2fb90*/  IADD3 R66, PT, PT, R79, UR22, RZ ;  /* 0x000000164f427c10 */ /* 0x000fc6000fffe0ff */
[----:B------:R-:W-:Y:S02]  /*2fba0*/  HFMA2 R79, -RZ, RZ, 0, 0 ;  /* 0x00000000ff4f7431 */ /* 0x000fe400000001ff */
[----:B------:R-:W-:-:S04]  /*2fbb0*/  IMAD.WIDE.U32 R66, R48, R29, R66 ;  /* 0x0000001d30427225 */ /* 0x000fc800078e0042 */
[----:B------:R-:W-:-:S04]  /*2fbc0*/  VIADD R68, R67, UR23 ;  /* 0x0000001743447c36 */ /* 0x000fc80008000000 */
        /* <DEDUP_REMOVED lines=77> */
[----:B------:R-:W-:Y:S02]  /*300a0*/  IADD3 R80, P0, PT, R80, R81, RZ ;  /* 0x0000005150507210 */ /* 0x000fe40007f1e0ff */
[----:B------:R-:W-:Y:S01]  /*300b0*/  IADD3 R85, PT, PT, R79, UR20, RZ ;  /* 0x000000144f557c10 */ /* 0x000fe2000fffe0ff */
[----:B------:R-:W-:Y:S01]  /*300c0*/  IMAD.MOV.U32 R79, RZ, RZ, RZ ;  /* 0x000000ffff4f7224 */ /* 0x000fe200078e00ff */
        /* <DEDUP_REMOVED lines=28> */
[----:B------:R-:W-:Y:S01]  /*30290*/  IADD3 R72, P1, PT, R33, R72, RZ ;  /* 0x0000004821487210 */ /* 0x000fe20007f3e0ff */
[----:B------:R-:W-:-:S03]  /*302a0*/  IMAD R33, R78, UR28, RZ ;  /* 0x0000001c4e217c24 */ /* 0x000fc6000f8e02ff */
        /* <DEDUP_REMOVED lines=106> */
[----:B------:R-:W-:Y:S01]  /*30950*/  IADD3 R80, P1, PT, R81, R78, RZ ;  /* 0x0000004e51507210 */ /* 0x000fe20007f3e0ff */
[----:B------:R-:W-:Y:S01]  /*30960*/  IMAD.HI.U32 R35, R33, UR36, R72 ;  /* 0x0000002421237c27 */ /* 0x000fe2000f8e0048 */
[----:B------:R-:W-:-:S03]  /*30970*/  IADD3 R78, PT, PT, R79, UR7, RZ ;  /* 0x000000074f4e7c10 */ /* 0x000fc6000fffe0ff */
[----:B------:R-:W-:Y:S01]  /*30980*/  VIADD R79, R67, UR43 ;  /* 0x0000002b434f7c36 */ /* 0x000fe20008000000 */
[----:B------:R-:W-:Y:S01]  /*30990*/  IADD3 R35, PT, PT, R35, UR4, RZ ;  /* 0x0000000423237c10 */ /* 0x000fe2000fffe0ff */
[----:B------:R-:W-:-:S03]  /*309a0*/  IMAD.X R81, RZ, RZ, RZ, P1 ;  /* 0x000000ffff517224 */ /* 0x000fc600008e06ff */
[----:B------:R-:W-:Y:S01]  /*309b0*/  IADD3 R78, P0, PT, R78, R79, RZ ;  /* 0x0000004f4e4e7210 */ /* 0x000fe20007f1e0ff */
[----:B------:R-:W-:-:S04]  /*309c0*/  IMAD.WIDE.U32 R72, R56, R19, R80 ;  /* 0x0000001338487225 */ /* 0x000fc800078e0050 */
[----:B------:R-:W-:Y:S01]  /*309d0*/  IMAD.X R79, RZ, RZ, RZ, P0 ;  /* 0x000000ffff4f7224 */ /* 0x000fe200000e06ff */
[----:B------:R-:W-:Y:S01]  /*309e0*/  IADD3 R80, P0, PT, R35, R74, RZ ;  /* 0x0000004a23507210 */ /* 0x000fe20007f1e0ff */
        /* <DEDUP_REMOVED lines=21> */
[----:B------:R-:W-:Y:S01]  /*30b40*/  IADD3.X R75, PT, PT, RZ, RZ, RZ, P1, !PT ;  /* 0x000000ffff4b7210 */ /* 0x000fe20000ffe4ff */
[----:B------:R-:W-:Y:S01]  /*30b50*/  IMAD.MOV.U32 R81, RZ, RZ, RZ ;  /* 0x000000ffff517224 */ /* 0x000fe200078e00ff */
[----:B------:R-:W-:Y:S01]  /*30b60*/  IADD3 R35, PT, PT, R73, UR20, RZ ;  /* 0x0000001449237c10 */ /* 0x000fe2000fffe0ff */
[----:B------:R-:W-:Y:S02]  /*30b70*/  IMAD.X R79, RZ, RZ, RZ, P0 ;  /* 0x000000ffff4f7224 */ /* 0x000fe400000e06ff */
[----:B------:R-:W-:-:S04]  /*30b80*/  IMAD.WIDE.U32 R70, R26, R19, R74 ;  /* 0x000000131a467225 */ /* 0x000fc800078e004a */
[----:B------:R-:W-:Y:S01]  /*30b90*/  IMAD.WIDE.U32 R74, R33, UR34, R84 ;  /* 0x00000022214a7c25 */ /* 0x000fe2000f8e0054 */
[----:B------:R-:W-:-:S03]  /*30ba0*/  IADD3 R39, PT, PT, R71, UR24, RZ ;  /* 0x0000001847277c10 */ /* 0x000fc6000fffe0ff */
        /* <DEDUP_REMOVED lines=47> */
[----:B------:R-:W-:Y:S01]  /*30ea0*/  MOV R80, R70 ;  /* 0x0000004600507202 */ /* 0x000fe20000000f00 */
[----:B------:R-:W-:-:S04]  /*30eb0*/  IMAD.WIDE.U32 R74, R35, UR34, R74 ;  /* 0x00000022234a7c25 */ /* 0x000fc8000f8e004a */
[----:B------:R-:W-:Y:S01]  /*30ec0*/  IMAD.WIDE.U32 R68, R16, R19, R68 ;  /* 0x0000001310447225 */ /* 0x000fe200078e0044 */
[----:B------:R-:W-:-:S03]  /*30ed0*/  IADD3 R72, P1, PT, R15, R74, RZ ;  /* 0x0000004a0f487210 */ /* 0x000fc60007f3e0ff */
[----:B------:R-:W-:Y:S01]  /*30ee0*/  VIADD R73, R73, UR8 ;  /* 0x0000000849497c36 */ /* 0x000fe20008000000 */
[----:B------:R-:W-:Y:S01]  /*30ef0*/  IADD3 R74, PT, PT, R69, UR43, RZ ;  /* 0x0000002b454a7c10 */ /* 0x000fe2000fffe0ff */
[----:B------:R-:W-:Y:S02]  /*30f00*/  VIADD R71, R75, UR6 ;  /* 0x000000064b477c36 */ /* 0x000fe40008000000 */
[----:B------:R-:W-:Y:S01]  /*30f10*/  IMAD.WIDE.U32 R78, R48, R23, R78 ;  /* 0x00000017304e7225 */ /* 0x000fe200078e004e */
[----:B------:R-:W-:Y:S02]  /*30f20*/  IADD3 R74, P0, PT, R73, R74, RZ ;  /* 0x0000004a494a7210 */ /* 0x000fe40007f1e0ff */
[----:B------:R-:W-:Y:S01]  /*30f30*/  IADD3.X R73, PT, PT, RZ, RZ, RZ, P1, !PT ;  /* 0x000000ffff497210 */ /* 0x000fe20000ffe4ff */
[----:B------:R-:W-:Y:S01]  /*30f40*/  IMAD R37, R70, UR28, RZ ;  /* 0x0000001c46257c24 */ /* 0x000fe2000f8e02ff */
[----:B------:R-:W-:Y:S01]  /*30f50*/  IADD3 R70, P1, PT, R71, R78, RZ ;  /* 0x0000004e47467210 */ /* 0x000fe20007f3e0ff */
[----:B------:R-:W-:Y:S01]  /*30f60*/  IMAD.X R75, RZ, RZ, RZ, P0 ;  /* 0x000000ffff4b7224 */ /* 0x000fe200000e06ff */
[----:B------:R-:W-:Y:S01]  /*30f70*/  IADD3 R79, PT, PT, R79, UR23, RZ ;  /* 0x000000174f4f7c10 */ /* 0x000fe2000fffe0ff */
[----:B------:R-:W-:-:S04]  /*30f80*/  IMAD.HI.U32 R81, R37, UR36, R80 ;  /* 0x0000002425517c27 */ /* 0x000fc8000f8e0050 */
[----:B------:R-:W-:Y:S01]  /*30f90*/  IMAD.WIDE.U32 R72, R14, R27, R72 ;  /* 0x0000001b0e487225 */ /* 0x000fe200078e0048 */
[----:B------:R-:W-:-:S03]  /*30fa0*/  IADD3 R81, PT, PT, R81, UR4, RZ ;  /* 0x0000000451517c10 */ /* 0x000fc6000fffe0ff */
[----:B------:R-:W-:Y:S01]  /*30fb0*/  IMAD.X R71, RZ, RZ, RZ, P1 ;  /* 0x000000ffff477224 */ /* 0x000fe200008e06ff */
[----:B------:R-:W-:Y:S01]  /*30fc0*/  IADD3 R80, P2, PT, R81, R72, RZ ;  /* 0x0000004851507210 */ /* 0x000fe20007f5e0ff */
[----:B------:R-:W-:Y:S01]  /*30fd0*/  IMAD.WIDE.U32 R74, R33, UR31, R74 ;  /* 0x0000001f214a7c25 */ /* 0x000fe2000f8e004a */
[----:B------:R-:W-:-:S03]  /*30fe0*/  IADD3 R73, PT, PT, R73, UR21, RZ ;  /* 0x0000001549497c10 */ /* 0x000fc6000fffe0ff */
[----:B------:R-:W-:Y:S01]  /*30ff0*/  IMAD.WIDE.U32 R70, R35, UR33, R70 ;  /* 0x0000002123467c25 */ /* 0x000fe2000f8e0046 */
[----:B------:R-:W-:-:S03]  /*31000*/  IADD3 R72, P1, PT, R79, R74, RZ ;  /* 0x0000004a4f487210 */ /* 0x000fc60007f3e0ff */
[----:B------:R-:W-:Y:S01]  /*31010*/  VIADD R75, R75, UR9 ;  /* 0x000000094b4b7c36 */ /* 0x000fe20008000000 */
[----:B------:R-:W-:Y:S01]  /*31020*/  IADD3 R15, PT, PT, R71, UR7, RZ ;  /* 0x00000007470f7c10 */ /* 0x000fe2000fffe0ff */
[----:B------:R-:W-:Y:S01]  /*31030*/  IMAD.X R81, RZ, RZ, RZ, P2 ;  /* 0x000000ffff517224 */ /* 0x000fe200010e06ff */
[----:B------:R-:W-:Y:S02]  /*31040*/  IADD3 R78, P2, PT, R73, R70, RZ ;  /* 0x00000046494e7210 */ /* 0x000fe40007f5e0ff */
[----:B------:R-:W-:Y:S02]  /*31050*/  IADD3 R74, P0, PT, R75, R66, RZ ;  /* 0x000000424b4a7210 */ /* 0x000fe40007f1e0ff */
[----:B------:R-:W-:Y:S02]  /*31060*/  IADD3.X R73, PT, PT, RZ, RZ, RZ, P1, !PT ;  /* 0x000000ffff497210 */ /* 0x000fe40000ffe4ff */
[----:B------:R-:W-:Y:S01]  /*31070*/  IADD3.X R79, PT, PT, RZ, RZ, RZ, P2, !PT ;  /* 0x000000ffff4f7210 */ /* 0x000fe200017fe4ff */
[----:B------:R-:W-:-:S02]  /*31080*/  IMAD.X R75, RZ, RZ, RZ, P0 ;  /* 0x000000ffff4b7224 */ /* 0x000fc400000e06ff */
[----:B------:R-:W-:-:S04]  /*31090*/  IMAD.WIDE.U32 R66, R26, R23, R72 ;  /* 0x000000171a427225 */ /* 0x000fc800078e0048 */
[----:B------:R-:W-:-:S04]  /*310a0*/  IMAD.WIDE.U32 R74, R33, UR30, R74 ;  /* 0x0000001e214a7c25 */ /* 0x000fc8000f8e004a */
[----:B------:R-:W-:Y:S01]  /*310b0*/  VIADD R39, R67, UR24 ;  /* 0x0000001843277c36 */ /* 0x000fe20008000000 */
[----:B------:R-:W-:Y:S01]  /*310c0*/  IADD3 R75, PT, PT, R75, UR10, RZ ;  /* 0x0000000a4b4b7c10 */ /* 0x000fe2000fffe0ff */
[----:B------:R-:W-:-:S03]  /*310d0*/  IMAD.WIDE.U32 R72, R37, UR35, R80 ;  /* 0x0000002325487c25 */ /* 0x000fc6000f8e0050 */
[----:B------:R-:W-:Y:S01]  /*310e0*/  IADD3 R70, P1, PT, R39, R74, RZ ;  /* 0x0000004a27467210 */ /* 0x000fe20007f3e0ff */
[----:B------:R-:W-:Y:S01]  /*310f0*/  VIADD R69, R73, UR5 ;  /* 0x0000000549457c36 */ /* 0x000fe20008000000 */
[----:B------:R-:W-:Y:S01]  /*31100*/  IADD3 R74, P0, PT, R75, R68, RZ ;  /* 0x000000444b4a7210 */ /* 0x000fe20007f1e0ff */
[----:B------:R-:W-:Y:S01]  /*31110*/  IMAD.MOV.U32 R73, RZ, RZ, RZ ;  /* 0x000000ffff497224 */ /* 0x000fe200078e00ff */
[----:B------:R-:W-:Y:S01]  /*31120*/  IADD3.X R71, PT, PT, RZ, RZ, RZ, P1, !PT ;  /* 0x000000ffff477210 */ /* 0x000fe20000ffe4ff */
[----:B------:R-:W-:Y:S01]  /*31130*/  IMAD.WIDE.U32 R78, R56, R27, R78 ;  /* 0x0000001b384e7225 */ /* 0x000fe200078e004e */
[----:B------:R-:W-:-:S03]  /*31140*/  IADD3.X R75, PT, PT, RZ, RZ, RZ, P0, !PT ;  /* 0x000000ffff4b7210 */ /* 0x000fc600007fe4ff */
[----:B------:R-:W-:Y:S01]  /*31150*/  IMAD.WIDE.U32 R72, R62, R49, R72 ;  /* 0x000000313e487225 */ /* 0x000fe200078e0048 */
[----:B------:R-:W-:Y:S02]  /*31160*/  IADD3 R68, P2, PT, R69, R78, RZ ;  /* 0x0000004e45447210 */ /* 0x000fe40007f5e0ff */
[----:B------:R-:W-:Y:S01]  /*31170*/  IADD3 R78, P0, PT, R15, R66, RZ ;  /* 0x000000420f4e7210 */ /* 0x000fe20007f1e0ff */
[----:B------:R-:W-:Y:S01]  /*31180*/  IMAD.WIDE.U32 R70, R20, R23, R70 ;  /* 0x0000001714467225 */ /* 0x000fe200078e0046 */
[----:B------:R-:W-:Y:S02]  /*31190*/  MOV R80, R72 ;  /* 0x0000004800507202 */ /* 0x000fe40000000f00 */
[----:B------:R-:W-:Y:S01]  /*311a0*/  IADD3.X R69, PT, PT, RZ, RZ, RZ, P2, !PT ;  /* 0x000000ffff457210 */ /* 0x000fe200017fe4ff */
[----:B------:R-:W-:Y:S02]  /*311b0*/  VIADD R15, R73, UR20 ;  /* 0x00000014490f7c36 */ /* 0x000fe40008000000 */
[----:B------:R-:W-:-:S04]  /*311c0*/  IMAD.WIDE.U32 R66, R33, UR29, R74 ;  /* 0x0000001d21427c25 */ /* 0x000fc8000f8e004a */
[----:B------:R-:W-:Y:S02]  /*311d0*/  VIADD R73, R71, UR25 ;  /* 0x0000001947497c36 */ /* 0x000fe40008000000 */
[----:B------:R-:W-:Y:S01]  /*311e0*/  VIADD R39, R79, UR22 ;  /* 0x000000164f277c36 */ /* 0x000fe20008000000 */
[----:B------:R-:W-:Y:S01]  /*311f0*/  IADD3.X R79, PT, PT, RZ, RZ, RZ, P0, !PT ;  /* 0x000000ffff4f7210 */ /* 0x000fe200007fe4ff */
[----:B------:R-:W-:Y:S01]  /*31200*/  IMAD R33, R72, UR28, RZ ;  /* 0x0000001c48217c24 */ /* 0x000fe2000f8e02ff */
[----:B------:R-:W-:Y:S01]  /*31210*/  IADD3 R72, P0, PT, R66, R73, RZ ;  /* 0x0000004942487210 */ /* 0x000fe20007f1e0ff */
[----:B------:R-:W-:-:S04]  /*31220*/  IMAD.WIDE.U32 R68, R37, UR34, R68 ;  /* 0x0000002225447c25 */ /* 0x000fc8000f8e0044 */
[----:B------:R-:W-:-:S04]  /*31230*/  IMAD.WIDE.U32 R74, R35, UR32, R78 ;  /* 0x00000020234a7c25 */ /* 0x000fc8000f8e004e */
[----:B------:R-:W-:Y:S01]  /*31240*/  IMAD.X R73, RZ, RZ, RZ, P0 ;  /* 0x000000ffff497224 */ /* 0x000fe200000e06ff */
[----:B------:R-:W-:Y:S01]  /*31250*/  IADD3 R75, PT, PT, R75, UR8, RZ ;  /* 0x000000084b4b7c10 */ /* 0x000fe2000fffe0ff */
[----:B------:R-:W-:Y:S01]  /*31260*/  IMAD.MOV.U32 R81, RZ, RZ, RZ ;  /* 0x000000ffff517224 */ /* 0x000fe200078e00ff */
[----:B------:R-:W-:Y:S01]  /*31270*/  IADD3 R74, P1, PT, R39, R74, RZ ;  /* 0x0000004a274a7210 */ /* 0x000fe20007f3e0ff */
        /* <DEDUP_REMOVED lines=12> */
[----:B------:R-:W-:Y:S01]  /*31340*/  IMAD.WIDE.U32 R68, R35, UR31, R68 ;  /* 0x0000001f23447c25 */ /* 0x000fe2000f8e0044 */
[----:B------:R-:W-:-:S03]  /*31350*/  IADD3 R70, P1, PT, R15, R70, RZ ;  /* 0x000000460f467210 */ /* 0x000fc60007f3e0ff */
        /* <DEDUP_REMOVED lines=24> */
[----:B------:R-:W-:Y:S02]  /*314e0*/  VIADD R71, R69, UR10 ;  /* 0x0000000a45477c36 */ /* 0x000fe40008000000 */
        /* <DEDUP_REMOVED lines=56> */
[----:B------:R-:W-:Y:S02]  /*31870*/  IADD3.X R73, PT, PT, RZ, RZ, RZ, P0, !PT ;  /* 0x000000ffff497210 */ /* 0x000fe400007fe4ff */
[----:B------:R-:W-:Y:S01]  /*31880*/  MOV R37, R68 ;  /* 0x0000004400257202 */ /* 0x000fe20000000f00 */
[----:B------:R-:W-:Y:S01]  /*31890*/  IMAD.MOV.U32 R39, RZ, RZ, R70 ;  /* 0x000000ffff277224 */ /* 0x000fe200078e0046 */
[----:B------:R-:W-:Y:S01]  /*318a0*/  IADD3 R78, P0, PT, R74, R79, RZ ;  /* 0x0000004f4a4e7210 */ /* 0x000fe20007f1e0ff */
[----:B------:R-:W-:-:S04]  /*318b0*/  IMAD.WIDE.U32 R72, R33, UR31, R72 ;  /* 0x0000001f21487c25 */ /* 0x000fc8000f8e0048 */
[----:B------:R-:W-:Y:S01]  /*318c0*/  IMAD.X R79, RZ, RZ, RZ, P0 ;  /* 0x000000ffff4f7224 */ /* 0x000fe200000e06ff */
[----:B------:R-:W-:Y:S02]  /*318d0*/  IADD3 R35, PT, PT, R73, UR9, RZ ;  /* 0x0000000949237c10 */ /* 0x000fe4000fffe0ff */
[----:B------:R-:W-:Y:S01]  /*318e0*/  MOV R41, R72 ;  /* 0x0000004800297202 */ /* 0x000fe20000000f00 */
[----:B------:R-:W-:-:S03]  /*318f0*/  IMAD.WIDE.U32 R78, R18, R49, R78 ;  /* 0x00000031124e7225 */ /* 0x000fc600078e004e */
[----:B------:R-:W-:Y:S01]  /*31900*/  IADD3 R78, P0, PT, R35, R78, RZ ;  /* 0x0000004e234e7210 */ /* 0x000fe20007f1e0ff */
[----:B------:R-:W-:-:S03]  /*31910*/  VIADD R35, R79, UR42 ;  /* 0x0000002a4f237c36 */ /* 0x000fc60008000000 */
[----:B------:R-:W-:Y:S01]  /*31920*/  IADD3.X R79, PT, PT, RZ, RZ, RZ, P0, !PT ;  /* 0x000000ffff4f7210 */ /* 0x000fe200007fe4ff */
[----:B------:R-:W-:Y:S02]  /*31930*/  IMAD.IADD R18, R75, 0x1, R35 ;  /* 0x000000014b127824 */ /* 0x000fe400078e0223 */
[----:B------:R-:W-:Y:S02]  /*31940*/  IMAD.MOV.U32 R35, RZ, RZ, R66 ;  /* 0x000000ffff237224 */ /* 0x000fe400078e0042 */
[----:B------:R-:W-:-:S04]  /*31950*/  IMAD.WIDE.U32 R74, R33, UR30, R78 ;  /* 0x0000001e214a7c25 */ /* 0x000fc8000f8e004e */
[----:B------:R-:W-:Y:S01]  /*31960*/  IMAD R79, R16, R49, R18 ;  /* 0x00000031104f7224 */ /* 0x000fe200078e0212 */
[----:B------:R-:W-:Y:S01]  /*31970*/  IADD3 R78, PT, PT, R75, UR10, RZ ;  /* 0x0000000a4b4e7c10 */ /* 0x000fe2000fffe0ff */
[----:B------:R-:W-:-:S03]  /*31980*/  IMAD.MOV.U32 R43, RZ, RZ, R74 ;  /* 0x000000ffff2b7224 */ /* 0x000fc600078e004a */
        /* <DEDUP_REMOVED lines=40> */
.L_x_103:
[----:B------:R-:W-:Y:S05]  /*31c10*/  BSYNC.RELIABLE B2 ;  /* 0x0000000000027941 */ /* 0x000fea0003800100 */
.L_x_102:
        /* <DEDUP_REMOVED lines=22> */
.L_x_101:
[----:B------:R-:W-:Y:S05]  /*31d80*/  BSYNC.RECONVERGENT B1 ;  /* 0x0000000000017941 */ /* 0x000fea0003800200 */
.L_x_100:
[----:B------:R-:W-:Y:S02]  /*31d90*/  HFMA2 R15, -RZ, RZ, 0, 0 ;  /* 0x00000000ff0f7431 */ /* 0x000fe400000001ff */
[----:B------:R-:W-:Y:S01]  /*31da0*/  IMAD.WIDE.U32 R72, R50, R50, RZ ;  /* 0x0000003232487225 */ /* 0x000fe200078e00ff */
[----:B------:R-:W-:Y:S01]  /*31db0*/  UMOV UR20, URZ ;  /* 0x000000ff00147c82 */ /* 0x000fe20008000000 */
[----:B------:R-:W-:Y:S02]  /*31dc0*/  MOV R75, RZ ;  /* 0x000000ff004b7202 */ /* 0x000fe40000000f00 */
[----:B------:R-:W-:Y:S02]  /*31dd0*/  HFMA2 R79, -RZ, RZ, 0, 0 ;  /* 0x00000000ff4f7431 */ /* 0x000fe400000001ff */
[----:B------:R-:W-:Y:S01]  /*31de0*/  VIADD R14, R73, UR20 ;  /* 0x00000014490e7c36 */ /* 0x000fe20008000000 */
[----:B------:R-:W-:Y:S01]  /*31df0*/  BSSY.RECONVERGENT B1, `(.L_x_104) ;  /* 0x0000229000017945 */ /* 0x000fe20003800200 */
[----:B------:R-:W-:-:S02]  /*31e00*/  IMAD.MOV.U32 R67, RZ, RZ, RZ ;  /* 0x000000ffff437224 */ /* 0x000fc400078e00ff */
[----:B------:R-:W-:Y:S02]  /*31e10*/  IMAD.MOV.U32 R71, RZ, RZ, RZ ;  /* 0x000000ffff477224 */ /* 0x000fe400078e00ff */
[----:B------:R-:W-:-:S04]  /*31e20*/  IMAD.HI.U32 R14, R50, R53, R14 ;  /* 0x00000035320e7227 */ /* 0x000fc800078e000e */
        /* <DEDUP_REMOVED lines=90> */
[----:B------:R-:W-:Y:S02]  /*323d0*/  IMAD R18, R74, UR28, RZ ;  /* 0x0000001c4a127c24 */ /* 0x000fe4000f8e02ff */
[----:B------:R-:W-:Y:S02]  /*323e0*/  IMAD.X R79, RZ, RZ, RZ, P0 ;  /* 0x000000ffff4f7224 */ /* 0x000fe400000e06ff */
        /* <DEDUP_REMOVED lines=50> */
[----:B------:R-:W-:Y:S02]  /*32710*/  IADD3 R78, P1, PT, R79, R68, RZ ;  /* 0x000000444f4e7210 */ /* 0x000fe40007f3e0ff */
[----:B------:R-:W-:Y:S01]  /*32720*/  MOV R68, R74 ;  /* 0x0000004a00447202 */ /* 0x000fe20000000f00 */
[----:B------:R-:W-:Y:S01]  /*32730*/  IMAD.WIDE.U32 R66, R83, R52, R66 ;  /* 0x0000003453427225 */ /* 0x000fe200078e0042 */
[----:B------:R-:W-:-:S03]  /*32740*/  IADD3.X R79, PT, PT, RZ, RZ, RZ, P1, !PT ;  /* 0x000000ffff4f7210 */ /* 0x000fc60000ffe4ff */
        /* <DEDUP_REMOVED lines=15> */
[----:B------:R-:W-:Y:S01]  /*32840*/  IADD3.X R79, PT, PT, RZ, RZ, RZ, P0, !PT ;  /* 0x000000ffff4f7210 */ /* 0x000fe200007fe4ff */
        /* <DEDUP_REMOVED lines=12> */
[----:B------:R-:W-:Y:S01]  /*32910*/  IADD3 R79, PT, PT, R79, UR8, RZ ;  /* 0x000000084f4f7c10 */ /* 0x000fe2000fffe0ff */
[----:B------:R-:W-:-:S03]  /*32920*/  HFMA2 R71, -RZ, RZ, 0, 0 ;  /* 0x00000000ff477431 */ /* 0x000fc600000001ff */
        /* <DEDUP_REMOVED lines=53> */
[----:B------:R-:W-:Y:S01]  /*32c80*/  IMAD.HI.U32 R15, R18, UR36, R70 ;  /* 0x00000024120f7c27 */ /* 0x000fe2000f8e0046 */
[----:B------:R-:W-:Y:S02]  /*32c90*/  IADD3.X R79, PT, PT, RZ, RZ, RZ, P1, !PT ;  /* 0x000000ffff4f7210 */ /* 0x000fe40000ffe4ff */
[----:B------:R-:W-:Y:S01]  /*32ca0*/  IADD3 R74, P0, PT, R74, R75, RZ ;  /* 0x0000004b4a4a7210 */ /* 0x000fe20007f1e0ff */
[----:B------:R-:W-:Y:S02]  /*32cb0*/  VIADD R15, R15, UR4 ;  /* 0x000000040f0f7c36 */ /* 0x000fe40008000000 */
[----:B------:R-:W-:Y:S01]  /*32cc0*/  IMAD.WIDE.U32 R70, R54, R52, R78 ;  /* 0x0000003436467225 */ /* 0x000fe200078e004e */
[----:B------:R-:W-:Y:S02]  /*32cd0*/  IADD3.X R75, PT, PT, RZ, RZ, RZ, P0, !PT ;  /* 0x000000ffff4b7210 */ /* 0x000fe400007fe4ff */
[----:B------:R-:W-:Y:S01]  /*32ce0*/  IADD3 R78, P0, PT, R15, R72, RZ ;  /* 0x000000480f4e7210 */ /* 0x000fe20007f1e0ff */
[----:B------:R-:W-:-:S03]  /*32cf0*/  IMAD.WIDE.U32 R72, R16, UR32, R74 ;  /* 0x0000002010487c25 */ /* 0x000fc6000f8e004a */
[----:B------:R-:W-:Y:S01]  /*32d00*/  IADD3.X R79, PT, PT, RZ, RZ, RZ, P0, !PT ;  /* 0x000000ffff4f7210 */ /* 0x000fe200007fe4ff */
[----:B------:R-:W-:Y:S01]  /*32d10*/  VIADD R75, R71, UR14 ;  /* 0x0000000e474b7c36 */ /* 0x000fe20008000000 */
[----:B------:R-:W-:Y:S01]  /*32d20*/  MOV R71, RZ ;  /* 0x000000ff00477202 */ /* 0x000fe20000000f00 */
[----:B------:R-:W-:Y:S02]  /*32d30*/  VIADD R73, R73, UR8 ;  /* 0x0000000849497c36 */ /* 0x000fe40008000000 */
[----:B------:R-:W-:Y:S01]  /*32d40*/  IMAD.WIDE.U32 R78, R18, UR35, R78 ;  /* 0x00000023124e7c25 */ /* 0x000fe2000f8e004e */
[----:B------:R-:W-:Y:S02]  /*32d50*/  IADD3 R74, P1, PT, R75, R72, RZ ;  /* 0x000000484b4a7210 */ /* 0x000fe40007f3e0ff */
[----:B------:R-:W-:Y:S02]  /*32d60*/  IADD3 R72, P0, PT, R73, R66, RZ ;  /* 0x0000004249487210 */ /* 0x000fe40007f1e0ff */
[----:B------:R-:W-:-:S02]  /*32d70*/  IADD3.X R75, PT, PT, RZ, RZ, RZ, P1, !PT ;  /* 0x000000ffff4b7210 */ /* 0x000fc40000ffe4ff */
[----:B------:R-:W-:Y:S01]  /*32d80*/  IADD3 R81, PT, PT, R79, UR5, RZ ;  /* 0x000000054f517c10 */ /* 0x000fe2000fffe0ff */
[----:B------:R-:W-:Y:S02]  /*32d90*/  IMAD.X R73, RZ, RZ, RZ, P0 ;  /* 0x000000ffff497224 */ /* 0x000fe400000e06ff */
[----:B------:R-:W-:Y:S02]  /*32da0*/  HFMA2 R79, -RZ, RZ, 0, 0 ;  /* 0x00000000ff4f7431 */ /* 0x000fe400000001ff */
        /* <DEDUP_REMOVED lines=12> */
[----:B------:R-:W-:Y:S02]  /*32e70*/  VIADD R15, R71, UR15 ;  /* 0x0000000f470f7c36 */ /* 0x000fe40008000000 */
[----:B------:R-:W-:Y:S02]  /*32e80*/  HFMA2 R71, -RZ, RZ, 0, 0 ;  /* 0x00000000ff477431 */ /* 0x000fe400000001ff */
        /* <DEDUP_REMOVED lines=17> */
[----:B------:R-:W-:Y:S01]  /*32fa0*/  IMAD.HI.U32 R69, R57, R54, R74 ;  /* 0x0000003639457227 */ /* 0x000fe200078e004a */
[----:B------:R-:W-:-:S03]  /*32fb0*/  IADD3 R73, PT, PT, R73, UR15, RZ ;  /* 0x0000000f49497c10 */ /* 0x000fc6000fffe0ff */
[----:B------:R-:W-:Y:S02]  /*32fc0*/  VIADD R75, R26, UR4 ;  /* 0x000000041a4b7c36 */ /* 0x000fe40008000000 */
[----:B------:R-:W-:-:S03]  /*32fd0*/  IMAD.WIDE.U32 R66, R16, UR29, R14 ;  /* 0x0000001d10427c25 */ /* 0x000fc6000f8e000e */
[----:B------:R-:W-:Y:S01]  /*32fe0*/  IADD3 R74, P2, PT, R75, R72, RZ ;  /* 0x000000484b4a7210 */ /* 0x000fe20007f5e0ff */
[----:B------:R-:W-:-:S04]  /*32ff0*/  IMAD.WIDE.U32 R14, R18, UR33, R70 ;  /* 0x00000021120e7c25 */ /* 0x000fc8000f8e0046 */
[----:B------:R-:W-:Y:S01]  /*33000*/  VIADD R69, R69, UR15 ;  /* 0x0000000f45457c36 */ /* 0x000fe20008000000 */
[----:B------:R-:W-:Y:S01]  /*33010*/  IADD3 R72, P1, PT, R73, R14, RZ ;  /* 0x0000000e49487210 */ /* 0x000fe20007f3e0ff */
[----:B------:R-:W-:Y:S01]  /*33020*/  IMAD.X R75, RZ, RZ, RZ, P2 ;  /* 0x000000ffff4b7224 */ /* 0x000fe200010e06ff */
[----:B------:R-:W-:Y:S02]  /*33030*/  IADD3 R71, PT, PT, R15, UR7, RZ ;  /* 0x000000070f477c10 */ /* 0x000fe4000fffe0ff */
[----:B------:R-:W-:Y:S01]  /*33040*/  IADD3 R14, P0, PT, R66, R69, RZ ;  /* 0x00000045420e7210 */ /* 0x000fe20007f1e0ff */
[----:B------:R-:W-:Y:S02]  /*33050*/  IMAD.X R73, RZ, RZ, RZ, P1 ;  /* 0x000000ffff497224 */ /* 0x000fe400008e06ff */
[----:B------:R-:W-:Y:S01]  /*33060*/  IMAD.WIDE.U32 R74, R20, UR35, R74 ;  /* 0x00000023144a7c25 */ /* 0x000fe2000f8e004a */
[----:B------:R-:W-:Y:S02]  /*33070*/  IADD3.X R15, PT, PT, RZ, RZ, RZ, P0, !PT ;  /* 0x000000ffff0f7210 */ /* 0x000fe400007fe4ff */
[----:B------:R-:W-:Y:S01]  /*33080*/  IADD3 R70, P0, PT, R71, R68, RZ ;  /* 0x0000004447467210 */ /* 0x000fe20007f1e0ff */
[----:B------:R-:W-:Y:S01]  /*33090*/  IMAD.WIDE.U32 R68, R57, R52, R72 ;  /* 0x0000003439447225 */ /* 0x000fe200078e0048 */
[----:B------:R-:W-:-:S02]  /*330a0*/  IADD3 R73, PT, PT, R75, UR5, RZ ;  /* 0x000000054b497c10 */ /* 0x000fc4000fffe0ff */
[----:B------:R-:W-:Y:S01]  /*330b0*/  IADD3.X R71, PT, PT, RZ, RZ, RZ, P0, !PT ;  /* 0x000000ffff477210 */ /* 0x000fe200007fe4ff */
[----:B------:R-:W-:Y:S01]  /*330c0*/  IMAD.WIDE.U32 R14, R83, R54, R14 ;  /* 0x00000036530e7225 */ /* 0x000fe200078e000e */
[----:B------:R-:W-:Y:S02]  /*330d0*/  IADD3 R72, P1, PT, R73, R68, RZ ;  /* 0x0000004449487210 */ /* 0x000fe40007f3e0ff */
[----:B------:R-:W-:Y:S01]  /*330e0*/  MOV R68, R74 ;  /* 0x0000004a00447202 */ /* 0x000fe20000000f00 */
[----:B------:R-:W-:Y:S01]  /*330f0*/  VIADD R66, R15, UR16 ;  /* 0x000000100f427c36 */ /* 0x000fe20008000000 */
[----:B------:R-:W-:Y:S01]  /*33100*/  IADD3.X R73, PT, PT, RZ, RZ, RZ, P1, !PT ;  /* 0x000000ffff497210 */ /* 0x000fe20000ffe4ff */
[----:B------:R-:W-:Y:S02]  /*33110*/  VIADD R75, R69, UR15 ;  /* 0x0000000f454b7c36 */ /* 0x000fe40008000000 */
[----:B------:R-:W-:Y:S01]  /*33120*/  IMAD.MOV.U32 R69, RZ, RZ, RZ ;  /* 0x000000ffff457224 */ /* 0x000fe200078e00ff */
[----:B------:R-:W-:Y:S01]  /*33130*/  IADD3 R66, P0, PT, R67, R66, RZ ;  /* 0x0000004243427210 */ /* 0x000fe20007f1e0ff */
[----:B------:R-:W-:-:S04]  /*33140*/  IMAD.WIDE.U32 R70, R18, UR32, R70 ;  /* 0x0000002012467c25 */ /* 0x000fc8000f8e0046 */
[----:B------:R-:W-:Y:S01]  /*33150*/  IMAD.WIDE.U32 R68, R50, R83, R68 ;  /* 0x0000005332447225 */ /* 0x000fe200078e0044 */
[----:B------:R-:W-:-:S03]  /*33160*/  IADD3 R71, PT, PT, R71, UR8, RZ ;  /* 0x0000000847477c10 */ /* 0x000fc6000fffe0ff */
[----:B------:R-:W-:Y:S01]  /*33170*/  IMAD.X R67, RZ, RZ, RZ, P0 ;  /* 0x000000ffff437224 */ /* 0x000fe200000e06ff */
[----:B------:R-:W-:Y:S01]  /*33180*/  IADD3 R15, PT, PT, R69, UR16, RZ ;  /* 0x00000010450f7c10 */ /* 0x000fe2000fffe0ff */
[----:B------:R-:W-:Y:S01]  /*33190*/  IMAD.WIDE.U32 R72, R20, UR34, R72 ;  /* 0x0000002214487c25 */ /* 0x000fe2000f8e0048 */
[----:B------:R-:W-:-:S03]  /*331a0*/  IADD3 R74, P0, PT, R75, R70, RZ ;  /* 0x000000464b4a7210 */ /* 0x000fc60007f1e0ff */
        /* <DEDUP_REMOVED lines=29> */
[----:B------:R-:W-:Y:S01]  /*33380*/  IMAD.WIDE.U32 R72, R18, UR30, R72 ;  /* 0x0000001e12487c25 */ /* 0x000fe2000f8e0048 */
[----:B------:R-:W-:-:S03]  /*33390*/  IADD3 R77, PT, PT, R15, UR15, RZ ;  /* 0x0000000f0f4d7c10 */ /* 0x000fc6000fffe0ff */
[----:B------:R-:W-:Y:S01]  /*333a0*/  IMAD.WIDE.U32 R70, R16, UR35, R78 ;  /* 0x0000002310467c25 */ /* 0x000fe2000f8e004e */
[----:B------:R-:W-:-:S03]  /*333b0*/  IADD3 R68, P1, PT, R77, R72, RZ ;  /* 0x000000484d447210 */ /* 0x000fc60007f3e0ff */
[----:B------:R-:W-:Y:S02]  /*333c0*/  HFMA2 R79, -RZ, RZ, 0, 0 ;  /* 0x00000000ff4f7431 */ /* 0x000fe400000001ff */
[----:B------:R-:W-:Y:S01]  /*333d0*/  VIADD R73, R73, UR10 ;  /* 0x0000000a49497c36 */ /* 0x000fe20008000000 */
[----:B------:R-:W-:Y:S01]  /*333e0*/  IADD3 R67, PT, PT, R71, UR5, RZ ;  /* 0x0000000547437c10 */ /* 0x000fe2000fffe0ff */
[----:B------:R-:W-:Y:S01]  /*333f0*/  IMAD.X R75, RZ, RZ, RZ, P2 ;  /* 0x000000ffff4b7224 */ /* 0x000fe200010e06ff */
[----:B------:R-:W-:Y:S01]  /*33400*/  MOV R71, RZ ;  /* 0x000000ff00477202 */ /* 0x000fe20000000f00 */
[----:B------:R-:W-:Y:S01]  /*33410*/  VIADD R15, R69, UR7 ;  /* 0x00000007450f7c36 */ /* 0x000fe20008000000 */
        /* <DEDUP_REMOVED lines=22> */
[----:B------:R-:W-:Y:S01]  /*33580*/  IADD3.X R67, PT, PT, RZ, RZ, RZ, P1, !PT ;  /* 0x000000ffff437210 */ /* 0x000fe20000ffe4ff */
[----:B------:R-:W-:Y:S01]  /*33590*/  IMAD.HI.U32 R14, R83, R57, R70 ;  /* 0x00000039530e7227 */ /* 0x000fe200078e0046 */
[----:B------:R-:W-:Y:S02]  /*335a0*/  IADD3 R72, P2, PT, R77, R74, RZ ;  /* 0x0000004a4d487210 */ /* 0x000fe40007f5e0ff */
        /* <DEDUP_REMOVED lines=11> */
[----:B------:R-:W-:-:S03]  /*33660*/  IMAD.HI.U32 R78, R18, UR36, R78 ;  /* 0x00000024124e7c27 */ /* 0x000fc6000f8e004e */
[----:B------:R-:W-:Y:S01]  /*33670*/  IADD3 R14, P0, PT, R71, R14, RZ ;  /* 0x0000000e470e7210 */ /* 0x000fe20007f1e0ff */
[----:B------:R-:W-:Y:S01]  /*33680*/  IMAD.WIDE.U32 R66, R76, R57, R66 ;  /* 0x000000394c427225 */ /* 0x000fe200078e0042 */
[----:B------:R-:W-:-:S03]  /*33690*/  IADD3.X R71, PT, PT, RZ, RZ, RZ, P1, !PT ;  /* 0x000000ffff477210 */ /* 0x000fc60000ffe4ff */
        /* <DEDUP_REMOVED lines=21> */
[----:B------:R-:W-:Y:S02]  /*337f0*/  IADD3 R52, P1, PT, R53, R68, RZ ;  /* 0x0000004435347210 */ /* 0x000fe40007f3e0ff */
[----:B------:R-:W-:Y:S01]  /*33800*/  IADD3 R75, PT, PT, R15, UR5, RZ ;  /* 0x000000050f4b7c10 */ /* 0x000fe2000fffe0ff */
[----:B------:R-:W-:Y:S01]  /*33810*/  IMAD.X R71, RZ, RZ, RZ, P0 ;  /* 0x000000ffff477224 */ /* 0x000fe200000e06ff */
[----:B------:R-:W-:Y:S01]  /*33820*/  IADD3 R68, P0, PT, R69, R66, RZ ;  /* 0x0000004245447210 */ /* 0x000fe20007f1e0ff */
[----:B------:R-:W-:Y:S01]  /*33830*/  VIADD R73, R73, UR12 ;  /* 0x0000000c49497c36 */ /* 0x000fe20008000000 */
[----:B------:R-:W-:Y:S01]  /*33840*/  IADD3.X R53, PT, PT, RZ, RZ, RZ, P1, !PT ;  /* 0x000000ffff357210 */ /* 0x000fe20000ffe4ff */
[----:B------:R-:W-:Y:S01]  /*33850*/  IMAD.WIDE.U32 R66, R16, UR32, R70 ;  /* 0x0000002010427c25 */ /* 0x000fe2000f8e0046 */
[----:B------:R-:W-:-:S03]  /*33860*/  IADD3 R74, P1, PT, R75, R72, RZ ;  /* 0x000000484b4a7210 */ /* 0x000fc60007f3e0ff */
[----:B------:R-:W-:Y:S01]  /*33870*/  IMAD.WIDE.U32 R52, R83, R57, R52 ;  /* 0x0000003953347225 */ /* 0x000fe200078e0034 */
[----:B------:R-:W-:Y:S02]  /*33880*/  IADD3 R67, PT, PT, R67, UR8, RZ ;  /* 0x0000000843437c10 */ /* 0x000fe4000fffe0ff */
[----:B------:R-:W-:Y:S01]  /*33890*/  IADD3 R72, P2, PT, R73, R66, RZ ;  /* 0x0000004249487210 */ /* 0x000fe20007f5e0ff */
[----:B------:R-:W-:Y:S02]  /*338a0*/  IMAD.X R69, RZ, RZ, RZ, P0 ;  /* 0x000000ffff457224 */ /* 0x000fe400000e06ff */
[----:B------:R-:W-:Y:S01]  /*338b0*/  IMAD.X R75, RZ, RZ, RZ, P1 ;  /* 0x000000ffff4b7224 */ /* 0x000fe200008e06ff */
[----:B------:R-:W-:Y:S01]  /*338c0*/  IADD3 R70, P1, PT, R67, R52, RZ ;  /* 0x0000003443467210 */ /* 0x000fe20007f3e0ff */
[----:B------:R-:W-:Y:S01]  /*338d0*/  IMAD.WIDE.U32 R68, R20, UR29, R68 ;  /* 0x0000001d14447c25 */ /* 0x000fe2000f8e0044 */
[----:B------:R-:W-:Y:S02]  /*338e0*/  IADD3 R67, PT, PT, R53, UR16, RZ ;  /* 0x0000001035437c10 */ /* 0x000fe4000fffe0ff */
[----:B------:R-:W-:Y:S01]  /*338f0*/  IADD3.X R71, PT, PT, RZ, RZ, RZ, P1, !PT ;  /* 0x000000ffff477210 */ /* 0x000fe20000ffe4ff */
[----:B------:R-:W-:Y:S01]  /*33900*/  IMAD.X R73, RZ, RZ, RZ, P2 ;  /* 0x000000ffff497224 */ /* 0x000fe200010e06ff */
[----:B------:R-:W-:Y:S01]  /*33910*/  IADD3 R66, P0, PT, R68, R67, RZ ;  /* 0x0000004344427210 */ /* 0x000fe20007f1e0ff */
[----:B------:R-:W-:-:S03]  /*33920*/  IMAD.WIDE.U32 R52, R18, UR34, R74 ;  /* 0x0000002212347c25 */ /* 0x000fc6000f8e004a */
        /* <DEDUP_REMOVED lines=28> */
[----:B------:R-:W-:-:S03]  /*33af0*/  IADD3 R69, PT, PT, R69, UR16, RZ ;  /* 0x0000001045457c10 */ /* 0x000fc6000fffe0ff */
[----:B------:R-:W-:Y:S01]  /*33b00*/  IMAD.X R71, RZ, RZ, RZ, P0 ;  /* 0x000000ffff477224 */ /* 0x000fe200000e06ff */
[----:B------:R-:W-:Y:S01]  /*33b10*/  IADD3 R68, P0, PT, R54, R69, RZ ;  /* 0x0000004536447210 */ /* 0x000fe20007f1e0ff */
[----:B------:R-:W-:-:S03]  /*33b20*/  IMAD.WIDE.U32 R54, R18, UR32, R72 ;  /* 0x0000002012367c25 */ /* 0x000fc6000f8e0048 */
[----:B------:R-:W-:Y:S01]  /*33b30*/  IADD3.X R69, PT, PT, RZ, RZ, RZ, P0, !PT ;  /* 0x000000ffff457210 */ /* 0x000fe200007fe4ff */
[----:B------:R-:W-:Y:S01]  /*33b40*/  IMAD.WIDE.U32 R70, R76, R57, R70 ;  /* 0x000000394c467225 */ /* 0x000fe200078e0046 */
[----:B------:R-:W-:-:S03]  /*33b50*/  MOV R74, R54 ;  /* 0x00000036004a7202 */ /* 0x000fc60000000f00 */
[----:B------:R-:W-:Y:S01]  /*33b60*/  VIADD R73, R55, UR8 ;  /* 0x0000000837497c36 */ /* 0x000fe20008000000 */
[----:B------:R-:W-:Y:S01]  /*33b70*/  IADD3 R71, PT, PT, R71, UR15, RZ ;  /* 0x0000000f47477c10 */ /* 0x000fe2000fffe0ff */
[----:B------:R-:W-:-:S03]  /*33b80*/  IMAD.WIDE.U32 R56, R16, UR29, R68 ;  /* 0x0000001d10387c25 */ /* 0x000fc6000f8e0044 */
[----:B------:R-:W-:-:S05]  /*33b90*/  IADD3 R72, P0, PT, R73, R70, RZ ;  /* 0x0000004649487210 */ /* 0x000fca0007f1e0ff */
[----:B------:R-:W-:Y:S01]  /*33ba0*/  IMAD.X R73, RZ, RZ, RZ, P0 ;  /* 0x000000ffff497224 */ /* 0x000fe200000e06ff */
[----:B------:R-:W-:Y:S01]  /*33bb0*/  IADD3 R70, P0, PT, R56, R71, RZ ;  /* 0x0000004738467210 */ /* 0x000fe20007f1e0ff */
[----:B------:R-:W-:-:S03]  /*33bc0*/  IMAD.WIDE.U32 R68, R18, UR31, R72 ;  /* 0x0000001f12447c25 */ /* 0x000fc6000f8e0048 */
[----:B------:R-:W-:Y:S01]  /*33bd0*/  IADD3.X R71, PT, PT, RZ, RZ, RZ, P0, !PT ;  /* 0x000000ffff477210 */ /* 0x000fe200007fe4ff */
[----:B------:R-:W-:Y:S02]  /*33be0*/  VIADD R73, R69, UR9 ;  /* 0x0000000945497c36 */ /* 0x000fe40008000000 */
[----:B------:R-:W-:-:S03]  /*33bf0*/  IMAD.WIDE.U32 R70, R76, R83, R70 ;  /* 0x000000534c467225 */ /* 0x000fc600078e0046 */
[----:B------:R-:W-:Y:S02]  /*33c00*/  IADD3 R70, P0, PT, R73, R70, RZ ;  /* 0x0000004649467210 */ /* 0x000fe40007f1e0ff */
[----:B------:R-:W-:-:S03]  /*33c10*/  IADD3 R56, PT, PT, R71, UR16, RZ ;  /* 0x0000001047387c10 */ /* 0x000fc6000fffe0ff */
[----:B------:R-:W-:Y:S01]  /*33c20*/  IMAD.X R71, RZ, RZ, RZ, P0 ;  /* 0x000000ffff477224 */ /* 0x000fe200000e06ff */
[----:B------:R-:W-:Y:S01]  /*33c30*/  IADD3 R57, PT, PT, R57, R56, RZ ;  /* 0x0000003839397210 */ /* 0x000fe20007ffe0ff */
[----:B------:R-:W-:-:S04]  /*33c40*/  IMAD.WIDE.U32 R70, R18, UR30, R70 ;  /* 0x0000001e12467c25 */ /* 0x000fc8000f8e0046 */
[----:B------:R-:W-:Y:S01]  /*33c50*/  IMAD R57, R76, R76, R57 ;  /* 0x0000004c4c397224 */ /* 0x000fe200078e0239 */
[----:B------:R-:W-:Y:S01]  /*33c60*/  MOV R16, R70 ;  /* 0x0000004600107202 */ /* 0x000fe20000000f00 */
[----:B------:R-:W-:Y:S02]  /*33c70*/  VIADD R56, R71, UR10 ;  /* 0x0000000a47387c36 */ /* 0x000fe40008000000 */
[----:B------:R-:W-:-:S03]  /*33c80*/  IMAD.MOV.U32 R76, RZ, RZ, R68 ;  /* 0x000000ffff4c7224 */ /* 0x000fc600078e0044 */
        /* <DEDUP_REMOVED lines=40> */
.L_x_107:
[----:B------:R-:W-:Y:S05]  /*33f10*/  BSYNC.RELIABLE B2 ;  /* 0x0000000000027941 */ /* 0x000fea0003800100 */
.L_x_106:
        /* <DEDUP_REMOVED lines=22> */
.L_x_105:
[----:B------:R-:W-:Y:S05]  /*34080*/  BSYNC.RECONVERGENT B1 ;  /* 0x0000000000017941 */ /* 0x000fea0003800200 */
.L_x_104:
[----:B------:R-:W-:-:S04]  /*34090*/  IMAD.WIDE.U32 R68, R58, R58, RZ ;  /* 0x0000003a3a447225 */ /* 0x000fc800078e00ff */
[----:B------:R-:W-:Y:S01]  /*340a0*/  HFMA2 R53, -RZ, RZ, 0, 0 ;  /* 0x00000000ff357431 */ /* 0x000fe200000001ff */
[----:B------:R-:W-:Y:S01]  /*340b0*/  MOV R67, RZ ;  /* 0x000000ff00437202 */ /* 0x000fe20000000f00 */
[----:B------:R-:W-:Y:S02]  /*340c0*/  HFMA2 R55, -RZ, RZ, 0, 0 ;  /* 0x00000000ff377431 */ /* 0x000fe400000001ff */
[----:B------:R-:W-:Y:S01]  /*340d0*/  IMAD.MOV.U32 R15, RZ, RZ, RZ ;  /* 0x000000ffff0f7224 */ /* 0x000fe200078e00ff */
[----:B------:R-:W-:Y:S01]  /*340e0*/  IADD3 R14, PT, PT, R69, UR17, RZ ;  /* 0x00000011450e7c10 */ /* 0x000fe2000fffe0ff */
[----:B------:R-:W-:Y:S01]  /*340f0*/  IMAD.MOV.U32 R71, RZ, RZ, RZ ;  /* 0x000000ffff477224 */ /* 0x000fe200078e00ff */
[----:B------:R-:W-:Y:S01]  /*34100*/  MOV R69, RZ ;  /* 0x000000ff00457202 */ /* 0x000fe20000000f00 */
[----:B------:R-:W-:Y:S01]  /*34110*/  IMAD R57, R68, UR28, RZ ;  /* 0x0000001c44397c24 */ /* 0x000fe2000f8e02ff */
[----:B------:R-:W-:Y:S01]  /*34120*/  MOV R85, RZ ;  /* 0x000000ff00557202 */ /* 0x000fe20000000f00 */
[----:B------:R-:W-:Y:S01]  /*34130*/  IMAD.HI.U32 R14, R59, R58, R14 ;  /* 0x0000003a3b0e7227 */ /* 0x000fe200078e000e */
[----:B------:R-:W-:Y:S03]  /*34140*/  BSSY.RECONVERGENT B1, `(.L_x_108) ;  /* 0x0000222000017945 */ /* 0x000fe60003800200 */
[----:B------:R-:W-:Y:S01]  /*34150*/  IMAD.MOV.U32 R73, RZ, RZ, RZ ;  /* 0x000000ffff497224 */ /* 0x000fe200078e00ff */
[----:B------:R-:W-:-:S05]  /*34160*/  IADD3 R70, PT, PT, R14, UR26, RZ ;  /* 0x0000001a0e467c10 */ /* 0x000fca000fffe0ff */
        /* <DEDUP_REMOVED lines=274> */
[----:B------:R-:W-:-:S04]  /*35290*/  IMAD.WIDE.U32 R52, R26, UR29, R14 ;  /* 0x0000001d1a347c25 */ /* 0x000fc8000f8e000e */
[----:B------:R-:W-:Y:S01]  /*352a0*/  IMAD.HI.U32 R57, R63, R22, R70 ;  /* 0x000000163f397227 */ /* 0x000fe200078e0046 */
[----:B------:R-:W-:-:S03]  /*352b0*/  IADD3 R71, PT, PT, R62, UR4, RZ ;  /* 0x000000043e477c10 */ /* 0x000fc6000fffe0ff */
[----:B------:R-:W-:Y:S01]  /*352c0*/  IMAD.WIDE.U32 R14, R50, UR33, R66 ;  /* 0x00000021320e7c25 */ /* 0x000fe2000f8e0042 */
[----:B------:R-:W-:Y:S02]  /*352d0*/  IADD3 R57, PT, PT, R57, UR40, RZ ;  /* 0x0000002839397c10 */ /* 0x000fe4000fffe0ff */
[----:B------:R-:W-:Y:S01]  /*352e0*/  IADD3 R70, P2, PT, R71, R68, RZ ;  /* 0x0000004447467210 */ /* 0x000fe20007f5e0ff */
[----:B------:R-:W-:Y:S02]  /*352f0*/  VIADD R67, R69, UR40 ;  /* 0x0000002845437c36 */ /* 0x000fe40008000000 */
[----:B------:R-:W-:Y:S01]  /*35300*/  VIADD R69, R15, UR7 ;  /* 0x000000070f457c36 */ /* 0x000fe20008000000 */
[----:B------:R-:W-:Y:S02]  /*35310*/  IADD3.X R71, PT, PT, RZ, RZ, RZ, P2, !PT ;  /* 0x000000ffff477210 */ /* 0x000fe400017fe4ff */
[----:B------:R-:W-:Y:S02]  /*35320*/  IADD3 R66, P1, PT, R67, R14, RZ ;  /* 0x0000000e43427210 */ /* 0x000fe40007f3e0ff */
        /* <DEDUP_REMOVED lines=8> */
[----:B------:R-:W-:Y:S02]  /*353b0*/  HFMA2 R67, -RZ, RZ, 0, 0 ;  /* 0x00000000ff437431 */ /* 0x000fe400000001ff */
[----:B------:R-:W-:Y:S01]  /*353c0*/  VIADD R83, R71, UR5 ;  /* 0x0000000547537c36 */ /* 0x000fe20008000000 */
[----:B------:R-:W-:Y:S01]  /*353d0*/  IADD3 R52, PT, PT, R15, UR41, RZ ;  /* 0x000000290f347c10 */ /* 0x000fe2000fffe0ff */
[----:B------:R-:W-:-:S03]  /*353e0*/  IMAD.X R69, RZ, RZ, RZ, P0 ;  /* 0x000000ffff457224 */ /* 0x000fc600000e06ff */
        /* <DEDUP_REMOVED lines=70> */
[----:B------:R-:W-:Y:S02]  /*35850*/  VIADD R73, R73, UR8 ;  /* 0x0000000849497c36 */ /* 0x000fe40008000000 */
[----:B------:R-:W-:Y:S01]  /*35860*/  IMAD.HI.U32 R66, R24, R63, R70 ;  /* 0x0000003f18427227 */ /* 0x000fe200078e0046 */
[----:B------:R-:W-:Y:S02]  /*35870*/  IADD3 R70, P2, PT, R57, R52, RZ ;  /* 0x0000003439467210 */ /* 0x000fe40007f5e0ff */
[----:B------:R-:W-:Y:S01]  /*35880*/  IADD3 R52, P0, PT, R73, R68, RZ ;  /* 0x0000004449347210 */ /* 0x000fe20007f1e0ff */
[----:B------:R-:W-:Y:S01]  /*35890*/  VIADD R66, R66, UR41 ;  /* 0x0000002942427c36 */ /* 0x000fe20008000000 */
[----:B------:R-:W-:Y:S01]  /*358a0*/  IADD3.X R73, PT, PT, RZ, RZ, RZ, P1, !PT ;  /* 0x000000ffff497210 */ /* 0x000fe20000ffe4ff */
[----:B------:R-:W-:Y:S01]  /*358b0*/  VIADD R57, R53, UR6 ;  /* 0x0000000635397c36 */ /* 0x000fe20008000000 */
[----:B------:R-:W-:Y:S01]  /*358c0*/  IADD3.X R53, PT, PT, RZ, RZ, RZ, P0, !PT ;  /* 0x000000ffff357210 */ /* 0x000fe200007fe4ff */
[----:B------:R-:W-:Y:S01]  /*358d0*/  IMAD.HI.U32 R84, R14, UR36, R84 ;  /* 0x000000240e547c27 */ /* 0x000fe2000f8e0054 */
[----:B------:R-:W-:-:S02]  /*358e0*/  IADD3 R66, P0, PT, R67, R66, RZ ;  /* 0x0000004243427210 */ /* 0x000fc40007f1e0ff */
[----:B------:R-:W-:Y:S01]  /*358f0*/  IADD3.X R71, PT, PT, RZ, RZ, RZ, P2, !PT ;  /* 0x000000ffff477210 */ /* 0x000fe200017fe4ff */
[----:B------:R-:W-:Y:S01]  /*35900*/  IMAD.WIDE.U32 R68, R24, R61, R72 ;  /* 0x0000003d18447225 */ /* 0x000fe200078e0048 */
[----:B------:R-:W-:-:S03]  /*35910*/  IADD3.X R67, PT, PT, RZ, RZ, RZ, P0, !PT ;  /* 0x000000ffff437210 */ /* 0x000fc600007fe4ff */
[----:B------:R-:W-:Y:S01]  /*35920*/  IMAD.WIDE.U32 R52, R55, UR31, R52 ;  /* 0x0000001f37347c25 */ /* 0x000fe2000f8e0034 */
[----:B------:R-:W-:-:S03]  /*35930*/  IADD3 R68, P1, PT, R57, R68, RZ ;  /* 0x0000004439447210 */ /* 0x000fc60007f3e0ff */
[----:B------:R-:W-:Y:S02]  /*35940*/  VIADD R69, R69, UR41 ;  /* 0x0000002945457c36 */ /* 0x000fe40008000000 */
[----:B------:R-:W-:-:S03]  /*35950*/  IMAD.WIDE.U32 R70, R65, R59, R70 ;  /* 0x0000003b41467225 */ /* 0x000fc600078e0046 */
[----:B------:R-:W-:Y:S01]  /*35960*/  IADD3 R52, P0, PT, R69, R52, RZ ;  /* 0x0000003445347210 */ /* 0x000fe20007f1e0ff */
[----:B------:R-:W-:Y:S01]  /*35970*/  IMAD.WIDE.U32 R58, R65, R63, R66 ;  /* 0x0000003f413a7225 */ /* 0x000fe200078e0042 */
[----:B------:R-:W-:Y:S02]  /*35980*/  IADD3.X R69, PT, PT, RZ, RZ, RZ, P1, !PT ;  /* 0x000000ffff457210 */ /* 0x000fe40000ffe4ff */
[----:B------:R-:W-:Y:S01]  /*35990*/  IADD3 R71, PT, PT, R71, UR26, RZ ;  /* 0x0000001a47477c10 */ /* 0x000fe2000fffe0ff */
[----:B------:R-:W-:Y:S01]  /*359a0*/  VIADD R66, R53, UR9 ;  /* 0x0000000935427c36 */ /* 0x000fe20008000000 */
[----:B------:R-:W-:Y:S01]  /*359b0*/  IADD3.X R53, PT, PT, RZ, RZ, RZ, P0, !PT ;  /* 0x000000ffff357210 */ /* 0x000fe200007fe4ff */
[----:B------:R-:W-:Y:S02]  /*359c0*/  VIADD R67, R59, UR40 ;  /* 0x000000283b437c36 */ /* 0x000fe40008000000 */
[----:B------:R-:W-:Y:S02]  /*359d0*/  VIADD R73, R84, UR4 ;  /* 0x0000000454497c36 */ /* 0x000fe40008000000 */
[----:B------:R-:W-:Y:S01]  /*359e0*/  IMAD.WIDE.U32 R68, R15, UR33, R68 ;  /* 0x000000210f447c25 */ /* 0x000fe2000f8e0044 */
[----:B------:R-:W-:-:S02]  /*359f0*/  IADD3 R66, P0, PT, R66, R67, RZ ;  /* 0x0000004342427210 */ /* 0x000fc40007f1e0ff */
[----:B------:R-:W-:Y:S01]  /*35a00*/  IADD3 R72, P2, PT, R73, R70, RZ ;  /* 0x0000004649487210 */ /* 0x000fe20007f5e0ff */
[----:B------:R-:W-:Y:S01]  /*35a10*/  IMAD.WIDE.U32 R52, R24, R22, R52 ;  /* 0x0000001618347225 */ /* 0x000fe200078e0034 */
[----:B------:R-:W-:Y:S02]  /*35a20*/  IADD3.X R67, PT, PT, RZ, RZ, RZ, P0, !PT ;  /* 0x000000ffff437210 */ /* 0x000fe400007fe4ff */
[----:B------:R-:W-:Y:S01]  /*35a30*/  IADD3 R70, P1, PT, R71, R68, RZ ;  /* 0x0000004447467210 */ /* 0x000fe20007f3e0ff */
[----:B------:R-:W-:Y:S02]  /*35a40*/  VIADD R69, R69, UR7 ;  /* 0x0000000745457c36 */ /* 0x000fe40008000000 */
[----:B------:R-:W-:Y:S01]  /*35a50*/  IMAD.X R73, RZ, RZ, RZ, P2 ;  /* 0x000000ffff497224 */ /* 0x000fe200010e06ff */
[----:B------:R-:W-:Y:S01]  /*35a60*/  IADD3.X R71, PT, PT, RZ, RZ, RZ, P1, !PT ;  /* 0x000000ffff477210 */ /* 0x000fe20000ffe4ff */
        /* <DEDUP_REMOVED lines=78> */
[----:B------:R-:W-:Y:S02]  /*35f50*/  IMAD R55, R65, R65, R54 ;  /* 0x0000004141377224 */ /* 0x000fe400078e0236 */
        /* <DEDUP_REMOVED lines=41> */
.L_x_111:
[----:B------:R-:W-:Y:S05]  /*361f0*/  BSYNC.RELIABLE B2 ;  /* 0x0000000000027941 */ /* 0x000fea0003800100 */
.L_x_110:
        /* <DEDUP_REMOVED lines=22> */
.L_x_109:
[----:B------:R-:W-:Y:S05]  /*36360*/  BSYNC.RECONVERGENT B1 ;  /* 0x0000000000017941 */ /* 0x000fea0003800200 */
.L_x_108:
        /* <DEDUP_REMOVED lines=216> */
[----:B------:R-:W-:-:S04]  /*370f0*/  IMAD.WIDE.U32 R62, R114, R55, R62 ;  /* 0x00000037723e7225 */ /* 0x000fc800078e003e */
[----:B------:R-:W-:Y:S01]  /*37100*/  HFMA2 R65, -RZ, RZ, 0, 0 ;  /* 0x00000000ff417431 */ /* 0x000fe200000001ff */
        /* <DEDUP_REMOVED lines=31> */
[----:B------:R-:W-:Y:S02]  /*37300*/  IADD3.X R73, PT, PT, RZ, RZ, RZ, P0, !PT ;  /* 0x000000ffff497210 */ /* 0x000fe400007fe4ff */
[----:B------:R-:W-:Y:S02]  /*37310*/  IADD3 R71, PT, PT, R71, UR4, RZ ;  /* 0x0000000447477c10 */ /* 0x000fe4000fffe0ff */
        /* <DEDUP_REMOVED lines=13> */
[----:B------:R-:W-:Y:S02]  /*373f0*/  IMAD.X R71, RZ, RZ, RZ, P0 ;  /* 0x000000ffff477224 */ /* 0x000fe400000e06ff */
[----:B------:R-:W-:Y:S01]  /*37400*/  IMAD.MOV.U32 R61, RZ, RZ, RZ ;  /* 0x000000ffff3d7224 */ /* 0x000fe200078e00ff */
[----:B------:R-:W-:Y:S01]  /*37410*/  IADD3 R66, P0, PT, R67, R66, RZ ;  /* 0x0000004243427210 */ /* 0x000fe20007f1e0ff */
[----:B------:R-:W-:Y:S01]  /*37420*/  IMAD.WIDE.U32 R70, R22, UR35, R70 ;  /* 0x0000002316467c25 */ /* 0x000fe2000f8e0046 */
[----:B------:R-:W-:-:S03]  /*37430*/  IADD3.X R65, PT, PT, RZ, RZ, RZ, P1, !PT ;  /* 0x000000ffff417210 */ /* 0x000fc60000ffe4ff */
[----:B------:R-:W-:Y:S01]  /*37440*/  IMAD.X R67, RZ, RZ, RZ, P0 ;  /* 0x000000ffff437224 */ /* 0x000fe200000e06ff */
[----:B------:R-:W-:Y:S01]  /*37450*/  IADD3 R73, PT, PT, R71, UR5, RZ ;  /* 0x0000000547497c10 */ /* 0x000fe2000fffe0ff */
[----:B------:R-:W-:-:S03]  /*37460*/  IMAD.WIDE.U32 R64, R116, R57, R64 ;  /* 0x0000003974407225 */ /* 0x000fc600078e0040 */
[----:B------:R-:W-:Y:S01]  /*37470*/  IADD3 R72, P0, PT, R73, R68, RZ ;  /* 0x0000004449487210 */ /* 0x000fe20007f1e0ff */
[----:B------:R-:W-:-:S04]  /*37480*/  IMAD.WIDE.U32 R66, R14, UR30, R66 ;  /* 0x0000001e0e427c25 */ /* 0x000fc8000f8e0042 */
[----:B------:R-:W-:Y:S01]  /*37490*/  VIADD R69, R65, UR15 ;  /* 0x0000000f41457c36 */ /* 0x000fe20008000000 */
[----:B------:R-:W-:Y:S01]  /*374a0*/  IADD3 R67, PT, PT, R67, UR10, RZ ;  /* 0x0000000a43437c10 */ /* 0x000fe2000fffe0ff */
[----:B------:R-:W-:-:S03]  /*374b0*/  IMAD.X R73, RZ, RZ, RZ, P0 ;  /* 0x000000ffff497224 */ /* 0x000fc600000e06ff */
[----:B------:R-:W-:Y:S02]  /*374c0*/  IADD3 R68, P1, PT, R69, R66, RZ ;  /* 0x0000004245447210 */ /* 0x000fe40007f3e0ff */
[----:B------:R-:W-:Y:S02]  /*374d0*/  IADD3 R66, P0, PT, R67, R60, RZ ;  /* 0x0000003c43427210 */ /* 0x000fe40007f1e0ff */
[----:B------:R-:W-:Y:S02]  /*374e0*/  IADD3.X R69, PT, PT, RZ, RZ, RZ, P1, !PT ;  /* 0x000000ffff457210 */ /* 0x000fe40000ffe4ff */
[----:B------:R-:W-:Y:S01]  /*374f0*/  MOV R60, R70 ;  /* 0x00000046003c7202 */ /* 0x000fe20000000f00 */
[----:B------:R-:W-:-:S04]  /*37500*/  IMAD.WIDE.U32 R70, R22, UR34, R72 ;  /* 0x0000002216467c25 */ /* 0x000fc8000f8e0048 */
[----:B------:R-:W-:Y:S02]  /*37510*/  IMAD.X R67, RZ, RZ, RZ, P0 ;  /* 0x000000ffff437224 */ /* 0x000fe400000e06ff */
[----:B------:R-:W-:-:S04]  /*37520*/  IMAD.HI.U32 R69, R116, R55, R68 ;  /* 0x0000003774457227 */ /* 0x000fc800078e0044 */
[----:B------:R-:W-:Y:S01]  /*37530*/  IMAD.WIDE.U32 R60, R118, R79, R60 ;  /* 0x0000004f763c7225 */ /* 0x000fe200078e003c */
[----:B------:R-:W-:-:S03]  /*37540*/  IADD3 R69, PT, PT, R69, UR16, RZ ;  /* 0x0000001045457c10 */ /* 0x000fc6000fffe0ff */
[----:B------:R-:W-:Y:S01]  /*37550*/  VIADD R63, R71, UR6 ;  /* 0x00000006473f7c36 */ /* 0x000fe20008000000 */
[----:B------:R-:W-:Y:S01]  /*37560*/  IADD3 R61, PT, PT, R61, UR11, RZ ;  /* 0x0000000b3d3d7c10 */ /* 0x000fe2000fffe0ff */
[----:B------:R-:W-:-:S03]  /*37570*/  IMAD.WIDE.U32 R66, R14, UR29, R66 ;  /* 0x0000001d0e427c25 */ /* 0x000fc6000f8e0042 */
[----:B------:R-:W-:Y:S01]  /*37580*/  IADD3 R62, P1, PT, R63, R62, RZ ;  /* 0x0000003e3f3e7210 */ /* 0x000fe20007f3e0ff */
[----:B------:R-:W-:Y:S01]  /*37590*/  IMAD R14, R60, UR28, RZ ;  /* 0x0000001c3c0e7c24 */ /* 0x000fe2000f8e02ff */
[----:B------:R-:W-:Y:S02]  /*375a0*/  IADD3 R68, P0, PT, R66, R69, RZ ;  /* 0x0000004542447210 */ /* 0x000fe40007f1e0ff */
[----:B------:R-:W-:Y:S01]  /*375b0*/  IADD3 R70, P2, PT, R61, R70, RZ ;  /* 0x000000463d467210 */ /* 0x000fe20007f5e0ff */
[----:B------:R-:W-:Y:S01]  /*375c0*/  IMAD.MOV.U32 R61, RZ, RZ, RZ ;  /* 0x000000ffff3d7224 */ /* 0x000fe200078e00ff */
[----:B------:R-:W-:Y:S02]  /*375d0*/  IADD3.X R63, PT, PT, RZ, RZ, RZ, P1, !PT ;  /* 0x000000ffff3f7210 */ /* 0x000fe40000ffe4ff */
[----:B------:R-:W-:Y:S01]  /*375e0*/  IADD3.X R69, PT, PT, RZ, RZ, RZ, P0, !PT ;  /* 0x000000ffff457210 */ /* 0x000fe200007fe4ff */
[----:B------:R-:W-:-:S04]  /*375f0*/  IMAD.HI.U32 R24, R14, UR36, R60 ;  /* 0x000000240e187c27 */ /* 0x000fc8000f8e003c */
[----:B------:R-:W-:-:S04]  /*37600*/  IMAD.WIDE.U32 R62, R22, UR33, R62 ;  /* 0x00000021163e7c25 */ /* 0x000fc8000f8e003e */
[----:B------:R-:W-:-:S04]  /*37610*/  IMAD.WIDE.U32 R60, R116, R15, R68 ;  /* 0x0000000f743c7225 */ /* 0x000fc800078e0044 */
[----:B------:R-:W-:Y:S02]  /*37620*/  IMAD.X R71, RZ, RZ, RZ, P2 ;  /* 0x000000ffff477224 */ /* 0x000fe400010e06ff */
[----:B------:R-:W-:Y:S01]  /*37630*/  VIADD R65, R63, UR7 ;  /* 0x000000073f417c36 */ /* 0x000fe20008000000 */
[----:B------:R-:W-:Y:S01]  /*37640*/  IADD3 R63, PT, PT, R24, UR4, RZ ;  /* 0x00000004183f7c10 */ /* 0x000fe2000fffe0ff */
[----:B------:R-:W-:Y:S02]  /*37650*/  VIADD R66, R61, UR17 ;  /* 0x000000113d427c36 */ /* 0x000fe40008000000 */
[----:B------:R-:W-:Y:S01]  /*37660*/  IMAD.WIDE.U32 R68, R118, R77, R70 ;  /* 0x0000004d76447225 */ /* 0x000fe200078e0046 */
[----:B------:R-:W-:Y:S02]  /*37670*/  IADD3 R64, P1, PT, R65, R64, RZ ;  /* 0x0000004041407210 */ /* 0x000fe40007f3e0ff */
[----:B------:R-:W-:Y:S02]  /*37680*/  IADD3 R66, P0, PT, R67, R66, RZ ;  /* 0x0000004243427210 */ /* 0x000fe40007f1e0ff */
[----:B------:R-:W-:Y:S01]  /*37690*/  IADD3 R71, PT, PT, R69, UR12, RZ ;  /* 0x0000000c45477c10 */ /* 0x000fe2000fffe0ff */
[----:B------:R-:W-:Y:S01]  /*376a0*/  IMAD.X R65, RZ, RZ, RZ, P1 ;  /* 0x000000ffff417224 */ /* 0x000fe200008e06ff */
[----:B------:R-:W-:-:S02]  /*376b0*/  IADD3 R68, P3, PT, R63, R68, RZ ;  /* 0x000000443f447210 */ /* 0x000fc40007f7e0ff */
[----:B------:R-:W-:Y:S01]  /*376c0*/  IADD3.X R67, PT, PT, RZ, RZ, RZ, P0, !PT ;  /* 0x000000ffff437210 */ /* 0x000fe200007fe4ff */
[----:B------:R-:W-:Y:S01]  /*376d0*/  IMAD.WIDE.U32 R64, R22, UR32, R64 ;  /* 0x0000002016407c25 */ /* 0x000fe2000f8e0040 */
[----:B------:R-:W-:-:S03]  /*376e0*/  IADD3 R70, P2, PT, R71, R62, RZ ;  /* 0x0000003e47467210 */ /* 0x000fc60007f5e0ff */
[----:B------:R-:W-:Y:S01]  /*376f0*/  IMAD.X R69, RZ, RZ, RZ, P3 ;  /* 0x000000ffff457224 */ /* 0x000fe200018e06ff */
[----:B------:R-:W-:Y:S01]  /*37700*/  IADD3.X R71, PT, PT, RZ, RZ, RZ, P2, !PT ;  /* 0x000000ffff477210 */ /* 0x000fe200017fe4ff */
[----:B------:R-:W-:-:S04]  /*37710*/  IMAD.WIDE.U32 R62, R59, R116, R66 ;  /* 0x000000743b3e7225 */ /* 0x000fc800078e0042 */
[----:B------:R-:W-:Y:S01]  /*37720*/  IMAD.WIDE.U32 R66, R14, UR35, R68 ;  /* 0x000000230e427c25 */ /* 0x000fe2000f8e0044 */
[----:B------:R-:W-:-:S03]  /*37730*/  IADD3 R69, PT, PT, R63, UR20, RZ ;  /* 0x000000143f457c10 */ /* 0x000fc6000fffe0ff */
[----:B------:R-:W-:Y:S02]  /*37740*/  VIADD R68, R65, UR8 ;  /* 0x0000000841447c36 */ /* 0x000fe40008000000 */
[----:B------:R-:W-:-:S03]  /*37750*/  IMAD.WIDE.U32 R70, R118, R75, R70 ;  /* 0x0000004b76467225 */ /* 0x000fc600078e0046 */
[----:B------:R-:W-:Y:S01]  /*37760*/  IADD3 R68, P0, PT, R68, R69, RZ ;  /* 0x0000004544447210 */ /* 0x000fe20007f1e0ff */
[----:B------:R-:W-:Y:S02]  /*37770*/  VIADD R61, R67, UR5 ;  /* 0x00000005433d7c36 */ /* 0x000fe40008000000 */
[----:B------:R-:W-:Y:S02]  /*37780*/  HFMA2 R67, -RZ, RZ, 0, 0 ;  /* 0x00000000ff437431 */ /* 0x000fe400000001ff */
[----:B------:R-:W-:Y:S01]  /*37790*/  VIADD R73, R71, UR13 ;  /* 0x0000000d47497c36 */ /* 0x000fe20008000000 */
[----:B------:R-:W-:Y:S02]  /*377a0*/  IADD3.X R69, PT, PT, RZ, RZ, RZ, P0, !PT ;  /* 0x000000ffff457210 */ /* 0x000fe400007fe4ff */
[----:B------:R-:W-:Y:S02]  /*377b0*/  IADD3 R70, P2, PT, R61, R70, RZ ;  /* 0x000000463d467210 */ /* 0x000fe40007f5e0ff */
[----:B------:R-:W-:Y:S01]  /*377c0*/  IADD3 R72, P1, PT, R73, R64, RZ ;  /* 0x0000004049487210 */ /* 0x000fe20007f3e0ff */
[----:B------:R-:W-:Y:S01]  /*377d0*/  IMAD.WIDE.U32 R64, R22, UR31, R68 ;  /* 0x0000001f16407c25 */ /* 0x000fe2000f8e0044 */
[----:B------:R-:W-:-:S03]  /*377e0*/  IADD3.X R71, PT, PT, RZ, RZ, RZ, P2, !PT ;  /* 0x000000ffff477210 */ /* 0x000fc600017fe4ff */
[----:B------:R-:W-:Y:S01]  /*377f0*/  IMAD.X R73, RZ, RZ, RZ, P1 ;  /* 0x000000ffff497224 */ /* 0x000fe200008e06ff */
[----:B------:R-:W-:Y:S01]  /*37800*/  IADD3 R63, PT, PT, R65, UR9, RZ ;  /* 0x00000009413f7c10 */ /* 0x000fe2000fffe0ff */
[----:B------:R-:W-:-:S03]  /*37810*/  IMAD.WIDE.U32 R66, R120, R79, R66 ;  /* 0x0000004f78427225 */ /* 0x000fc600078e0042 */
[----:B------:R-:W-:Y:S01]  /*37820*/  IADD3 R60, P0, PT, R63, R60, RZ ;  /* 0x0000003c3f3c7210 */ /* 0x000fe20007f1e0ff */
[----:B------:R-:W-:-:S04]  /*37830*/  IMAD.WIDE.U32 R68, R118, R53, R72 ;  /* 0x0000003576447225 */ /* 0x000fc800078e0048 */
[----:B------:R-:W-:Y:S02]  /*37840*/  VIADD R61, R67, UR11 ;  /* 0x0000000b433d7c36 */ /* 0x000fe40008000000 */
[----:B------:R-:W-:-:S04]  /*37850*/  IMAD.WIDE.U32 R70, R14, UR34, R70 ;  /* 0x000000220e467c25 */ /* 0x000fc8000f8e0046 */
[----:B------:R-:W-:Y:S01]  /*37860*/  IMAD R24, R66, UR28, RZ ;  /* 0x0000001c42187c24 */ /* 0x000fe2000f8e02ff */
[----:B------:R-:W-:Y:S01]  /*37870*/  IADD3 R70, P2, PT, R61, R70, RZ ;  /* 0x000000463d467210 */ /* 0x000fe20007f5e0ff */
[----:B------:R-:W-:Y:S01]  /*37880*/  IMAD.MOV.U32 R67, RZ, RZ, RZ ;  /* 0x000000ffff437224 */ /* 0x000fe200078e00ff */
[----:B------:R-:W-:Y:S01]  /*37890*/  IADD3.X R61, PT, PT, RZ, RZ, RZ, P0, !PT ;  /* 0x000000ffff3d7210 */ /* 0x000fe200007fe4ff */
[----:B------:R-:W-:Y:S02]  /*378a0*/  VIADD R65, R69, UR14 ;  /* 0x0000000e45417c36 */ /* 0x000fe40008000000 */
[----:B------:R-:W-:Y:S01]  /*378b0*/  IMAD.HI.U32 R26, R24, UR36, R66 ;  /* 0x00000024181a7c27 */ /* 0x000fe2000f8e0042 */
[----:B------:R-:W-:Y:S02]  /*378c0*/  IADD3 R67, PT, PT, R71, UR6, RZ ;  /* 0x0000000647437c10 */ /* 0x000fe4000fffe0ff */
[----:B------:R-:W-:Y:S01]  /*378d0*/  IADD3 R64, P0, PT, R65, R64, RZ ;  /* 0x0000004041407210 */ /* 0x000fe20007f1e0ff */
[----:B------:R-:W-:Y:S01]  /*378e0*/  IMAD.WIDE.U32 R60, R22, UR30, R60 ;  /* 0x0000001e163c7c25 */ /* 0x000fe2000f8e003c */
[----:B------:R-:W-:-:S02]  /*378f0*/  IADD3 R66, P1, PT, R67, R68, RZ ;  /* 0x0000004443427210 */ /* 0x000fc40007f3e0ff */
[----:B------:R-:W-:Y:S01]  /*37900*/  IADD3.X R71, PT, PT, RZ, RZ, RZ, P2, !PT ;  /* 0x000000ffff477210 */ /* 0x000fe200017fe4ff */
[----:B------:R-:W-:Y:S01]  /*37910*/  VIADD R61, R61, UR10 ;  /* 0x0000000a3d3d7c36 */ /* 0x000fe20008000000 */
[----:B------:R-:W-:Y:S01]  /*37920*/  IADD3.X R65, PT, PT, RZ, RZ, RZ, P0, !PT ;  /* 0x000000ffff417210 */ /* 0x000fe200007fe4ff */
[----:B------:R-:W-:Y:S02]  /*37930*/  IMAD.X R67, RZ, RZ, RZ, P1 ;  /* 0x000000ffff437224 */ /* 0x000fe400008e06ff */
[----:B------:R-:W-:Y:S01]  /*37940*/  IMAD.WIDE.U32 R68, R120, R77, R70 ;  /* 0x0000004d78447225 */ /* 0x000fe200078e0046 */
[----:B------:R-:W-:-:S03]  /*37950*/  IADD3 R62, P0, PT, R61, R62, RZ ;  /* 0x0000003e3d3e7210 */ /* 0x000fc60007f1e0ff */
[----:B------:R-:W-:Y:S01]  /*37960*/  IMAD.WIDE.U32 R64, R118, R57, R64 ;  /* 0x0000003976407225 */ /* 0x000fe200078e0040 */
[----:B------:R-:W-:-:S03]  /*37970*/  IADD3 R69, PT, PT, R69, UR12, RZ ;  /* 0x0000000c45457c10 */ /* 0x000fc6000fffe0ff */
[----:B------:R-:W-:Y:S02]  /*37980*/  VIADD R63, R26, UR4 ;  /* 0x000000041a3f7c36 */ /* 0x000fe40008000000 */
[----:B------:R-:W-:-:S03]  /*37990*/  IMAD.WIDE.U32 R66, R14, UR33, R66 ;  /* 0x000000210e427c25 */ /* 0x000fc6000f8e0042 */
[----:B------:R-:W-:Y:S01]  /*379a0*/  IADD3 R68, P1, PT, R63, R68, RZ ;  /* 0x000000443f447210 */ /* 0x000fe20007f3e0ff */
[----:B------:R-:W-:Y:S01]  /*379b0*/  VIADD R61, R65, UR15 ;  /* 0x0000000f413d7c36 */ /* 0x000fe20008000000 */
[----:B------:R-:W-:Y:S01]  /*379c0*/  IADD3 R72, P2, PT, R69, R66, RZ ;  /* 0x0000004245487210 */ /* 0x000fe20007f5e0ff */
[----:B------:R-:W-:Y:S01]  /*379d0*/  IMAD.X R63, RZ, RZ, RZ, P0 ;  /* 0x000000ffff3f7224 */ /* 0x000fe200000e06ff */
[----:B------:R-:W-:Y:S02]  /*379e0*/  IADD3 R65, PT, PT, R67, UR7, RZ ;  /* 0x0000000743417c10 */ /* 0x000fe4000fffe0ff */
[----:B------:R-:W-:Y:S01]  /*379f0*/  IADD3 R66, P0, PT, R61, R60, RZ ;  /* 0x0000003c3d427210 */ /* 0x000fe20007f1e0ff */
[----:B------:R-:W-:Y:S01]  /*37a00*/  IMAD.WIDE.U32 R60, R22, UR29, R62 ;  /* 0x0000001d163c7c25 */ /* 0x000fe2000f8e003e */
[----:B------:R-:W-:Y:S02]  /*37a10*/  IADD3.X R69, PT, PT, RZ, RZ, RZ, P1, !PT ;  /* 0x000000ffff457210 */ /* 0x000fe40000ffe4ff */
[----:B------:R-:W-:Y:S01]  /*37a20*/  IADD3 R64, P1, PT, R65, R64, RZ ;  /* 0x0000004041407210 */ /* 0x000fe20007f3e0ff */
[----:B------:R-:W-:Y:S01]  /*37a30*/  IMAD.X R67, RZ, RZ, RZ, P0 ;  /* 0x000000ffff437224 */ /* 0x000fe200000e06ff */
[----:B------:R-:W-:Y:S01]  /*37a40*/  IADD3.X R73, PT, PT, RZ, RZ, RZ, P2, !PT ;  /* 0x000000ffff497210 */ /* 0x000fe200017fe4ff */
[----:B------:R-:W-:-:S04]  /*37a50*/  IMAD.WIDE.U32 R68, R24, UR35, R68 ;  /* 0x0000002318447c25 */ /* 0x000fc8000f8e0044 */
[----:B------:R-:W-:Y:S01]  /*37a60*/  IMAD.WIDE.U32 R66, R118, R55, R66 ;  /* 0x0000003776427225 */ /* 0x000fe200078e0042 */
[----:B------:R-:W-:-:S03]  /*37a70*/  IADD3 R69, PT, PT, R69, UR5, RZ ;  /* 0x0000000545457c10 */ /* 0x000fc6000fffe0ff */
[----:B------:R-:W-:Y:S02]  /*37a80*/  VIADD R71, R67, UR16 ;  /* 0x0000001043477c36 */ /* 0x000fe40008000000 */
[----:B------:R-:W-:Y:S02]  /*37a90*/  IMAD.X R65, RZ, RZ, RZ, P1 ;  /* 0x000000ffff417224 */ /* 0x000fe400008e06ff */
[----:B------:R-:W-:Y:S01]  /*37aa0*/  IMAD.WIDE.U32 R72, R120, R75, R72 ;  /* 0x0000004b78487225 */ /* 0x000fe200078e0048 */
[----:B------:R-:W-:-:S03]  /*37ab0*/  IADD3 R70, P0, PT, R60, R71, RZ ;  /* 0x000000473c467210 */ /* 0x000fc60007f1e0ff */
[----:B------:R-:W-:Y:S01]  /*37ac0*/  IMAD.WIDE.U32 R62, R14, UR32, R64 ;  /* 0x000000200e3e7c25 */ /* 0x000fe2000f8e0040 */
[----:B------:R-:W-:Y:S02]  /*37ad0*/  IADD3.X R71, PT, PT, RZ, RZ, RZ, P0, !PT ;  /* 0x000000ffff477210 */ /* 0x000fe400007fe4ff */
[----:B------:R-:W-:Y:S01]  /*37ae0*/  IADD3 R65, PT, PT, R73, UR13, RZ ;  /* 0x0000000d49417c10 */ /* 0x000fe2000fffe0ff */
[----:B------:R-:W-:Y:S01]  /*37af0*/  VIADD R63, R63, UR8 ;  /* 0x000000083f3f7c36 */ /* 0x000fe20008000000 */
[----:B------:R-:W-:Y:S01]  /*37b00*/  IADD3 R64, P3, PT, R69, R72, RZ ;  /* 0x0000004845407210 */ /* 0x000fe20007f7e0ff */
[----:B------:R-:W-:Y:S01]  /*37b10*/  IMAD.HI.U32 R60, R118, R15, R70 ;  /* 0x0000000f763c7227 */ /* 0x000fe200078e0046 */
[----:B------:R-:W-:Y:S02]  /*37b20*/  IADD3 R62, P2, PT, R65, R62, RZ ;  /* 0x0000003e413e7210 */ /* 0x000fe40007f5e0ff */
[----:B------:R-:W-:Y:S01]  /*37b30*/  IADD3.X R65, PT, PT, RZ, RZ, RZ, P3, !PT ;  /* 0x000000ffff417210 */ /* 0x000fe20001ffe4ff */
[----:B------:R-:W-:Y:S01]  /*37b40*/  IMAD.MOV.U32 R69, RZ, RZ, RZ ;  /* 0x000000ffff457224 */ /* 0x000fe200078e00ff */
[----:B------:R-:W-:Y:S01]  /*37b50*/  IADD3 R66, P1, PT, R63, R66, RZ ;  /* 0x000000423f427210 */ /* 0x000fe20007f3e0ff */
[----:B------:R-:W-:Y:S01]  /*37b60*/  VIADD R60, R60, UR17 ;  /* 0x000000113c3c7c36 */ /* 0x000fe20008000000 */
[----:B------:R-:W-:Y:S01]  /*37b70*/  IADD3.X R63, PT, PT, RZ, RZ, RZ, P2, !PT ;  /* 0x000000ffff3f7210 */ /* 0x000fe200017fe4ff */
[----:B------:R-:W-:-:S03]  /*37b80*/  IMAD.WIDE.U32 R68, R119, R79, R68 ;  /* 0x0000004f77447225 */ /* 0x000fc600078e0044 */
[----:B------:R-:W-:Y:S01]  /*37b90*/  IADD3 R60, P0, PT, R61, R60, RZ ;  /* 0x0000003c3d3c7210 */ /* 0x000fe20007f1e0ff */
[----:B------:R-:W-:-:S04]  /*37ba0*/  IMAD.WIDE.U32 R64, R24, UR34, R64 ;  /* 0x0000002218407c25 */ /* 0x000fc8000f8e0040 */
[----:B------:R-:W-:Y:S01]  /*37bb0*/  VIADD R71, R69, UR11 ;  /* 0x0000000b45477c36 */ /* 0x000fe20008000000 */
[----:B------:R-:W-:Y:S01]  /*37bc0*/  MOV R69, RZ ;  /* 0x000000ff00457202 */ /* 0x000fe20000000f00 */
[----:B------:R-:W-:Y:S01]  /*37bd0*/  IMAD R22, R68, UR28, RZ ;  /* 0x0000001c44167c24 */ /* 0x000fe2000f8e02ff */
[----:B------:R-:W-:Y:S01]  /*37be0*/  IADD3 R65, PT, PT, R65, UR6, RZ ;  /* 0x0000000641417c10 */ /* 0x000fe2000fffe0ff */
[----:B------:R-:W-:Y:S01]  /*37bf0*/  IMAD.X R67, RZ, RZ, RZ, P1 ;  /* 0x000000ffff437224 */ /* 0x000fe200008e06ff */
[----:B------:R-:W-:Y:S01]  /*37c00*/  IADD3 R70, P1, PT, R71, R64, RZ ;  /* 0x0000004047467210 */ /* 0x000fe20007f3e0ff */
[----:B------:R-:W-:-:S04]  /*37c10*/  IMAD.WIDE.U32 R62, R120, R53, R62 ;  /* 0x00000035783e7225 */ /* 0x000fc800078e003e */
[----:B------:R-:W-:Y:S01]  /*37c20*/  IMAD.X R61, RZ, RZ, RZ, P0 ;  /* 0x000000ffff3d7224 */ /* 0x000fe200000e06ff */
[----:B------:R-:W-:Y:S01]  /*37c30*/  IADD3 R64, P0, PT, R65, R62, RZ ;  /* 0x0000003e41407210 */ /* 0x000fe20007f1e0ff */
[----:B------:R-:W-:Y:S01]  /*37c40*/  IMAD.HI.U32 R26, R22, UR36, R68 ;  /* 0x00000024161a7c27 */ /* 0x000fe2000f8e0044 */
[----:B------:R-:W-:-:S03]  /*37c50*/  IADD3 R69, PT, PT, R63, UR14, RZ ;  /* 0x0000000e3f457c10 */ /* 0x000fc6000fffe0ff */
[----:B------:R-:W-:-:S04]  /*37c60*/  IMAD.WIDE.U32 R66, R14, UR31, R66 ;  /* 0x0000001f0e427c25 */ /* 0x000fc8000f8e0042 */
[----:B------:R-:W-:-:S04]  /*37c70*/  IMAD.WIDE.U32 R62, R59, R118, R60 ;  /* 0x000000763b3e7225 */ /* 0x000fc800078e003c */
[----:B------:R-:W-:Y:S01]  /*37c80*/  IMAD.X R71, RZ, RZ, RZ, P1 ;  /* 0x000000ffff477224 */ /* 0x000fe200008e06ff */
[----:B------:R-:W-:Y:S01]  /*37c90*/  IADD3 R68, P1, PT, R69, R66, RZ ;  /* 0x0000004245447210 */ /* 0x000fe20007f3e0ff */
[----:B------:R-:W-:Y:S01]  /*37ca0*/  IMAD.X R65, RZ, RZ, RZ, P0 ;  /* 0x000000ffff417224 */ /* 0x000fe200000e06ff */
[----:B------:R-:W-:Y:S01]  /*37cb0*/  IADD3 R66, PT, PT, R67, UR9, RZ ;  /* 0x0000000943427c10 */ /* 0x000fe2000fffe0ff */
[----:B------:R-:W-:Y:S01]  /*37cc0*/  VIADD R67, R63, UR20 ;  /* 0x000000143f437c36 */ /* 0x000fe20008000000 */
[----:B------:R-:W-:Y:S01]  /*37cd0*/  IADD3 R63, PT, PT, R26, UR4, RZ ;  /* 0x000000041a3f7c10 */ /* 0x000fe2000fffe0ff */
[----:B------:R-:W-:Y:S01]  /*37ce0*/  IMAD.WIDE.U32 R60, R119, R77, R70 ;  /* 0x0000004d773c7225 */ /* 0x000fe200078e0046 */
[----:B------:R-:W-:Y:S02]  /*37cf0*/  IADD3.X R69, PT, PT, RZ, RZ, RZ, P1, !PT ;  /* 0x000000ffff457210 */ /* 0x000fe40000ffe4ff */
[----:B------:R-:W-:Y:S01]  /*37d00*/  IADD3 R66, P0, PT, R66, R67, RZ ;  /* 0x0000004342427210 */ /* 0x000fe20007f1e0ff */
[----:B------:R-:W-:Y:S01]  /*37d10*/  IMAD.WIDE.U32 R64, R24, UR33, R64 ;  /* 0x0000002118407c25 */ /* 0x000fe2000f8e0040 */
[----:B------:R-:W-:-:S02]  /*37d20*/  IADD3 R60, P2, PT, R63, R60, RZ ;  /* 0x0000003c3f3c7210 */ /* 0x000fc40007f5e0ff */
[----:B------:R-:W-:Y:S01]  /*37d30*/  IADD3.X R67, PT, PT, RZ, RZ, RZ, P0, !PT ;  /* 0x000000ffff437210 */ /* 0x000fe200007fe4ff */
[----:B------:R-:W-:Y:S02]  /*37d40*/  VIADD R61, R61, UR12 ;  /* 0x0000000c3d3d7c36 */ /* 0x000fe40008000000 */
[----:B------:R-:W-:-:S03]  /*37d50*/  IMAD.WIDE.U32 R68, R120, R57, R68 ;  /* 0x0000003978447225 */ /* 0x000fc600078e0044 */
[----:B------:R-:W-:Y:S01]  /*37d60*/  IADD3 R70, P1, PT, R61, R64, RZ ;  /* 0x000000403d467210 */ /* 0x000fe20007f3e0ff */
[----:B------:R-:W-:Y:S02]  /*37d70*/  VIADD R63, R65, UR7 ;  /* 0x00000007413f7c36 */ /* 0x000fe40008000000 */
[----:B------:R-:W-:Y:S01]  /*37d80*/  IMAD.WIDE.U32 R64, R14, UR30, R66 ;  /* 0x0000001e0e407c25 */ /* 0x000fe2000f8e0042 */
[----:B------:R-:W-:Y:S02]  /*37d90*/  IADD3 R67, PT, PT, R69, UR15, RZ ;  /* 0x0000000f45437c10 */ /* 0x000fe4000fffe0ff */
[----:B------:R-:W-:Y:S01]  /*37da0*/  IADD3 R68, P0, PT, R63, R68, RZ ;  /* 0x000000443f447210 */ /* 0x000fe20007f1e0ff */
[----:B------:R-:W-:Y:S01]  /*37db0*/  IMAD.X R61, RZ, RZ, RZ, P2 ;  /* 0x000000ffff3d7224 */ /* 0x000fe200010e06ff */
[----:B------:R-:W-:Y:S01]  /*37dc0*/  IADD3.X R71, PT, PT, RZ, RZ, RZ, P1, !PT ;  /* 0x000000ffff477210 */ /* 0x000fe20000ffe4ff */
[----:B------:R-:W-:Y:S01]  /*37dd0*/  VIADD R65, R65, UR10 ;  /* 0x0000000a41417c36 */ /* 0x000fe20008000000 */
[----:B------:R-:W-:Y:S01]  /*37de0*/  IADD3 R64, P1, PT, R67, R64, RZ ;  /* 0x0000004043407210 */ /* 0x000fe20007f3e0ff */
[----:B------:R-:W-:Y:S01]  /*37df0*/  IMAD.WIDE.U32 R60, R22, UR35, R60 ;  /* 0x00000023163c7c25 */ /* 0x000fe2000f8e003c */
[----:B------:R-:W-:-:S02]  /*37e00*/  IADD3.X R69, PT, PT, RZ, RZ, RZ, P0, !PT ;  /* 0x000000ffff457210 */ /* 0x000fc400007fe4ff */
[----:B------:R-:W-:Y:S01]  /*37e10*/  IADD3 R66, P0, PT, R65, R62, RZ ;  /* 0x0000003e41427210 */ /* 0x000fe20007f1e0ff */
[----:B------:R-:W-:-:S03]  /*37e20*/  IMAD.WIDE.U32 R70, R119, R75, R70 ;  /* 0x0000004b77467225 */ /* 0x000fc600078e0046 */
[----:B------:R-:W-:Y:S01]  /*37e30*/  IADD3.X R67, PT, PT, RZ, RZ, RZ, P0, !PT ;  /* 0x000000ffff437210 */ /* 0x000fe200007fe4ff */
[----:B------:R-:W-:Y:S01]  /*37e40*/  VIADD R73, R61, UR5 ;  /* 0x000000053d497c36 */ /* 0x000fe20008000000 */
[----:B------:R-:W-:Y:S01]  /*37e50*/  IADD3 R71, PT, PT, R71, UR13, RZ ;  /* 0x0000000d47477c10 */ /* 0x000fe2000fffe0ff */
        /* <DEDUP_REMOVED lines=63> */
[----:B------:R-:W-:-:S04]  /*38250*/  IMAD.WIDE.U32 R70, R22, UR30, R72 ;  /* 0x0000001e16467c25 */ /* 0x000fc8000f8e0048 */
[----:B------:R-:W-:Y:S01]  /*38260*/  IMAD R73, R59, R119, R14 ;  /* 0x000000773b497224 */ /* 0x000fe200078e020e */
[----:B------:R-:W-:Y:S01]  /*38270*/  IADD3 R72, PT, PT, R71, UR10, RZ ;  /* 0x0000000a47487c10 */ /* 0x000fe2000fffe0ff */
[----:B------:R-:W-:Y:S01]  /*38280*/  IMAD.MOV.U32 R50, RZ, RZ, R70 ;  /* 0x000000ffff327224 */ /* 0x000fe200078e0046 */
[----:B------:R-:W-:Y:S02]  /*38290*/  MOV R14, R62 ;  /* 0x0000003e000e7202 */ /* 0x000fe40000000f00 */
        /* <DEDUP_REMOVED lines=40> */
.L_x_115:
[----:B------:R-:W-:Y:S05]  /*38520*/  BSYNC.RELIABLE B2 ;  /* 0x0000000000027941 */ /* 0x000fea0003800100 */
.L_x_114:
        /* <DEDUP_REMOVED lines=22> */
.L_x_113:
[----:B------:R-:W-:Y:S05]  /*38690*/  BSYNC.RECONVERGENT B1 ;  /* 0x0000000000017941 */ /* 0x000fea0003800200 */
.L_x_112:
[----:B------:R-:W-:Y:S02]  /*386a0*/  HFMA2 R61, -RZ, RZ, 0, 0 ;  /* 0x00000000ff3d7431 */ /* 0x000fe400000001ff */
[----:B------:R-:W-:Y:S01]  /*386b0*/  IMAD.WIDE.U32 R68, R79, R80, RZ ;  /* 0x000000504f447225 */ /* 0x000fe200078e00ff */
[----:B------:R-:W-:-:S03]  /*386c0*/  MOV R67, RZ ;  /* 0x000000ff00437202 */ /* 0x000fc60000000f00 */
[----:B------:R-:W-:Y:S01]  /*386d0*/  HFMA2 R65, -RZ, RZ, 0, 0 ;  /* 0x00000000ff417431 */ /* 0x000fe200000001ff */
[----:B------:R-:W-:Y:S01]  /*386e0*/  MOV R63, RZ ;  /* 0x000000ff003f7202 */ /* 0x000fe20000000f00 */
[----:B------:R-:W-:Y:S02]  /*386f0*/  VIADD R60, R69, UR11 ;  /* 0x0000000b453c7c36 */ /* 0x000fe40008000000 */
[----:B------:R-:W-:Y:S02]  /*38700*/  HFMA2 R71, -RZ, RZ, 0, 0 ;  /* 0x00000000ff477431 */ /* 0x000fe400000001ff */
[----:B------:R-:W-:Y:S01]  /*38710*/  IMAD R85, R68, UR28, RZ ;  /* 0x0000001c44557c24 */ /* 0x000fe2000f8e02ff */
[----:B------:R-:W-:Y:S01]  /*38720*/  MOV R73, RZ ;  /* 0x000000ff00497202 */ /* 0x000fe20000000f00 */
[----:B------:R-:W-:Y:S01]  /*38730*/  IMAD.MOV.U32 R69, RZ, RZ, RZ ;  /* 0x000000ffff457224 */ /* 0x000fe200078e00ff */
[----:B------:R-:W-:Y:S01]  /*38740*/  IADD3 R22, PT, PT, R22, R80, RZ ;  /* 0x0000005016167210 */ /* 0x000fe20007ffe0ff */
[----:B------:R-:W-:Y:S01]  /*38750*/  IMAD.HI.U32 R60, R80, R77, R60 ;  /* 0x0000004d503c7227 */ /* 0x000fe200078e003c */
[----:B------:R-:W-:Y:S03]  /*38760*/  BSSY.RECONVERGENT B1, `(.L_x_116) ;  /* 0x0000230000017945 */ /* 0x000fe60003800200 */
[----:B------:R-:W-:-:S02]  /*38770*/  VIADD R66, R60, UR12 ;  /* 0x0000000c3c427c36 */ /* 0x000fc40008000000 */
[----:B------:R-:W-:-:S04]  /*38780*/  IMAD.HI.U32 R82, R85, UR36, R68 ;  /* 0x0000002455527c27 */ /* 0x000fc8000f8e0044 */
[----:B------:R-:W-:-:S04]  /*38790*/  IMAD.WIDE.U32 R66, R80, R75, R66 ;  /* 0x0000004b50427225 */ /* 0x000fc800078e0042 */
[----:B------:R-:W-:Y:S02]  /*387a0*/  VIADD R64, R67, UR13 ;  /* 0x0000000d43407c36 */ /* 0x000fe40008000000 */
[----:B------:R-:W-:Y:S02]  /*387b0*/  VIADD R82, R82, UR4 ;  /* 0x0000000452527c36 */ /* 0x000fe40008000000 */
[----:B------:R-:W-:-:S04]  /*387c0*/  IMAD.WIDE.U32 R64, R80, R53, R64 ;  /* 0x0000003550407225 */ /* 0x000fc800078e0040 */
[----:B------:R-:W-:Y:S02]  /*387d0*/  VIADD R62, R65, UR14 ;  /* 0x0000000e413e7c36 */ /* 0x000fe40008000000 */
[----:B------:R-:W-:Y:S02]  /*387e0*/  IMAD.MOV.U32 R67, RZ, RZ, RZ ;  /* 0x000000ffff437224 */ /* 0x000fe400078e00ff */
[----:B------:R-:W-:-:S04]  /*387f0*/  IMAD.WIDE.U32 R62, R80, R57, R62 ;  /* 0x00000039503e7225 */ /* 0x000fc800078e003e */
[----:B------:R-:W-:-:S04]  /*38800*/  VIADD R70, R63, UR15 ;  /* 0x0000000f3f467c36 */ /* 0x000fc80008000000 */
[----:B------:R-:W-:-:S04]  /*38810*/  IMAD.WIDE.U32 R70, R80, R55, R70 ;  /* 0x0000003750467225 */ /* 0x000fc800078e0046 */
[----:B------:R-:W-:-:S04]  /*38820*/  VIADD R60, R71, UR16 ;  /* 0x00000010473c7c36 */ /* 0x000fc80008000000 */
[----:B------:R-:W-:-:S05]  /*38830*/  IMAD.WIDE.U32 R60, R80, R15, R60 ;  /* 0x0000000f503c7225 */ /* 0x000fca00078e003c */
[----:B------:R-:W-:-:S05]  /*38840*/  IADD3 R72, PT, PT, R61, UR17, RZ ;  /* 0x000000113d487c10 */ /* 0x000fca000fffe0ff */
        /* <DEDUP_REMOVED lines=66> */
[----:B------:R-:W-:Y:S02]  /*38c70*/  VIADD R72, R67, UR5 ;  /* 0x0000000543487c36 */ /* 0x000fe40008000000 */
[----:B------:R-:W-:Y:S02]  /*38c80*/  HFMA2 R67, -RZ, RZ, 0, 0 ;  /* 0x00000000ff437431 */ /* 0x000fe400000001ff */
[----:B------:R-:W-:-:S05]  /*38c90*/  IMAD.WIDE.U32 R64, R59, R78, R64 ;  /* 0x0000004e3b407225 */ /* 0x000fca00078e0040 */
[----:B------:R-:W-:-:S04]  /*38ca0*/  IADD3 R73, PT, PT, R65, UR20, RZ ;  /* 0x0000001441497c10 */ /* 0x000fc8000fffe0ff */
[----:B------:R-:W-:Y:S01]  /*38cb0*/  IADD3 R72, P0, PT, R72, R73, RZ ;  /* 0x0000004948487210 */ /* 0x000fe20007f1e0ff */
[----:B------:R-:W-:-:S04]  /*38cc0*/  IMAD.WIDE.U32 R66, R56, R79, R66 ;  /* 0x0000004f38427225 */ /* 0x000fc800078e0042 */
[----:B------:R-:W-:Y:S02]  /*38cd0*/  IMAD.X R73, RZ, RZ, RZ, P0 ;  /* 0x000000ffff497224 */ /* 0x000fe400000e06ff */
[----:B------:R-:W-:Y:S01]  /*38ce0*/  VIADD R61, R67, UR11 ;  /* 0x0000000b433d7c36 */ /* 0x000fe20008000000 */
[----:B------:R-:W-:Y:S01]  /*38cf0*/  MOV R67, RZ ;  /* 0x000000ff00437202 */ /* 0x000fe20000000f00 */
[----:B------:R-:W-:-:S04]  /*38d00*/  IMAD.WIDE.U32 R72, R85, UR34, R72 ;  /* 0x0000002255487c25 */ /* 0x000fc8000f8e0048 */
[----:B------:R-:W-:Y:S01]  /*38d10*/  IMAD R87, R66, UR28, RZ ;  /* 0x0000001c42577c24 */ /* 0x000fe2000f8e02ff */
[----:B------:R-:W-:Y:S02]  /*38d20*/  IADD3 R83, PT, PT, R73, UR6, RZ ;  /* 0x0000000649537c10 */ /* 0x000fe4000fffe0ff */
        /* <DEDUP_REMOVED lines=45> */
[----:B------:R-:W-:Y:S02]  /*39000*/  IADD3 R61, PT, PT, R67, UR5, RZ ;  /* 0x00000005433d7c10 */ /* 0x000fe4000fffe0ff */
[----:B------:R-:W-:Y:S01]  /*39010*/  MOV R72, R66 ;  /* 0x0000004200487202 */ /* 0x000fe20000000f00 */
[----:B------:R-:W-:Y:S01]  /*39020*/  IMAD.X R63, RZ, RZ, RZ, P0 ;  /* 0x000000ffff3f7224 */ /* 0x000fe200000e06ff */
[----:B------:R-:W-:Y:S01]  /*39030*/  IADD3 R60, P1, PT, R61, R60, RZ ;  /* 0x0000003c3d3c7210 */ /* 0x000fe20007f3e0ff */
[----:B------:R-:W-:-:S03]  /*39040*/  IMAD.WIDE.U32 R62, R56, R15, R62 ;  /* 0x0000000f383e7225 */ /* 0x000fc600078e003e */
[----:B------:R-:W-:Y:S01]  /*39050*/  IADD3.X R61, PT, PT, RZ, RZ, RZ, P1, !PT ;  /* 0x000000ffff3d7210 */ /* 0x000fe20000ffe4ff */
[----:B------:R-:W-:Y:S02]  /*39060*/  VIADD R71, R63, UR17 ;  /* 0x000000113f477c36 */ /* 0x000fe40008000000 */
[----:B------:R-:W-:-:S03]  /*39070*/  IMAD.WIDE.U32 R60, R87, UR34, R60 ;  /* 0x00000022573c7c25 */ /* 0x000fc6000f8e003c */
[----:B------:R-:W-:Y:S01]  /*39080*/  IADD3 R70, P0, PT, R73, R71, RZ ;  /* 0x0000004749467210 */ /* 0x000fe20007f1e0ff */
[----:B------:R-:W-:Y:S02]  /*39090*/  IMAD.MOV.U32 R73, RZ, RZ, RZ ;  /* 0x000000ffff497224 */ /* 0x000fe400078e00ff */
[----:B------:R-:W-:Y:S02]  /*390a0*/  VIADD R61, R61, UR6 ;  /* 0x000000063d3d7c36 */ /* 0x000fe40008000000 */
[----:B------:R-:W-:Y:S02]  /*390b0*/  IMAD.X R71, RZ, RZ, RZ, P0 ;  /* 0x000000ffff477224 */ /* 0x000fe400000e06ff */
[----:B------:R-:W-:-:S04]  /*390c0*/  IMAD.WIDE.U32 R72, R74, R79, R72 ;  /* 0x0000004f4a487225 */ /* 0x000fc800078e0048 */
[----:B------:R-:W-:Y:S01]  /*390d0*/  IMAD.WIDE.U32 R70, R59, R56, R70 ;  /* 0x000000383b467225 */ /* 0x000fe200078e0046 */
[----:B------:R-:W-:-:S03]  /*390e0*/  IADD3 R67, PT, PT, R73, UR11, RZ ;  /* 0x0000000b49437c10 */ /* 0x000fc6000fffe0ff */
[----:B------:R-:W-:Y:S02]  /*390f0*/  HFMA2 R73, -RZ, RZ, 0, 0 ;  /* 0x00000000ff497431 */ /* 0x000fe400000001ff */
[----:B------:R-:W-:Y:S01]  /*39100*/  IMAD R85, R72, UR28, RZ ;  /* 0x0000001c48557c24 */ /* 0x000fe2000f8e02ff */
[----:B------:R-:W-:Y:S02]  /*39110*/  IADD3 R24, PT, PT, R71, UR20, RZ ;  /* 0x0000001447187c10 */ /* 0x000fe4000fffe0ff */
[----:B------:R-:W-:Y:S02]  /*39120*/  IADD3 R66, P1, PT, R67, R60, RZ ;  /* 0x0000003c43427210 */ /* 0x000fe40007f3e0ff */
[----:B------:R-:W-:-:S03]  /*39130*/  IADD3 R60, P0, PT, R61, R24, RZ ;  /* 0x000000183d3c7210 */ /* 0x000fc60007f1e0ff */
        /* <DEDUP_REMOVED lines=29> */
[----:B------:R-:W-:-:S04]  /*39310*/  IMAD.WIDE.U32 R62, R87, UR30, R62 ;  /* 0x0000001e573e7c25 */ /* 0x000fc8000f8e003e */
[----:B------:R-:W-:Y:S01]  /*39320*/  VIADD R67, R64, UR15 ;  /* 0x0000000f40437c36 */ /* 0x000fe20008000000 */
[----:B------:R-:W-:Y:S02]  /*39330*/  IADD3 R64, P0, PT, R65, R66, RZ ;  /* 0x0000004241407210 */ /* 0x000fe40007f1e0ff */
[----:B------:R-:W-:Y:S02]  /*39340*/  IADD3 R63, PT, PT, R63, UR10, RZ ;  /* 0x0000000a3f3f7c10 */ /* 0x000fe4000fffe0ff */
        /* <DEDUP_REMOVED lines=16> */
[----:B------:R-:W-:-:S03]  /*39450*/  IADD3.X R71, PT, PT, RZ, RZ, RZ, P0, !PT ;  /* 0x000000ffff477210 */ /* 0x000fc600007fe4ff */
        /* <DEDUP_REMOVED lines=16> */
[----:B------:R-:W-:-:S03]  /*39560*/  VIADD R83, R61, UR20 ;  /* 0x000000143d537c36 */ /* 0x000fc60008000000 */
[----:B------:R-:W-:Y:S02]  /*39570*/  IADD3 R62, P1, PT, R65, R62, RZ ;  /* 0x0000003e413e7210 */ /* 0x000fe40007f3e0ff */
[----:B------:R-:W-:Y:S02]  /*39580*/  IADD3 R82, P0, PT, R82, R83, RZ ;  /* 0x0000005352527210 */ /* 0x000fe40007f1e0ff */
[----:B------:R-:W-:Y:S02]  /*39590*/  IADD3.X R63, PT, PT, RZ, RZ, RZ, P1, !PT ;  /* 0x000000ffff3f7210 */ /* 0x000fe40000ffe4ff */
[----:B------:R-:W-:Y:S01]  /*395a0*/  MOV R65, RZ ;  /* 0x000000ff00417202 */ /* 0x000fe20000000f00 */
[----:B------:R-:W-:Y:S02]  /*395b0*/  IMAD.X R83, RZ, RZ, RZ, P0 ;  /* 0x000000ffff537224 */ /* 0x000fe400000e06ff */
[----:B------:R-:W-:-:S04]  /*395c0*/  IMAD.WIDE.U32 R62, R76, R75, R62 ;  /* 0x0000004b4c3e7225 */ /* 0x000fc800078e003e */
[----:B------:R-:W-:-:S04]  /*395d0*/  IMAD.WIDE.U32 R82, R85, UR32, R82 ;  /* 0x0000002055527c25 */ /* 0x000fc8000f8e0052 */
[----:B------:R-:W-:Y:S01]  /*395e0*/  VIADD R61, R63, UR13 ;  /* 0x0000000d3f3d7c36 */ /* 0x000fe20008000000 */
[----:B------:R-:W-:Y:S01]  /*395f0*/  IADD3 R67, PT, PT, R83, UR8, RZ ;  /* 0x0000000853437c10 */ /* 0x000fe2000fffe0ff */
[----:B------:R-:W-:-:S03]  /*39600*/  IMAD.HI.U32 R65, R73, UR36, R64 ;  /* 0x0000002449417c27 */ /* 0x000fc6000f8e0040 */
[----:B------:R-:W-:Y:S01]  /*39610*/  IADD3 R64, P1, PT, R61, R82, RZ ;  /* 0x000000523d407210 */ /* 0x000fe20007f3e0ff */
[----:B------:R-:W-:Y:S01]  /*39620*/  VIADD R69, R65, UR4 ;  /* 0x0000000441457c36 */ /* 0x000fe20008000000 */
[----:B------:R-:W-:Y:S01]  /*39630*/  IADD3 R66, P0, PT, R67, R66, RZ ;  /* 0x0000004243427210 */ /* 0x000fe20007f1e0ff */
[----:B------:R-:W-:Y:S01]  /*39640*/  IMAD.MOV.U32 R63, RZ, RZ, RZ ;  /* 0x000000ffff3f7224 */ /* 0x000fe200078e00ff */
[----:B------:R-:W-:-:S03]  /*39650*/  IADD3.X R65, PT, PT, RZ, RZ, RZ, P1, !PT ;  /* 0x000000ffff417210 */ /* 0x000fc60000ffe4ff */
[----:B------:R-:W-:Y:S01]  /*39660*/  IMAD.X R67, RZ, RZ, RZ, P0 ;  /* 0x000000ffff437224 */ /* 0x000fe200000e06ff */
[----:B------:R-:W-:Y:S01]  /*39670*/  IADD3 R68, P0, PT, R69, R68, RZ ;  /* 0x0000004445447210 */ /* 0x000fe20007f1e0ff */
[----:B------:R-:W-:-:S03]  /*39680*/  IMAD.WIDE.U32 R64, R76, R53, R64 ;  /* 0x000000354c407225 */ /* 0x000fc600078e0040 */
        /* <DEDUP_REMOVED lines=23> */
[----:B------:R-:W-:Y:S01]  /*39800*/  IADD3.X R61, PT, PT, RZ, RZ, RZ, P0, !PT ;  /* 0x000000ffff3d7210 */ /* 0x000fe200007fe4ff */
[----:B------:R-:W-:-:S04]  /*39810*/  IMAD.HI.U32 R71, R76, R55, R70 ;  /* 0x000000374c477227 */ /* 0x000fc800078e0046 */
[----:B------:R-:W-:Y:S01]  /*39820*/  HFMA2 R63, -RZ, RZ, 0, 0 ;  /* 0x00000000ff3f7431 */ /* 0x000fe200000001ff */
[----:B------:R-:W-:Y:S01]  /*39830*/  IADD3 R68, P2, PT, R69, R82, RZ ;  /* 0x0000005245447210 */ /* 0x000fe20007f5e0ff */
[----:B------:R-:W-:Y:S02]  /*39840*/  VIADD R65, R83, UR6 ;  /* 0x0000000653417c36 */ /* 0x000fe40008000000 */
[----:B------:R-:W-:-:S03]  /*39850*/  IMAD.WIDE.U32 R60, R85, UR29, R60 ;  /* 0x0000001d553c7c25 */ /* 0x000fc6000f8e003c */
[----:B------:R-:W-:Y:S01]  /*39860*/  IADD3 R64, P1, PT, R65, R64, RZ ;  /* 0x0000004041407210 */ /* 0x000fe20007f3e0ff */
[----:B------:R-:W-:Y:S02]  /*39870*/  VIADD R71, R71, UR16 ;  /* 0x0000001047477c36 */ /* 0x000fe40008000000 */
[----:B------:R-:W-:Y:S01]  /*39880*/  IMAD R87, R62, UR28, RZ ;  /* 0x0000001c3e577c24 */ /* 0x000fe2000f8e02ff */
[----:B------:R-:W-:Y:S01]  /*39890*/  IADD3.X R65, PT, PT, RZ, RZ, RZ, P1, !PT ;  /* 0x000000ffff417210 */ /* 0x000fe20000ffe4ff */
[----:B------:R-:W-:Y:S01]  /*398a0*/  IMAD.X R69, RZ, RZ, RZ, P2 ;  /* 0x000000ffff457224 */ /* 0x000fe200010e06ff */
[----:B------:R-:W-:Y:S01]  /*398b0*/  IADD3 R70, P0, PT, R60, R71, RZ ;  /* 0x000000473c467210 */ /* 0x000fe20007f1e0ff */
[----:B------:R-:W-:-:S03]  /*398c0*/  IMAD.HI.U32 R62, R87, UR36, R62 ;  /* 0x00000024573e7c27 */ /* 0x000fc6000f8e003e */
[----:B------:R-:W-:Y:S01]  /*398d0*/  IADD3.X R71, PT, PT, RZ, RZ, RZ, P0, !PT ;  /* 0x000000ffff477210 */ /* 0x000fe200007fe4ff */
[----:B------:R-:W-:Y:S02]  /*398e0*/  VIADD R67, R62, UR4 ;  /* 0x000000043e437c36 */ /* 0x000fe40008000000 */
[----:B------:R-:W-:-:S04]  /*398f0*/  IMAD.WIDE.U32 R62, R73, UR33, R64 ;  /* 0x00000021493e7c25 */ /* 0x000fc8000f8e0040 */
[----:B------:R-:W-:-:S04]  /*39900*/  IMAD.WIDE.U32 R68, R16, R77, R68 ;  /* 0x0000004d10447225 */ /* 0x000fc800078e0044 */
[----:B------:R-:W-:Y:S01]  /*39910*/  IMAD.WIDE.U32 R64, R76, R15, R70 ;  /* 0x0000000f4c407225 */ /* 0x000fe200078e0046 */
[----:B------:R-:W-:-:S03]  /*39920*/  IADD3 R70, P0, PT, R67, R68, RZ ;  /* 0x0000004443467210 */ /* 0x000fc60007f1e0ff */
[----:B------:R-:W-:Y:S01]  /*39930*/  VIADD R71, R63, UR7 ;  /* 0x000000073f477c36 */ /* 0x000fe20008000000 */
[----:B------:R-:W-:Y:S01]  /*39940*/  IADD3 R63, PT, PT, R69, UR12, RZ ;  /* 0x0000000c453f7c10 */ /* 0x000fe2000fffe0ff */
[----:B------:R-:W-:-:S03]  /*39950*/  VIADD R60, R65, UR17 ;  /* 0x00000011413c7c36 */ /* 0x000fc60008000000 */
[----:B------:R-:W-:Y:S02]  /*39960*/  IADD3 R66, P1, PT, R71, R66, RZ ;  /* 0x0000004247427210 */ /* 0x000fe40007f3e0ff */
[----:B------:R-:W-:Y:S02]  /*39970*/  IADD3.X R71, PT, PT, RZ, RZ, RZ, P0, !PT ;  /* 0x000000ffff477210 */ /* 0x000fe400007fe4ff */
[----:B------:R-:W-:Y:S01]  /*39980*/  IADD3 R60, P0, PT, R61, R60, RZ ;  /* 0x0000003c3d3c7210 */ /* 0x000fe20007f1e0ff */
[----:B------:R-:W-:Y:S01]  /*39990*/  IMAD.X R67, RZ, RZ, RZ, P1 ;  /* 0x000000ffff437224 */ /* 0x000fe200008e06ff */
[----:B------:R-:W-:Y:S01]  /*399a0*/  IADD3 R62, P2, PT, R63, R62, RZ ;  /* 0x0000003e3f3e7210 */ /* 0x000fe20007f5e0ff */
[----:B------:R-:W-:Y:S01]  /*399b0*/  IMAD.WIDE.U32 R70, R87, UR35, R70 ;  /* 0x0000002357467c25 */ /* 0x000fe2000f8e0046 */
[----:B------:R-:W-:-:S03]  /*399c0*/  IADD3.X R61, PT, PT, RZ, RZ, RZ, P0, !PT ;  /* 0x000000ffff3d7210 */ /* 0x000fc600007fe4ff */
[----:B------:R-:W-:Y:S01]  /*399d0*/  IMAD.X R63, RZ, RZ, RZ, P2 ;  /* 0x000000ffff3f7224 */ /* 0x000fe200010e06ff */
[----:B------:R-:W-:Y:S01]  /*399e0*/  IADD3 R65, PT, PT, R71, UR5, RZ ;  /* 0x0000000547417c10 */ /* 0x000fe2000fffe0ff */
[----:B------:R-:W-:Y:S01]  /*399f0*/  IMAD.WIDE.U32 R66, R73, UR32, R66 ;  /* 0x0000002049427c25 */ /* 0x000fe2000f8e0042 */
[----:B------:R-:W-:-:S03]  /*39a00*/  MOV R71, RZ ;  /* 0x000000ff00477202 */ /* 0x000fc60000000f00 */
[----:B------:R-:W-:-:S04]  /*39a10*/  IMAD.WIDE.U32 R60, R59, R76, R60 ;  /* 0x0000004c3b3c7225 */ /* 0x000fc800078e003c */
[----:B------:R-:W-:Y:S01]  /*39a20*/  IMAD.WIDE.U32 R62, R16, R75, R62 ;  /* 0x0000004b103e7225 */ /* 0x000fe200078e003e */
[----:B------:R-:W-:-:S03]  /*39a30*/  IADD3 R69, PT, PT, R61, UR20, RZ ;  /* 0x000000143d457c10 */ /* 0x000fc6000fffe0ff */
[----:B------:R-:W-:Y:S01]  /*39a40*/  VIADD R68, R67, UR8 ;  /* 0x0000000843447c36 */ /* 0x000fe20008000000 */
[----:B------:R-:W-:Y:S01]  /*39a50*/  IADD3 R62, P2, PT, R65, R62, RZ ;  /* 0x0000003e413e7210 */ /* 0x000fe20007f5e0ff */
[----:B------:R-:W-:Y:S02]  /*39a60*/  VIADD R63, R63, UR13 ;  /* 0x0000000d3f3f7c36 */ /* 0x000fe40008000000 */
[----:B------:R-:W-:Y:S01]  /*39a70*/  IMAD.WIDE.U32 R70, R18, R79, R70 ;  /* 0x0000004f12467225 */ /* 0x000fe200078e0046 */
[----:B------:R-:W-:Y:S02]  /*39a80*/  IADD3 R68, P0, PT, R68, R69, RZ ;  /* 0x0000004544447210 */ /* 0x000fe40007f1e0ff */
[----:B------:R-:W-:Y:S01]  /*39a90*/  IADD3 R66, P1, PT, R63, R66, RZ ;  /* 0x000000423f427210 */ /* 0x000fe20007f3e0ff */
[----:B------:R-:W-:Y:S01]  /*39aa0*/  IMAD.X R63, RZ, RZ, RZ, P2 ;  /* 0x000000ffff3f7224 */ /* 0x000fe200010e06ff */
[----:B------:R-:W-:Y:S01]  /*39ab0*/  IADD3.X R69, PT, PT, RZ, RZ, RZ, P0, !PT ;  /* 0x000000ffff457210 */ /* 0x000fe200007fe4ff */
[----:B------:R-:W-:Y:S01]  /*39ac0*/  VIADD R61, R71, UR11 ;  /* 0x0000000b473d7c36 */ /* 0x000fe20008000000 */
[----:B------:R-:W-:Y:S01]  /*39ad0*/  IADD3.X R67, PT, PT, RZ, RZ, RZ, P1, !PT ;  /* 0x000000ffff437210 */ /* 0x000fe20000ffe4ff */
[----:B------:R-:W-:-:S04]  /*39ae0*/  IMAD.WIDE.U32 R62, R87, UR34, R62 ;  /* 0x00000022573e7c25 */ /* 0x000fc8000f8e003e */
[----:B------:R-:W-:Y:S01]  /*39af0*/  IMAD.WIDE.U32 R68, R73, UR31, R68 ;  /* 0x0000001f49447c25 */ /* 0x000fe2000f8e0044 */
[----:B------:R-:W-:-:S03]  /*39b00*/  IADD3 R62, P2, PT, R61, R62, RZ ;  /* 0x0000003e3d3e7210 */ /* 0x000fc60007f5e0ff */
[----:B------:R-:W-:Y:S01]  /*39b10*/  IMAD.WIDE.U32 R66, R16, R53, R66 ;  /* 0x0000003510427225 */ /* 0x000fe200078e0042 */
[----:B------:R-:W-:-:S03]  /*39b20*/  IADD3 R65, PT, PT, R69, UR9, RZ ;  /* 0x0000000945417c10 */ /* 0x000fc6000fffe0ff */
[----:B------:R-:W-:Y:S01]  /*39b30*/  VIADD R69, R67, UR14 ;  /* 0x0000000e43457c36 */ /* 0x000fe20008000000 */
[----:B------:R-:W-:Y:S01]  /*39b40*/  IADD3 R64, P0, PT, R65, R64, RZ ;  /* 0x0000004041407210 */ /* 0x000fe20007f1e0ff */
[----:B------:R-:W-:Y:S01]  /*39b50*/  IMAD R85, R70, UR28, RZ ;  /* 0x0000001c46557c24 */ /* 0x000fe2000f8e02ff */
[----:B------:R-:W-:Y:S01]  /*39b60*/  IADD3 R67, PT, PT, R63, UR6, RZ ;  /* 0x000000063f437c10 */ /* 0x000fe2000fffe0ff */
[----:B------:R-:W-:Y:S01]  /*39b70*/  IMAD.MOV.U32 R71, RZ, RZ, RZ ;  /* 0x000000ffff477224 */ /* 0x000fe200078e00ff */
[----:B------:R-:W-:Y:S01]  /*39b80*/  IADD3 R68, P1, PT, R69, R68, RZ ;  /* 0x0000004445447210 */ /* 0x000fe20007f3e0ff */
[----:B------:R-:W-:Y:S01]  /*39b90*/  IMAD.X R63, RZ, RZ, RZ, P2 ;  /* 0x000000ffff3f7224 */ /* 0x000fe200010e06ff */
[----:B------:R-:W-:Y:S01]  /*39ba0*/  IADD3.X R65, PT, PT, RZ, RZ, RZ, P0, !PT ;  /* 0x000000ffff417210 */ /* 0x000fe200007fe4ff */
[----:B------:R-:W-:Y:S01]  /*39bb0*/  IMAD.HI.U32 R70, R85, UR36, R70 ;  /* 0x0000002455467c27 */ /* 0x000fe2000f8e0046 */
[----:B------:R-:W-:Y:S02]  /*39bc0*/  IADD3.X R69, PT, PT, RZ, RZ, RZ, P1, !PT ;  /* 0x000000ffff457210 */ /* 0x000fe40000ffe4ff */
[----:B------:R-:W-:Y:S01]  /*39bd0*/  IADD3 R66, P0, PT, R67, R66, RZ ;  /* 0x0000004243427210 */ /* 0x000fe20007f1e0ff */
[----:B------:R-:W-:-:S04]  /*39be0*/  IMAD.WIDE.U32 R64, R73, UR30, R64 ;  /* 0x0000001e49407c25 */ /* 0x000fc8000f8e0040 */
[----:B------:R-:W-:Y:S01]  /*39bf0*/  IMAD.WIDE.U32 R68, R16, R57, R68 ;  /* 0x0000003910447225 */ /* 0x000fe200078e0044 */
[----:B------:R-:W-:-:S03]  /*39c00*/  IADD3 R71, PT, PT, R65, UR10, RZ ;  /* 0x0000000a41477c10 */ /* 0x000fc6000fffe0ff */
[----:B------:R-:W-:Y:S02]  /*39c10*/  VIADD R61, R70, UR4 ;  /* 0x00000004463d7c36 */ /* 0x000fe40008000000 */
[----:B------:R-:W-:Y:S01]  /*39c20*/  IMAD.X R67, RZ, RZ, RZ, P0 ;  /* 0x000000ffff437224 */ /* 0x000fe200000e06ff */
[----:B------:R-:W-:Y:S01]  /*39c30*/  IADD3 R60, P0, PT, R71, R60, RZ ;  /* 0x0000003c473c7210 */ /* 0x000fe20007f1e0ff */
[----:B------:R-:W-:-:S04]  /*39c40*/  IMAD.WIDE.U32 R62, R18, R77, R62 ;  /* 0x0000004d123e7225 */ /* 0x000fc800078e003e */
[----:B------:R-:W-:Y:S01]  /*39c50*/  VIADD R65, R69, UR15 ;  /* 0x0000000f45417c36 */ /* 0x000fe20008000000 */
[----:B------:R-:W-:Y:S01]  /*39c60*/  IADD3 R62, P3, PT, R61, R62, RZ ;  /* 0x0000003e3d3e7210 */ /* 0x000fe20007f7e0ff */
[----:B------:R-:W-:Y:S01]  /*39c70*/  IMAD.WIDE.U32 R66, R87, UR33, R66 ;  /* 0x0000002157427c25 */ /* 0x000fe2000f8e0042 */
[----:B------:R-:W-:Y:S02]  /*39c80*/  IADD3 R63, PT, PT, R63, UR12, RZ ;  /* 0x0000000c3f3f7c10 */ /* 0x000fe4000fffe0ff */
[----:B------:R-:W-:Y:S01]  /*39c90*/  IADD3 R64, P1, PT, R65, R64, RZ ;  /* 0x0000004041407210 */ /* 0x000fe20007f3e0ff */
[----:B------:R-:W-:Y:S01]  /*39ca0*/  VIADD R69, R67, UR7 ;  /* 0x0000000743457c36 */ /* 0x000fe20008000000 */
[----:B------:R-:W-:Y:S01]  /*39cb0*/  IADD3 R66, P2, PT, R63, R66, RZ ;  /* 0x000000423f427210 */ /* 0x000fe20007f5e0ff */
[----:B------:R-:W-:Y:S01]  /*39cc0*/  IMAD.X R63, RZ, RZ, RZ, P3 ;  /* 0x000000ffff3f7224 */ /* 0x000fe200018e06ff */
[----:B------:R-:W-:Y:S02]  /*39cd0*/  IADD3.X R65, PT, PT, RZ, RZ, RZ, P1, !PT ;  /* 0x000000ffff417210 */ /* 0x000fe40000ffe4ff */
[----:B------:R-:W-:Y:S01]  /*39ce0*/  IADD3.X R61, PT, PT, RZ, RZ, RZ, P0, !PT ;  /* 0x000000ffff3d7210 */ /* 0x000fe200007fe4ff */
[----:B------:R-:W-:Y:S01]  /*39cf0*/  IMAD.WIDE.U32 R62, R85, UR35, R62 ;  /* 0x00000023553e7c25 */ /* 0x000fe2000f8e003e */
[----:B------:R-:W-:-:S03]  /*39d00*/  IADD3 R68, P0, PT, R69, R68, RZ ;  /* 0x0000004445447210 */ /* 0x000fc60007f1e0ff */
[----:B------:R-:W-:Y:S01]  /*39d10*/  IMAD.WIDE.U32 R64, R16, R55, R64 ;  /* 0x0000003710407225 */ /* 0x000fe200078e0040 */
[----:B------:R-:W-:-:S03]  /*39d20*/  IADD3.X R69, PT, PT, RZ, RZ, RZ, P0, !PT ;  /* 0x000000ffff457210 */ /* 0x000fc600007fe4ff */
[----:B------:R-:W-:-:S04]  /*39d30*/  IMAD.WIDE.U32 R60, R73, UR29, R60 ;  /* 0x0000001d493c7c25 */ /* 0x000fc8000f8e003c */
[----:B------:R-:W-:Y:S01]  /*39d40*/  VIADD R71, R63, UR5 ;  /* 0x000000053f477c36 */ /* 0x000fe20008000000 */
[----:B------:R-:W-:Y:S01]  /*39d50*/  IADD3 R63, PT, PT, R65, UR16, RZ ;  /* 0x00000010413f7c10 */ /* 0x000fe2000fffe0ff */
[----:B------:R-:W-:Y:S02]  /*39d60*/  IMAD.X R67, RZ, RZ, RZ, P2 ;  /* 0x000000ffff437224 */ /* 0x000fe400010e06ff */
[----:B------:R-:W-:Y:S01]  /*39d70*/  IMAD.WIDE.U32 R72, R87, UR32, R68 ;  /* 0x0000002057487c25 */ /* 0x000fe2000f8e0044 */
[----:B------:R-:W-:-:S03]  /*39d80*/  IADD3 R68, P0, PT, R60, R63, RZ ;  /* 0x0000003f3c447210 */ /* 0x000fc60007f1e0ff */
[----:B------:R-:W-:Y:S01]  /*39d90*/  IMAD.WIDE.U32 R66, R18, R75, R66 ;  /* 0x0000004b12427225 */ /* 0x000fe200078e0042 */
[----:B------:R-:W-:-:S03]  /*39da0*/  IADD3.X R69, PT, PT, RZ, RZ, RZ, P0, !PT ;  /* 0x000000ffff457210 */ /* 0x000fc600007fe4ff */
[----:B------:R-:W-:Y:S01]  /*39db0*/  VIADD R67, R67, UR13 ;  /* 0x0000000d43437c36 */ /* 0x000fe20008000000 */
[----:B------:R-:W-:Y:S01]  /*39dc0*/  IADD3 R70, P1, PT, R71, R66, RZ ;  /* 0x0000004247467210 */ /* 0x000fe20007f3e0ff */
[----:B------:R-:W-:-:S03]  /*39dd0*/  IMAD.HI.U32 R65, R16, R15, R68 ;  /* 0x0000000f10417227 */ /* 0x000fc600078e0044 */
[----:B------:R-:W-:Y:S01]  /*39de0*/  IADD3 R66, P2, PT, R67, R72, RZ ;  /* 0x0000004843427210 */ /* 0x000fe20007f5e0ff */
[----:B------:R-:W-:Y:S01]  /*39df0*/  IMAD.MOV.U32 R63, RZ, RZ, RZ ;  /* 0x000000ffff3f7224 */ /* 0x000fe200078e00ff */
[----:B------:R-:W-:Y:S01]  /*39e00*/  IADD3.X R71, PT, PT, RZ, RZ, RZ, P1, !PT ;  /* 0x000000ffff477210 */ /* 0x000fe20000ffe4ff */
[----:B------:R-:W-:Y:S01]  /*39e10*/  VIADD R73, R73, UR8 ;  /* 0x0000000849497c36 */ /* 0x000fe20008000000 */
[----:B------:R-:W-:Y:S01]  /*39e20*/  IADD3.X R67, PT, PT, RZ, RZ, RZ, P2, !PT ;  /* 0x000000ffff437210 */ /* 0x000fe200017fe4ff */
[----:B------:R-:W-:Y:S02]  /*39e30*/  VIADD R65, R65, UR17 ;  /* 0x0000001141417c36 */ /* 0x000fe40008000000 */
[----:B------:R-:W-:Y:S01]  /*39e40*/  IMAD.WIDE.U32 R62, R20, R79, R62 ;  /* 0x0000004f143e7225 */ /* 0x000fe200078e003e */
[----:B------:R-:W-:Y:S02]  /*39e50*/  IADD3 R68, P1, PT, R73, R64, RZ ;  /* 0x0000004049447210 */ /* 0x000fe40007f3e0ff */
[----:B------:R-:W-:Y:S01]  /*39e60*/  IADD3 R64, P0, PT, R61, R65, RZ ;  /* 0x000000413d407210 */ /* 0x000fe20007f1e0ff */
[----:B------:R-:W-:Y:S01]  /*39e70*/  IMAD.WIDE.U32 R70, R85, UR34, R70 ;  /* 0x0000002255467c25 */ /* 0x000fe2000f8e0046 */
[----:B------:R-:W-:Y:S01]  /*39e80*/  IADD3 R63, PT, PT, R63, UR11, RZ ;  /* 0x0000000b3f3f7c10 */ /* 0x000fe2000fffe0ff */
[----:B------:R-:W-:Y:S01]  /*39e90*/  UMOV UR11, URZ ;  /* 0x000000ff000b7c82 */ /* 0x000fe20008000000 */
[----:B------:R-:W-:Y:S01]  /*39ea0*/  IADD3.X R69, PT, PT, RZ, RZ, RZ, P1, !PT ;  /* 0x000000ffff457210 */ /* 0x000fe20000ffe4ff */
[----:B------:R-:W-:Y:S01]  /*39eb0*/  IMAD.WIDE.U32 R66, R18, R53, R66 ;  /* 0x0000003512427225 */ /* 0x000fe200078e0042 */
[----:B------:R-:W-:-:S03]  /*39ec0*/  IADD3 R60, P2, PT, R63, R70, RZ ;  /* 0x000000463f3c7210 */ /* 0x000fc60007f5e0ff */
[----:B------:R-:W-:Y:S01]  /*39ed0*/  IMAD.X R65, RZ, RZ, RZ, P0 ;  /* 0x000000ffff417224 */ /* 0x000fe200000e06ff */
[----:B------:R-:W-:Y:S01]  /*39ee0*/  IADD3 R67, PT, PT, R67, UR14, RZ ;  /* 0x0000000e43437c10 */ /* 0x000fe2000fffe0ff */
[----:B------:R-:W-:Y:S01]  /*39ef0*/  VIADD R71, R71, UR6 ;  /* 0x0000000647477c36 */ /* 0x000fe20008000000 */
[----:B------:R-:W-:Y:S01]  /*39f00*/  IADD3.X R61, PT, PT, RZ, RZ, RZ, P2, !PT ;  /* 0x000000ffff3d7210 */ /* 0x000fe200017fe4ff */
[----:B------:R-:W-:Y:S02]  /*39f10*/  IMAD R83, R62, UR28, RZ ;  /* 0x0000001c3e537c24 */ /* 0x000fe4000f8e02ff */
[----:B------:R-:W-:Y:S01]  /*39f20*/  IMAD.MOV.U32 R63, RZ, RZ, RZ ;  /* 0x000000ffff3f7224 */ /* 0x000fe200078e00ff */
[----:B------:R-:W-:Y:S01]  /*39f30*/  IADD3 R66, P0, PT, R71, R66, RZ ;  /* 0x0000004247427210 */ /* 0x000fe20007f1e0ff */
[----:B------:R-:W-:-:S04]  /*39f40*/  IMAD.WIDE.U32 R68, R87, UR31, R68 ;  /* 0x0000001f57447c25 */ /* 0x000fc8000f8e0044 */
[----:B------:R-:W-:-:S04]  /*39f50*/  IMAD.WIDE.U32 R64, R59, R16, R64 ;  /* 0x000000103b407225 */ /* 0x000fc800078e0040 */
[----:B------:R-:W-:Y:S01]  /*39f60*/  IMAD.HI.U32 R63, R83, UR36, R62 ;  /* 0x00000024533f7c27 */ /* 0x000fe2000f8e003e */
[----:B------:R-:W-:Y:S02]  /*39f70*/  IADD3 R62, P1, PT, R67, R68, RZ ;  /* 0x00000044433e7210 */ /* 0x000fe40007f3e0ff */
[----:B------:R-:W-:Y:S01]  /*39f80*/  IADD3.X R67, PT, PT, RZ, RZ, RZ, P0, !PT ;  /* 0x000000ffff437210 */ /* 0x000fe200007fe4ff */
[----:B------:R-:W-:Y:S01]  /*39f90*/  VIADD R68, R69, UR9 ;  /* 0x0000000945447c36 */ /* 0x000fe20008000000 */
[----:B------:R-:W-:Y:S01]  /*39fa0*/  IADD3 R69, PT, PT, R65, UR11, RZ ;  /* 0x0000000b41457c10 */ /* 0x000fe2000fffe0ff */
[----:B------:R-:W-:-:S03]  /*39fb0*/  IMAD.WIDE.U32 R60, R20, R77, R60 ;  /* 0x0000004d143c7225 */ /* 0x000fc600078e003c */
[----:B------:R-:W-:Y:S01]  /*39fc0*/  IADD3 R68, P0, PT, R68, R69, RZ ;  /* 0x0000004544447210 */ /* 0x000fe20007f1e0ff */
[----:B------:R-:W-:Y:S01]  /*39fd0*/  VIADD R63, R63, UR4 ;  /* 0x000000043f3f7c36 */ /* 0x000fe20008000000 */
[----:B------:R-:W-:Y:S01]  /*39fe0*/  IADD3 R61, PT, PT, R61, UR12, RZ ;  /* 0x0000000c3d3d7c10 */ /* 0x000fe2000fffe0ff */
[----:B------:R-:W-:-:S03]  /*39ff0*/  IMAD.WIDE.U32 R66, R85, UR33, R66 ;  /* 0x0000002155427c25 */ /* 0x000fc6000f8e0042 */
        /* <DEDUP_REMOVED lines=8> */
[----:B------:R-:W-:-:S03]  /*3a080*/  IADD3 R68, P0, PT, R65, R62, RZ ;  /* 0x0000003e41447210 */ /* 0x000fc60007f1e0ff */
        /* <DEDUP_REMOVED lines=10> */
[----:B------:R-:W-:Y:S01]  /*3a130*/  IMAD.WIDE.U32 R64, R85, UR32, R68 ;  /* 0x0000002055407c25 */ /* 0x000fe2000f8e0044 */
[----:B------:R-:W-:Y:S02]  /*3a140*/  IADD3 R68, P1, PT, R67, R70, RZ ;  /* 0x0000004643447210 */ /* 0x000fe40007f3e0ff */
[----:B------:R-:W-:Y:S01]  /*3a150*/  MOV R105, R60 ;  /* 0x0000003c00697202 */ /* 0x000fe20000000f00 */
        /* <DEDUP_REMOVED lines=9> */
[----:B------:R-:W-:Y:S02]  /*3a1f0*/  IMAD.X R65, RZ, RZ, RZ, P2 ;  /* 0x000000ffff417224 */ /* 0x000fe400010e06ff */
[----:B------:R-:W-:Y:S01]  /*3a200*/  IMAD.WIDE.U32 R62, R83, UR34, R68 ;  /* 0x00000022533e7c25 */ /* 0x000fe2000f8e0044 */
[----:B------:R-:W-:Y:S02]  /*3a210*/  IADD3 R68, P0, PT, R66, R71, RZ ;  /* 0x0000004742447210 */ /* 0x000fe40007f1e0ff */
[----:B------:R-:W-:Y:S01]  /*3a220*/  IADD3.X R71, PT, PT, RZ, RZ, RZ, P1, !PT ;  /* 0x000000ffff477210 */ /* 0x000fe20000ffe4ff */
[----:B------:R-:W-:Y:S01]  /*3a230*/  IMAD.WIDE.U32 R64, R20, R53, R64 ;  /* 0x0000003514407225 */ /* 0x000fe200078e0040 */
[----:B------:R-:W-:-:S03]  /*3a240*/  IADD3.X R69, PT, PT, RZ, RZ, RZ, P0, !PT ;  /* 0x000000ffff457210 */ /* 0x000fc600007fe4ff */
        /* <DEDUP_REMOVED lines=17> */
[----:B------:R-:W-:-:S02]  /*3a360*/  ISETP.GE.U32.AND P0, PT, R22, R80, PT ;  /* 0x000000501600720c */ /* 0x000fc40003f06070 */
[----:B------:R-:W-:Y:S01]  /*3a370*/  MOV R109, R64 ;  /* 0x00000040006d7202 */ /* 0x000fe20000000f00 */
[----:B------:R-:W-:Y:S01]  /*3a380*/  VIADD R73, R65, UR7 ;  /* 0x0000000741497c36 */ /* 0x000fe20008000000 */
[----:B------:R-:W-:Y:S01]  /*3a390*/  SEL R87, RZ, 0x1, P0 ;  /* 0x00000001ff577807 */ /* 0x000fe20000000000 */
[----:B------:R-:W-:-:S03]  /*3a3a0*/  IMAD.WIDE.U32 R70, R85, UR30, R70 ;  /* 0x0000001e55467c25 */ /* 0x000fc6000f8e0046 */
[----:B------:R-:W-:Y:S01]  /*3a3b0*/  IADD3 R68, P2, PT, R73, R68, RZ ;  /* 0x0000004449447210 */ /* 0x000fe20007f5e0ff */
[----:B------:R-:W-:Y:S02]  /*3a3c0*/  VIADD R69, R69, UR15 ;  /* 0x0000000f45457c36 */ /* 0x000fe40008000000 */
[----:B------:R-:W-:-:S03]  /*3a3d0*/  IMAD.HI.U32 R66, R59, R18, R66 ;  /* 0x000000123b427227 */ /* 0x000fc600078e0042 */
[----:B------:R-:W-:Y:S01]  /*3a3e0*/  IADD3 R72, P1, PT, R69, R70, RZ ;  /* 0x0000004645487210 */ /* 0x000fe20007f3e0ff */
[----:B------:R-:W-:Y:S01]  /*3a3f0*/  VIADD R70, R71, UR10 ;  /* 0x0000000a47467c36 */ /* 0x000fe20008000000 */
[----:B------:R-:W-:Y:S01]  /*3a400*/  IADD3.X R69, PT, PT, RZ, RZ, RZ, P2, !PT ;  /* 0x000000ffff457210 */ /* 0x000fe200017fe4ff */
[----:B------:R-:W-:Y:S01]  /*3a410*/  VIADD R71, R66, UR11 ;  /* 0x0000000b42477c36 */ /* 0x000fe20008000000 */
[----:B------:R-:W-:Y:S02]  /*3a420*/  IADD3.X R73, PT, PT, RZ, RZ, RZ, P1, !PT ;  /* 0x000000ffff497210 */ /* 0x000fe40000ffe4ff */
[----:B------:R-:W-:Y:S01]  /*3a430*/  IADD3 R58, P0, P1, R58, R78, R87 ;  /* 0x0000004e3a3a7210 */ /* 0x000fe2000791e057 */
[----:B------:R-:W-:Y:S01]  /*3a440*/  IMAD.WIDE.U32 R66, R83, UR32, R68 ;  /* 0x0000002053427c25 */ /* 0x000fe2000f8e0044 */
[----:B------:R-:W-:Y:S02]  /*3a450*/  IADD3 R70, P2, PT, R70, R71, RZ ;  /* 0x0000004746467210 */ /* 0x000fe40007f5e0ff */
[----:B------:R-:W-:Y:S01]  /*3a460*/  IADD3.X R87, PT, PT, RZ, RZ, RZ, P0, P1 ;  /* 0x000000ffff577210 */ /* 0x000fe200007e24ff */
[----:B------:R-:W-:Y:S01]  /*3a470*/  IMAD.WIDE.U32 R72, R20, R55, R72 ;  /* 0x0000003714487225 */ /* 0x000fe200078e0048 */
[----:B------:R-:W-:-:S02]  /*3a480*/  IADD3 R69, PT, PT, R67, UR8, RZ ;  /* 0x0000000843457c10 */ /* 0x000fc4000fffe0ff */
[----:B------:R-:W-:Y:S01]  /*3a490*/  IADD3 R14, P0, P1, R14, R87, R56 ;  /* 0x000000570e0e7210 */ /* 0x000fe2000791e038 */
[----:B------:R-:W-:Y:S01]  /*3a4a0*/  IMAD.X R71, RZ, RZ, RZ, P2 ;  /* 0x000000ffff477224 */ /* 0x000fe200010e06ff */
[----:B------:R-:W-:Y:S01]  /*3a4b0*/  IADD3 R68, P2, PT, R69, R72, RZ ;  /* 0x0000004845447210 */ /* 0x000fe20007f5e0ff */
[----:B------:R-:W-:Y:S02]  /*3a4c0*/  VIADD R73, R73, UR16 ;  /* 0x0000001049497c36 */ /* 0x000fe40008000000 */
[----:B------:R-:W-:Y:S01]  /*3a4d0*/  IMAD.WIDE.U32 R70, R85, UR29, R70 ;  /* 0x0000001d55467c25 */ /* 0x000fe2000f8e0046 */
[----:B------:R-:W-:Y:S02]  /*3a4e0*/  IADD3.X R69, PT, PT, RZ, RZ, RZ, P2, !PT ;  /* 0x000000ffff457210 */ /* 0x000fe400017fe4ff */
[----:B------:R-:W-:Y:S01]  /*3a4f0*/  IADD3.X R85, PT, PT, RZ, RZ, RZ, P0, P1 ;  /* 0x000000ffff557210 */ /* 0x000fe200007e24ff */
[----:B------:R-:W-:Y:S01]  /*3a500*/  IMAD.MOV.U32 R111, RZ, RZ, R66 ;  /* 0x000000ffff6f7224 */ /* 0x000fe200078e0042 */
[----:B------:R-:W-:Y:S01]  /*3a510*/  IADD3 R72, P2, PT, R70, R73, RZ ;  /* 0x0000004946487210 */ /* 0x000fe20007f5e0ff */
[----:B------:R-:W-:Y:S01]  /*3a520*/  IMAD.WIDE.U32 R68, R83, UR31, R68 ;  /* 0x0000001f53447c25 */ /* 0x000fe2000f8e0044 */
[----:B------:R-:W-:-:S03]  /*3a530*/  IADD3 R54, P0, P1, R54, R85, R74 ;  /* 0x0000005536367210 */ /* 0x000fc6000791e04a */
[----:B------:R-:W-:Y:S01]  /*3a540*/  IMAD.X R73, RZ, RZ, RZ, P2 ;  /* 0x000000ffff497224 */ /* 0x000fe200010e06ff */
[----:B------:R-:W-:Y:S02]  /*3a550*/  IADD3 R85, PT, PT, R69, UR9, RZ ;  /* 0x0000000945557c10 */ /* 0x000fe4000fffe0ff */
[----:B------:R-:W-:Y:S01]  /*3a560*/  IADD3.X R87, PT, PT, RZ, RZ, RZ, P0, P1 ;  /* 0x000000ffff577210 */ /* 0x000fe200007e24ff */
[----:B------:R-:W-:Y:S01]  /*3a570*/  IMAD.WIDE.U32 R72, R20, R15, R72 ;  /* 0x0000000f14487225 */ /* 0x000fe200078e0048 */
[----:B------:R-:W-:Y:S02]  /*3a580*/  MOV R113, R68 ;  /* 0x0000004400717202 */ /* 0x000fe40000000f00 */
[----:B------:R-:W-:Y:S01]  /*3a590*/  IADD3 R52, P0, P1, R52, R87, R76 ;  /* 0x0000005734347210 */ /* 0x000fe2000791e04c */
[----:B------:R-:W-:Y:S01]  /*3a5a0*/  VIADD R70, R73, UR17 ;  /* 0x0000001149467c36 */ /* 0x000fe20008000000 */
[----:B------:R-:W-:Y:S02]  /*3a5b0*/  IADD3 R72, P2, PT, R85, R72, RZ ;  /* 0x0000004855487210 */ /* 0x000fe40007f5e0ff */
[----:B------:R-:W-:Y:S01]  /*3a5c0*/  IADD3.X R85, PT, PT, RZ, RZ, RZ, P0, P1 ;  /* 0x000000ffff557210 */ /* 0x000fe200007e24ff */
[----:B------:R-:W-:Y:S01]  /*3a5d0*/  IMAD.IADD R24, R71, 0x1, R70 ;  /* 0x0000000147187824 */ /* 0x000fe200078e0246 */
[----:B------:R-:W-:-:S02]  /*3a5e0*/  IADD3.X R73, PT, PT, RZ, RZ, RZ, P2, !PT ;  /* 0x000000ffff497210 */ /* 0x000fc400017fe4ff */
[----:B------:R-:W-:Y:S01]  /*3a5f0*/  IADD3 R50, P0, P1, R50, R85, R16 ;  /* 0x0000005532327210 */ /* 0x000fe2000791e010 */
[----:B------:R-:W-:Y:S02]  /*3a600*/  IMAD R85, R59, R20, R24 ;  /* 0x000000143b557224 */ /* 0x000fe400078e0218 */
[----:B------:R-:W-:Y:S01]  /*3a610*/  IMAD.WIDE.U32 R70, R83, UR30, R72 ;  /* 0x0000001e53467c25 */ /* 0x000fe2000f8e0048 */
[----:B------:R-:W-:-:S03]  /*3a620*/  IADD3.X R73, PT, PT, RZ, RZ, RZ, P0, P1 ;  /* 0x000000ffff497210 */ /* 0x000fc600007e24ff */
[----:B------:R-:W-:Y:S01]  /*3a630*/  IMAD.MOV.U32 R115, RZ, RZ, R70 ;  /* 0x000000ffff737224 */ /* 0x000fe200078e0046 */
[----:B------:R-:W-:Y:S02]  /*3a640*/  IADD3 R72, PT, PT, R71, UR10, RZ ;  /* 0x0000000a47487c10 */ /* 0x000fe4000fffe0ff */
[----:B------:R-:W-:Y:S02]  /*3a650*/  IADD3 R26, P0, P1, R26, R73, R18 ;  /* 0x000000491a1a7210 */ /* 0x000fe4000791e012 */
[----:B------:R-:W-:Y:S02]  /*3a660*/  IADD3 R72, P2, PT, R72, R85, RZ ;  /* 0x0000005548487210 */ /* 0x000fe40007f5e0ff */
[----:B------:R-:W-:-:S03]  /*3a670*/  IADD3.X R24, PT, PT, RZ, RZ, RZ, P0, P1 ;  /* 0x000000ffff187210 */ /* 0x000fc600007e24ff */
[----:B------:R-:W-:Y:S01]  /*3a680*/  IMAD.X R73, RZ, RZ, RZ, P2 ;  /* 0x000000ffff497224 */ /* 0x000fe200010e06ff */
[----:B------:R-:W-:Y:S01]  /*3a690*/  IADD3 R24, PT, PT, R81, R20, R24 ;  /* 0x0000001451187210 */ /* 0x000fe20007ffe018 */
        /* <DEDUP_REMOVED lines=37> */
.L_x_119:
[----:B------:R-:W-:Y:S05]  /*3a8f0*/  BSYNC.RELIABLE B2 ;  /* 0x0000000000027941 */ /* 0x000fea0003800100 */
.L_x_118:
        /* <DEDUP_REMOVED lines=22> */
.L_x_117:
[----:B------:R-:W-:Y:S05]  /*3aa60*/  BSYNC.RECONVERGENT B1 ;  /* 0x0000000000017941 */ /* 0x000fea0003800200 */
.L_x_116:
[----:B------:R-:W-:Y:S01]  /*3aa70*/  IADD3 R81, P0, PT, R80, -R79, RZ ;  /* 0x8000004f50517210 */ /* 0x000fe20007f1e0ff */
[----:B------:R-:W-:Y:S01]  /*3aa80*/  HFMA2 R61, -RZ, RZ, 0, 0 ;  /* 0x00000000ff3d7431 */ /* 0x000fe200000001ff */
[----:B------:R-:W-:Y:S01]  /*3aa90*/  UMOV UR11, URZ ;  /* 0x000000ff000b7c82 */ /* 0x000fe20008000000 */
[----:B------:R-:W-:Y:S01]  /*3aaa0*/  HFMA2 R73, -RZ, RZ, 0, 0 ;  /* 0x00000000ff497431 */ /* 0x000fe200000001ff */
[----:B------:R-:W-:Y:S01]  /*3aab0*/  UMOV UR12, URZ ;  /* 0x000000ff000c7c82 */ /* 0x000fe20008000000 */
[----:B------:R-:W-:-:S04]  /*3aac0*/  IMAD.WIDE.U32 R70, R81, R22, RZ ;  /* 0x0000001651467225 */ /* 0x000fc800078e00ff */
[----:B------:R-:W-:Y:S01]  /*3aad0*/  HFMA2 R65, -RZ, RZ, 0, 0 ;  /* 0x00000000ff417431 */ /* 0x000fe200000001ff */
[----:B------:R-:W-:Y:S01]  /*3aae0*/  UMOV UR13, URZ ;  /* 0x000000ff000d7c82 */ /* 0x000fe20008000000 */
[----:B------:R-:W-:Y:S02]  /*3aaf0*/  HFMA2 R69, -RZ, RZ, 0, 0 ;  /* 0x00000000ff457431 */ /* 0x000fe400000001ff */
[----:B------:R-:W-:Y:S01]  /*3ab00*/  VIADD R60, R71, UR11 ;  /* 0x0000000b473c7c36 */ /* 0x000fe20008000000 */
[----:B------:R-:W-:Y:S01]  /*3ab10*/  UMOV UR14, URZ ;  /* 0x000000ff000e7c82 */ /* 0x000fe20008000000 */
[----:B------:R-:W-:Y:S01]  /*3ab20*/  HFMA2 R63, -RZ, RZ, 0, 0 ;  /* 0x00000000ff3f7431 */ /* 0x000fe200000001ff */
[----:B------:R-:W-:Y:S01]  /*3ab30*/  UMOV UR15, URZ ;  /* 0x000000ff000f7c82 */ /* 0x000fe20008000000 */
[----:B------:R-:W-:Y:S01]  /*3ab40*/  IMAD.HI.U32 R60, R81, R58, R60 ;  /* 0x0000003a513c7227 */ /* 0x000fe200078e003c */
[----:B------:R-:W-:-:S03]  /*3ab50*/  UMOV UR16, URZ ;  /* 0x000000ff00107c82 */ /* 0x000fc60008000000 */
[----:B------:R-:W-:Y:S01]  /*3ab60*/  HFMA2 R67, -RZ, RZ, 0, 0 ;  /* 0x00000000ff437431 */ /* 0x000fe200000001ff */
[----:B------:R-:W-:Y:S01]  /*3ab70*/  UMOV UR17, URZ ;  /* 0x000000ff00117c82 */ /* 0x000fe20008000000 */
[----:B------:R-:W-:Y:S01]  /*3ab80*/  VIADD R72, R60, UR12 ;  /* 0x0000000c3c487c36 */ /* 0x000fe20008000000 */
[----:B------:R-:W-:Y:S01]  /*3ab90*/  UMOV UR20, URZ ;  /* 0x000000ff00147c82 */ /* 0x000fe20008000000 */
[----:B------:R-:W-:Y:S01]  /*3aba0*/  IMAD R79, R70, UR28, RZ ;  /* 0x0000001c464f7c24 */ /* 0x000fe2000f8e02ff */
[----:B------:R-:W-:Y:S01]  /*3abb0*/  UMOV UR21, URZ ;  /* 0x000000ff00157c82 */ /* 0x000fe20008000000 */
[----:B------:R-:W-:-:S04]  /*3abc0*/  IMAD.WIDE.U32 R72, R81, R14, R72 ;  /* 0x0000000e51487225 */ /* 0x000fc800078e0048 */
[----:B------:R-:W-:Y:S02]  /*3abd0*/  VIADD R64, R73, UR13 ;  /* 0x0000000d49407c36 */ /* 0x000fe40008000000 */
        /* <DEDUP_REMOVED lines=9> */
[----:B------:R-:W-:-:S05]  /*3ac70*/  IMAD.WIDE.U32 R60, R81, R26, R60 ;  /* 0x0000001a513c7225 */ /* 0x000fca00078e003c */
[----:B------:R-:W-:Y:S02]  /*3ac80*/  IADD3 R66, PT, PT, R61, UR17, RZ ;  /* 0x000000113d427c10 */ /* 0x000fe4000fffe0ff */
[----:B------:R-:W-:-:S03]  /*3ac90*/  IADD3.X R61, PT, PT, RZ, -0x1, RZ, P0, !PT ;  /* 0xffffffffff3d7810 */ /* 0x000fc600007fe4ff */
[----:B------:R-:W-:Y:S01]  /*3aca0*/  IMAD.WIDE.U32 R66, R24, R81, R66 ;  /* 0x0000005118427225 */ /* 0x000fe200078e0042 */
[----:B------:R-:W-:-:S04]  /*3acb0*/  LOP3.LUT R61, R61, 0x1, RZ, 0xc0, !PT ;  /* 0x000000013d3d7812 */ /* 0x000fc800078ec0ff */
[----:B------:R-:W-:-:S04]  /*3acc0*/  IADD3 R71, PT, PT, R67, UR11, RZ ;  /* 0x0000000b43477c10 */ /* 0x000fc8000fffe0ff */
[----:B------:R-:W-:-:S05]  /*3acd0*/  IADD3 R70, P1, PT, R70, R71, RZ ;  /* 0x0000004746467210 */ /* 0x000fca0007f3e0ff */
[----:B------:R-:W-:Y:S01]  /*3ace0*/  IMAD.X R71, RZ, RZ, RZ, P1 ;  /* 0x000000ffff477224 */ /* 0x000fe200008e06ff */
[----:B------:R-:W-:Y:S01]  /*3acf0*/  IADD3 R77, P0, P1, R78, -R61, -R77 ;  /* 0x8000003d4e4d7210 */ /* 0x000fe2000791e84d */
[----:B------:R-:W-:-:S04]  /*3ad00*/  IMAD.WIDE.U32 R70, R79, UR35, R70 ;  /* 0x000000234f467c25 */ /* 0x000fc8000f8e0046 */
[----:B------:R-:W-:Y:S02]  /*3ad10*/  VIADD R73, R71, UR5 ;  /* 0x0000000547497c36 */ /* 0x000fe40008000000 */
[----:B------:R-:W-:-:S03]  /*3ad20*/  IMAD.MOV.U32 R71, RZ, RZ, RZ ;  /* 0x000000ffff477224 */ /* 0x000fc600078e00ff */
[----:B------:R-:W-:Y:S01]  /*3ad30*/  IADD3 R72, P2, PT, R73, R72, RZ ;  /* 0x0000004849487210 */ /* 0x000fe20007f5e0ff */
[----:B------:R-:W-:-:S03]  /*3ad40*/  IMAD.WIDE.U32 R70, R22, R77, R70 ;  /* 0x0000004d16467225 */ /* 0x000fc600078e0046 */
[----:B------:R-:W-:Y:S02]  /*3ad50*/  IADD3.X R73, PT, PT, RZ, RZ, RZ, P2, !PT ;  /* 0x000000ffff497210 */ /* 0x000fe400017fe4ff */
[----:B------:R-:W-:Y:S02]  /*3ad60*/  IADD3 R61, PT, PT, R71, UR11, RZ ;  /* 0x0000000b473d7c10 */ /* 0x000fe4000fffe0ff */
[----:B------:R-:W-:Y:S01]  /*3ad70*/  MOV R71, RZ ;  /* 0x000000ff00477202 */ /* 0x000fe20000000f00 */
        /* <DEDUP_REMOVED lines=48> */
[----:B------:R-:W-:-:S04]  /*3b080*/  IADD3 R71, PT, PT, R67, UR17, RZ ;  /* 0x0000001143477c10 */ /* 0x000fc8000fffe0ff */
[----:B------:R-:W-:Y:S01]  /*3b090*/  IADD3 R70, P2, PT, R69, R71, RZ ;  /* 0x0000004745467210 */ /* 0x000fe20007f5e0ff */
[----:B------:R-:W-:-:S03]  /*3b0a0*/  IMAD.X R69, RZ, RZ, RZ, P3 ;  /* 0x000000ffff457224 */ /* 0x000fc600018e06ff */
[----:B------:R-:W-:Y:S01]  /*3b0b0*/  IADD3.X R71, PT, PT, RZ, RZ, RZ, P2, !PT ;  /* 0x000000ffff477210 */ /* 0x000fe200017fe4ff */
[----:B------:R-:W-:-:S04]  /*3b0c0*/  IMAD.WIDE.U32 R68, R79, UR35, R68 ;  /* 0x000000234f447c25 */ /* 0x000fc8000f8e0044 */
[----:B------:R-:W-:Y:S01]  /*3b0d0*/  IMAD.WIDE.U32 R70, R24, R77, R70 ;  /* 0x0000004d18467225 */ /* 0x000fe200078e0046 */
[----:B------:R-:W-:-:S03]  /*3b0e0*/  IADD3.X R77, PT, PT, RZ, -0x1, R51, P0, P1 ;  /* 0xffffffffff4d7810 */ /* 0x000fc600007e2433 */
[----:B------:R-:W-:Y:S02]  /*3b0f0*/  VIADD R72, R69, UR5 ;  /* 0x0000000545487c36 */ /* 0x000fe40008000000 */
[----:B------:R-:W-:Y:S01]  /*3b100*/  HFMA2 R69, -RZ, RZ, 0, 0 ;  /* 0x00000000ff457431 */ /* 0x000fe200000001ff */
[----:B------:R-:W-:Y:S02]  /*3b110*/  IADD3 R73, PT, PT, R71, UR11, RZ ;  /* 0x0000000b47497c10 */ /* 0x000fe4000fffe0ff */
[----:B------:R-:W-:Y:S02]  /*3b120*/  LOP3.LUT R77, R77, 0x1, RZ, 0xc0, !PT ;  /* 0x000000014d4d7812 */ /* 0x000fe400078ec0ff */
[----:B------:R-:W-:Y:S02]  /*3b130*/  IADD3 R72, P2, PT, R72, R73, RZ ;  /* 0x0000004948487210 */ /* 0x000fe40007f5e0ff */
[----:B------:R-:W-:-:S03]  /*3b140*/  IADD3 R77, P0, P1, R56, -R77, -R75 ;  /* 0x8000004d384d7210 */ /* 0x000fc6000791e84b */
[----:B------:R-:W-:Y:S01]  /*3b150*/  IMAD.X R73, RZ, RZ, RZ, P2 ;  /* 0x000000ffff497224 */ /* 0x000fe200010e06ff */
[----:B------:R-:W-:Y:S01]  /*3b160*/  IADD3.X R56, PT, PT, RZ, -0x1, R51, P0, P1 ;  /* 0xffffffffff387810 */ /* 0x000fe200007e2433 */
[----:B------:R-:W-:-:S03]  /*3b170*/  IMAD.WIDE.U32 R68, R22, R77, R68 ;  /* 0x0000004d16447225 */ /* 0x000fc600078e0044 */
[----:B------:R-:W-:Y:S01]  /*3b180*/  LOP3.LUT R56, R56, 0x1, RZ, 0xc0, !PT ;  /* 0x0000000138387812 */ /* 0x000fe200078ec0ff */
[----:B------:R-:W-:-:S03]  /*3b190*/  IMAD.WIDE.U32 R72, R79, UR34, R72 ;  /* 0x000000224f487c25 */ /* 0x000fc6000f8e0048 */
[----:B------:R-:W-:Y:S01]  /*3b1a0*/  IADD3 R53, P1, P0, R74, -R56, -R53 ;  /* 0x800000384a357210 */ /* 0x000fe2000783e835 */
[----:B------:R-:W-:Y:S01]  /*3b1b0*/  VIADD R61, R69, UR11 ;  /* 0x0000000b453d7c36 */ /* 0x000fe20008000000 */
[----:B------:R-:W-:Y:S01]  /*3b1c0*/  IADD3 R63, PT, PT, R73, UR6, RZ ;  /* 0x00000006493f7c10 */ /* 0x000fe2000fffe0ff */
[----:B------:R-:W-:Y:S01]  /*3b1d0*/  IMAD R75, R68, UR28, RZ ;  /* 0x0000001c444b7c24 */ /* 0x000fe2000f8e02ff */
[----:B------:R-:W-:Y:S02]  /*3b1e0*/  MOV R69, RZ ;  /* 0x000000ff00457202 */ /* 0x000fe40000000f00 */
[----:B------:R-:W-:Y:S02]  /*3b1f0*/  IADD3 R72, P3, PT, R61, R72, RZ ;  /* 0x000000483d487210 */ /* 0x000fe40007f7e0ff */
[----:B------:R-:W-:Y:S01]  /*3b200*/  IADD3 R62, P2, PT, R63, R62, RZ ;  /* 0x0000003e3f3e7210 */ /* 0x000fe20007f5e0ff */
[----:B------:R-:W-:Y:S01]  /*3b210*/  IMAD.HI.U32 R69, R75, UR36, R68 ;  /* 0x000000244b457c27 */ /* 0x000fe2000f8e0044 */
[----:B------:R-:W-:-:S02]  /*3b220*/  IADD3.X R56, PT, PT, RZ, -0x1, R51, P1, P0 ;  /* 0xffffffffff387810 */ /* 0x000fc40000fe0433 */
[----:B------:R-:W-:Y:S01]  /*3b230*/  IADD3.X R63, PT, PT, RZ, RZ, RZ, P2, !PT ;  /* 0x000000ffff3f7210 */ /* 0x000fe200017fe4ff */
[----:B------:R-:W-:Y:S01]  /*3b240*/  IMAD.X R73, RZ, RZ, RZ, P3 ;  /* 0x000000ffff497224 */ /* 0x000fe200018e06ff */
[----:B------:R-:W-:Y:S02]  /*3b250*/  IADD3 R69, PT, PT, R69, UR4, RZ ;  /* 0x0000000445457c10 */ /* 0x000fe4000fffe0ff */
[----:B------:R-:W-:Y:S01]  /*3b260*/  LOP3.LUT R56, R56, 0x1, RZ, 0xc0, !PT ;  /* 0x0000000138387812 */ /* 0x000fe200078ec0ff */
        /* <DEDUP_REMOVED lines=39> */
[----:B------:R-:W-:Y:S01]  /*3b4e0*/  IADD3 R63, PT, PT, R69, UR5, RZ ;  /* 0x00000005453f7c10 */ /* 0x000fe2000fffe0ff */
[----:B------:R-:W-:Y:S02]  /*3b4f0*/  HFMA2 R69, -RZ, RZ, 0, 0 ;  /* 0x00000000ff457431 */ /* 0x000fe400000001ff */
        /* <DEDUP_REMOVED lines=8> */
[----:B------:R-:W-:Y:S02]  /*3b580*/  IMAD.X R71, RZ, RZ, RZ, P2 ;  /* 0x000000ffff477224 */ /* 0x000fe400010e06ff */
[----:B------:R-:W-:Y:S02]  /*3b590*/  VIADD R61, R69, UR20 ;  /* 0x00000014453d7c36 */ /* 0x000fe40008000000 */
[----:B------:R-:W-:Y:S01]  /*3b5a0*/  IMAD.WIDE.U32 R72, R24, R77, R70 ;  /* 0x0000004d18487225 */ /* 0x000fe200078e0046 */
[----:B------:R-:W-:Y:S02]  /*3b5b0*/  IADD3 R70, PT, PT, R63, UR6, RZ ;  /* 0x000000063f467c10 */ /* 0x000fe4000fffe0ff */
        /* <DEDUP_REMOVED lines=31> */
[----:B------:R-:W-:Y:S01]  /*3b7b0*/  IADD3.X R67, PT, PT, RZ, RZ, RZ, P2, !PT ;  /* 0x000000ffff437210 */ /* 0x000fe200017fe4ff */
[----:B------:R-:W-:-:S04]  /*3b7c0*/  IMAD.HI.U32 R63, R53, R52, R64 ;  /* 0x00000034353f7227 */ /* 0x000fc800078e0040 */
[----:B------:R-:W-:Y:S01]  /*3b7d0*/  VIADD R65, R68, UR4 ;  /* 0x0000000444417c36 */ /* 0x000fe20008000000 */
[----:B------:R-:W-:Y:S01]  /*3b7e0*/  IADD3 R63, PT, PT, R63, UR15, RZ ;  /* 0x0000000f3f3f7c10 */ /* 0x000fe2000fffe0ff */
[----:B------:R-:W-:-:S03]  /*3b7f0*/  IMAD.WIDE.U32 R66, R75, UR30, R66 ;  /* 0x0000001e4b427c25 */ /* 0x000fc6000f8e0042 */
        /* <DEDUP_REMOVED lines=9> */
[----:B------:R-:W-:Y:S01]  /*3b890*/  IMAD.WIDE.U32 R62, R53, R50, R62 ;  /* 0x00000032353e7225 */ /* 0x000fe200078e003e */
[----:B------:R-:W-:-:S03]  /*3b8a0*/  MOV R66, R64 ;  /* 0x0000004000427202 */ /* 0x000fc60000000f00 */
[----:B------:R-:W-:Y:S01]  /*3b8b0*/  VIADD R71, R65, UR5 ;  /* 0x0000000541477c36 */ /* 0x000fe20008000000 */
[----:B------:R-:W-:Y:S01]  /*3b8c0*/  IADD3 R61, PT, PT, R63, UR16, RZ ;  /* 0x000000103f3d7c10 */ /* 0x000fe2000fffe0ff */
[----:B------:R-:W-:Y:S01]  /*3b8d0*/  IMAD.WIDE.U32 R68, R75, UR29, R68 ;  /* 0x0000001d4b447c25 */ /* 0x000fe2000f8e0044 */
[----:B------:R-:W-:Y:S02]  /*3b8e0*/  IADD3 R75, P1, P0, R76, -R56, -R57 ;  /* 0x800000384c4b7210 */ /* 0x000fe4000783e839 */
[----:B------:R-:W-:Y:S02]  /*3b8f0*/  IADD3 R70, P3, PT, R71, R70, RZ ;  /* 0x0000004647467210 */ /* 0x000fe40007f7e0ff */
[----:B------:R-:W-:Y:S01]  /*3b900*/  IADD3 R56, P2, PT, R68, R61, RZ ;  /* 0x0000003d44387210 */ /* 0x000fe20007f5e0ff */
[----:B------:R-:W-:-:S03]  /*3b910*/  IMAD.WIDE.U32 R66, R22, R75, R66 ;  /* 0x0000004b16427225 */ /* 0x000fc600078e0042 */
[----:B------:R-:W-:Y:S01]  /*3b920*/  IADD3.X R57, PT, PT, RZ, RZ, RZ, P2, !PT ;  /* 0x000000ffff397210 */ /* 0x000fe200017fe4ff */
[----:B------:R-:W-:Y:S02]  /*3b930*/  IMAD.X R71, RZ, RZ, RZ, P3 ;  /* 0x000000ffff477224 */ /* 0x000fe400018e06ff */
[----:B------:R-:W-:Y:S02]  /*3b940*/  VIADD R61, R67, UR11 ;  /* 0x0000000b433d7c36 */ /* 0x000fe40008000000 */
[----:B------:R-:W-:Y:S02]  /*3b950*/  HFMA2 R67, -RZ, RZ, 0, 0 ;  /* 0x00000000ff437431 */ /* 0x000fe400000001ff */
[----:B------:R-:W-:-:S04]  /*3b960*/  IMAD.WIDE.U32 R70, R73, UR34, R70 ;  /* 0x0000002249467c25 */ /* 0x000fc8000f8e0046 */
[----:B------:R-:W-:Y:S01]  /*3b970*/  IMAD.WIDE.U32 R64, R53, R26, R56 ;  /* 0x0000001a35407225 */ /* 0x000fe200078e0038 */
[----:B------:R-:W-:Y:S02]  /*3b980*/  IADD3 R56, P2, PT, R61, R70, RZ ;  /* 0x000000463d387210 */ /* 0x000fe40007f5e0ff */
[----:B------:R-:W-:Y:S01]  /*3b990*/  IADD3 R71, PT, PT, R71, UR6, RZ ;  /* 0x0000000647477c10 */ /* 0x000fe2000fffe0ff */
[----:B------:R-:W-:Y:S01]  /*3b9a0*/  VIADD R61, R65, UR17 ;  /* 0x00000011413d7c36 */ /* 0x000fe20008000000 */
[----:B------:R-:W-:Y:S02]  /*3b9b0*/  IADD3.X R57, PT, PT, RZ, RZ, RZ, P2, !PT ;  /* 0x000000ffff397210 */ /* 0x000fe400017fe4ff */
[----:B------:R-:W-:Y:S02]  /*3b9c0*/  IADD3 R70, P3, PT, R71, R60, RZ ;  /* 0x0000003c47467210 */ /* 0x000fe40007f7e0ff */
[----:B------:R-:W-:Y:S01]  /*3b9d0*/  IADD3 R60, P2, PT, R69, R61, RZ ;  /* 0x0000003d453c7210 */ /* 0x000fe20007f5e0ff */
[----:B------:R-:W-:-:S03]  /*3b9e0*/  IMAD.WIDE.U32 R68, R75, R58, R56 ;  /* 0x0000003a4b447225 */ /* 0x000fc600078e0038 */
[----:B------:R-:W-:Y:S01]  /*3b9f0*/  IADD3.X R61, PT, PT, RZ, RZ, RZ, P2, !PT ;  /* 0x000000ffff3d7210 */ /* 0x000fe200017fe4ff */
[----:B------:R-:W-:Y:S02]  /*3ba00*/  IMAD.X R71, RZ, RZ, RZ, P3 ;  /* 0x000000ffff477224 */ /* 0x000fe400018e06ff */
[----:B------:R-:W-:-:S04]  /*3ba10*/  IMAD.WIDE.U32 R56, R24, R53, R60 ;  /* 0x0000003518387225 */ /* 0x000fc800078e003c */
[----:B------:R-:W-:-:S04]  /*3ba20*/  IMAD.WIDE.U32 R70, R73, UR33, R70 ;  /* 0x0000002149467c25 */ /* 0x000fc8000f8e0046 */
[----:B------:R-:W-:Y:S01]  /*3ba30*/  VIADD R61, R69, UR12 ;  /* 0x0000000c453d7c36 */ /* 0x000fe20008000000 */
[----:B------:R-:W-:Y:S01]  /*3ba40*/  IADD3 R71, PT, PT, R71, UR7, RZ ;  /* 0x0000000747477c10 */ /* 0x000fe2000fffe0ff */
[----:B------:R-:W-:Y:S02]  /*3ba50*/  VIADD R72, R57, UR20 ;  /* 0x0000001439487c36 */ /* 0x000fe40008000000 */
[----:B------:R-:W-:Y:S01]  /*3ba60*/  IMAD R53, R66, UR28, RZ ;  /* 0x0000001c42357c24 */ /* 0x000fe2000f8e02ff */
[----:B------:R-:W-:Y:S02]  /*3ba70*/  IADD3 R60, P3, PT, R61, R70, RZ ;  /* 0x000000463d3c7210 */ /* 0x000fe40007f7e0ff */
        /* <DEDUP_REMOVED lines=8> */
[----:B------:R-:W-:Y:S01]  /*3bb00*/  VIADD R61, R71, UR8 ;  /* 0x00000008473d7c36 */ /* 0x000fe20008000000 */
[----:B------:R-:W-:-:S04]  /*3bb10*/  IADD3 R70, P3, PT, R57, R70, RZ ;  /* 0x0000004639467210 */ /* 0x000fc80007f7e0ff */
[----:B------:R-:W-:Y:S01]  /*3bb20*/  IADD3 R66, P2, PT, R61, R62, RZ ;  /* 0x0000003e3d427210 */ /* 0x000fe20007f5e0ff */
[----:B------:R-:W-:Y:S01]  /*3bb30*/  IMAD.X R71, RZ, RZ, RZ, P3 ;  /* 0x000000ffff477224 */ /* 0x000fe200018e06ff */
[----:B------:R-:W-:-:S03]  /*3bb40*/  IADD3.X R61, PT, PT, RZ, -0x1, R51, P1, P0 ;  /* 0xffffffffff3d7810 */ /* 0x000fc60000fe0433 */
[----:B------:R-:W-:Y:S01]  /*3bb50*/  IMAD.X R67, RZ, RZ, RZ, P2 ;  /* 0x000000ffff437224 */ /* 0x000fe200010e06ff */
[----:B------:R-:W-:Y:S01]  /*3bb60*/  IADD3 R68, P2, PT, R69, R68, RZ ;  /* 0x0000004445447210 */ /* 0x000fe20007f5e0ff */
[----:B------:R-:W-:Y:S01]  /*3bb70*/  IMAD.WIDE.U32 R62, R75, R54, R70 ;  /* 0x000000364b3e7225 */ /* 0x000fe200078e0046 */
[----:B------:R-:W-:-:S03]  /*3bb80*/  LOP3.LUT R61, R61, 0x1, RZ, 0xc0, !PT ;  /* 0x000000013d3d7812 */ /* 0x000fc600078ec0ff */
[----:B------:R-:W-:Y:S01]  /*3bb90*/  IMAD.WIDE.U32 R66, R73, UR31, R66 ;  /* 0x0000001f49427c25 */ /* 0x000fe2000f8e0042 */
[----:B------:R-:W-:-:S03]  /*3bba0*/  IADD3 R71, PT, PT, R63, UR14, RZ ;  /* 0x0000000e3f477c10 */ /* 0x000fc6000fffe0ff */
[----:B------:R-:W-:Y:S01]  /*3bbb0*/  IMAD.X R69, RZ, RZ, RZ, P2 ;  /* 0x000000ffff457224 */ /* 0x000fe200010e06ff */
[----:B------:R-:W-:Y:S02]  /*3bbc0*/  IADD3 R70, P2, PT, R71, R66, RZ ;  /* 0x0000004247467210 */ /* 0x000fe40007f5e0ff */
[----:B------:R-:W-:Y:S01]  /*3bbd0*/  IADD3 R57, PT, PT, R67, UR9, RZ ;  /* 0x0000000943397c10 */ /* 0x000fe2000fffe0ff */
[----:B------:R-:W-:-:S03]  /*3bbe0*/  IMAD.WIDE.U32 R66, R53, UR35, R68 ;  /* 0x0000002335427c25 */ /* 0x000fc6000f8e0044 */
[----:B------:R-:W-:Y:S01]  /*3bbf0*/  IADD3 R68, P0, PT, R57, R64, RZ ;  /* 0x0000004039447210 */ /* 0x000fe20007f1e0ff */
[----:B------:R-:W-:Y:S01]  /*3bc00*/  IMAD.X R71, RZ, RZ, RZ, P2 ;  /* 0x000000ffff477224 */ /* 0x000fe200010e06ff */
[----:B------:R-:W-:-:S03]  /*3bc10*/  IADD3 R57, PT, PT, R67, UR5, RZ ;  /* 0x0000000543397c10 */ /* 0x000fc6000fffe0ff */
[----:B------:R-:W-:Y:S01]  /*3bc20*/  IMAD.X R69, RZ, RZ, RZ, P0 ;  /* 0x000000ffff457224 */ /* 0x000fe200000e06ff */
[----:B------:R-:W-:Y:S01]  /*3bc30*/  IADD3 R55, P0, P1, R16, -R61, -R55 ;  /* 0x8000003d10377210 */ /* 0x000fe2000791e837 */
[----:B------:R-:W-:Y:S01]  /*3bc40*/  IMAD.WIDE.U32 R64, R75, R52, R70 ;  /* 0x000000344b407225 */ /* 0x000fe200078e0046 */
[----:B------:R-:W-:Y:S02]  /*3bc50*/  IADD3 R70, P2, PT, R57, R60, RZ ;  /* 0x0000003c39467210 */ /* 0x000fe40007f5e0ff */
[----:B------:R-:W-:Y:S01]  /*3bc60*/  MOV R61, RZ ;  /* 0x000000ff003d7202 */ /* 0x000fe20000000f00 */
[----:B------:R-:W-:Y:S01]  /*3bc70*/  IMAD.WIDE.U32 R68, R73, UR30, R68 ;  /* 0x0000001e49447c25 */ /* 0x000fe2000f8e0044 */
[----:B------:R-:W-:-:S03]  /*3bc80*/  IADD3 R67, PT, PT, R65, UR15, RZ ;  /* 0x0000000f41437c10 */ /* 0x000fc6000fffe0ff */
[----:B------:R-:W-:Y:S01]  /*3bc90*/  IMAD.MOV.U32 R60, RZ, RZ, R66 ;  /* 0x000000ffff3c7224 */ /* 0x000fe200078e0042 */
[----:B------:R-:W-:Y:S01]  /*3bca0*/  IADD3 R66, P3, PT, R67, R68, RZ ;  /* 0x0000004443427210 */ /* 0x000fe20007f7e0ff */
[----:B------:R-:W-:Y:S01]  /*3bcb0*/  IMAD.X R71, RZ, RZ, RZ, P2 ;  /* 0x000000ffff477224 */ /* 0x000fe200010e06ff */
[----:B------:R-:W-:Y:S01]  /*3bcc0*/  IADD3 R69, PT, PT, R69, UR10, RZ ;  /* 0x0000000a45457c10 */ /* 0x000fe2000fffe0ff */
[----:B------:R-:W-:Y:S01]  /*3bcd0*/  IMAD.WIDE.U32 R60, R22, R55, R60 ;  /* 0x00000037163c7225 */ /* 0x000fe200078e003c */
[----:B------:R-:W-:Y:S02]  /*3bce0*/  IADD3.X R67, PT, PT, RZ, RZ, RZ, P3, !PT ;  /* 0x000000ffff437210 */ /* 0x000fe40001ffe4ff */
[----:B------:R-:W-:Y:S01]  /*3bcf0*/  IADD3 R68, P2, PT, R69, R56, RZ ;  /* 0x0000003845447210 */ /* 0x000fe20007f5e0ff */
[----:B------:R-:W-:-:S04]  /*3bd00*/  IMAD.WIDE.U32 R70, R53, UR34, R70 ;  /* 0x0000002235467c25 */ /* 0x000fc8000f8e0046 */
[----:B------:R-:W-:Y:S01]  /*3bd10*/  VIADD R57, R61, UR20 ;  /* 0x000000143d397c36 */ /* 0x000fe20008000000 */
[----:B------:R-:W-:Y:S01]  /*3bd20*/  IADD3 R71, PT, PT, R71, UR6, RZ ;  /* 0x0000000647477c10 */ /* 0x000fe2000fffe0ff */
[----:B------:R-:W-:Y:S02]  /*3bd30*/  IMAD.X R69, RZ, RZ, RZ, P2 ;  /* 0x000000ffff457224 */ /* 0x000fe400010e06ff */
[----:B------:R-:W-:Y:S01]  /*3bd40*/  IMAD R16, R60, UR28, RZ ;  /* 0x0000001c3c107c24 */ /* 0x000fe2000f8e02ff */
[----:B------:R-:W-:Y:S01]  /*3bd50*/  IADD3 R56, P4, PT, R57, R70, RZ ;  /* 0x0000004639387210 */ /* 0x000fe20007f9e0ff */
[----:B------:R-:W-:-:S04]  /*3bd60*/  IMAD.HI.U32 R57, R75, R50, R66 ;  /* 0x000000324b397227 */ /* 0x000fc800078e0042 */
[----:B------:R-:W-:Y:S02]  /*3bd70*/  IMAD.MOV.U32 R61, RZ, RZ, RZ ;  /* 0x000000ffff3d7224 */ /* 0x000fe400078e00ff */
[----:B------:R-:W-:Y:S01]  /*3bd80*/  IMAD.WIDE.U32 R66, R73, UR29, R68 ;  /* 0x0000001d49427c25 */ /* 0x000fe2000f8e0044 */
[----:B------:R-:W-:-:S03]  /*3bd90*/  IADD3 R69, PT, PT, R57, UR16, RZ ;  /* 0x0000001039457c10 */ /* 0x000fc6000fffe0ff */
[----:B------:R-:W-:Y:S02]  /*3bda0*/  HFMA2 R73, -RZ, RZ, 0, 0 ;  /* 0x00000000ff497431 */ /* 0x000fe400000001ff */
[----:B------:R-:W-:Y:S01]  /*3bdb0*/  IMAD.HI.U32 R65, R16, UR36, R60 ;  /* 0x0000002410417c27 */ /* 0x000fe2000f8e003c */
[----:B------:R-:W-:Y:S02]  /*3bdc0*/  IADD3 R60, P3, PT, R71, R62, RZ ;  /* 0x0000003e473c7210 */ /* 0x000fe40007f7e0ff */
[----:B------:R-:W-:Y:S01]  /*3bdd0*/  IADD3 R68, P2, PT, R66, R69, RZ ;  /* 0x0000004542447210 */ /* 0x000fe20007f5e0ff */
[----:B------:R-:W-:Y:S01]  /*3bde0*/  IMAD.X R57, RZ, RZ, RZ, P4 ;  /* 0x000000ffff397224 */ /* 0x000fe200020e06ff */
[----:B------:R-:W-:Y:S01]  /*3bdf0*/  IADD3.X R61, PT, PT, RZ, RZ, RZ, P3, !PT ;  /* 0x000000ffff3d7210 */ /* 0x000fe20001ffe4ff */
[----:B------:R-:W-:Y:S01]  /*3be00*/  VIADD R65, R65, UR4 ;  /* 0x0000000441417c36 */ /* 0x000fe20008000000 */
[----:B------:R-:W-:Y:S01]  /*3be10*/  IADD3.X R69, PT, PT, RZ, RZ, RZ, P2, !PT ;  /* 0x000000ffff457210 */ /* 0x000fe200017fe4ff */
[----:B------:R-:W-:-:S04]  /*3be20*/  IMAD.WIDE.U32 R62, R55, R58, R56 ;  /* 0x0000003a373e7225 */ /* 0x000fc800078e0038 */
[----:B------:R-:W-:Y:S01]  /*3be30*/  IMAD.WIDE.U32 R60, R53, UR33, R60 ;  /* 0x00000021353c7c25 */ /* 0x000fe2000f8e003c */
[----:B------:R-:W-:-:S03]  /*3be40*/  IADD3 R62, P2, PT, R65, R62, RZ ;  /* 0x0000003e413e7210 */ /* 0x000fc60007f5e0ff */
[----:B------:R-:W-:Y:S01]  /*3be50*/  VIADD R63, R63, UR12 ;  /* 0x0000000c3f3f7c36 */ /* 0x000fe20008000000 */
[----:B------:R-:W-:Y:S01]  /*3be60*/  IADD3 R65, PT, PT, R61, UR7, RZ ;  /* 0x000000073d417c10 */ /* 0x000fe2000fffe0ff */
[----:B------:R-:W-:Y:S01]  /*3be70*/  IMAD.WIDE.U32 R56, R75, R26, R68 ;  /* 0x0000001a4b387225 */ /* 0x000fe200078e0044 */
[----:B------:R-:W-:Y:S02]  /*3be80*/  IADD3.X R68, PT, PT, RZ, -0x1, R51, P0, P1 ;  /* 0xffffffffff447810 */ /* 0x000fe400007e2433 */
[----:B------:R-:W-:Y:S01]  /*3be90*/  IADD3 R66, P4, PT, R63, R60, RZ ;  /* 0x0000003c3f427210 */ /* 0x000fe20007f9e0ff */
[----:B------:R-:W-:Y:S01]  /*3bea0*/  VIADD R61, R57, UR17 ;  /* 0x00000011393d7c36 */ /* 0x000fe20008000000 */
[----:B------:R-:W-:Y:S02]  /*3beb0*/  IADD3.X R63, PT, PT, RZ, RZ, RZ, P2, !PT ;  /* 0x000000ffff3f7210 */ /* 0x000fe400017fe4ff */
[----:B------:R-:W-:Y:S02]  /*3bec0*/  IADD3 R64, P3, PT, R65, R64, RZ ;  /* 0x0000004041407210 */ /* 0x000fe40007f7e0ff */
[----:B------:R-:W-:Y:S01]  /*3bed0*/  IADD3 R60, P2, PT, R67, R61, RZ ;  /* 0x0000003d433c7210 */ /* 0x000fe20007f5e0ff */
[----:B------:R-:W-:Y:S01]  /*3bee0*/  IMAD.X R67, RZ, RZ, RZ, P4 ;  /* 0x000000ffff437224 */ /* 0x000fe200020e06ff */
[----:B------:R-:W-:Y:S01]  /*3bef0*/  LOP3.LUT R68, R68, 0x1, RZ, 0xc0, !PT ;  /* 0x0000000144447812 */ /* 0x000fe200078ec0ff */
[----:B------:R-:W-:Y:S01]  /*3bf00*/  IMAD.WIDE.U32 R62, R16, UR35, R62 ;  /* 0x00000023103e7c25 */ /* 0x000fe2000f8e003e */
[----:B------:R-:W-:-:S02]  /*3bf10*/  IADD3.X R65, PT, PT, RZ, RZ, RZ, P3, !PT ;  /* 0x000000ffff417210 */ /* 0x000fc40001ffe4ff */
[----:B------:R-:W-:Y:S01]  /*3bf20*/  IADD3 R15, P0, P1, R18, -R68, -R15 ;  /* 0x80000044120f7210 */ /* 0x000fe2000791e80f */
[----:B------:R-:W-:-:S04]  /*3bf30*/  IMAD.WIDE.U32 R66, R55, R14, R66 ;  /* 0x0000000e37427225 */ /* 0x000fc800078e0042 */
[----:B------:R-:W-:Y:S01]  /*3bf40*/  VIADD R69, R63, UR5 ;  /* 0x000000053f457c36 */ /* 0x000fe20008000000 */
[----:B------:R-:W-:Y:S01]  /*3bf50*/  IADD3 R57, PT, PT, R67, UR13, RZ ;  /* 0x0000000d43397c10 */ /* 0x000fe2000fffe0ff */
[----:B------:R-:W-:Y:S02]  /*3bf60*/  IMAD.X R61, RZ, RZ, RZ, P2 ;  /* 0x000000ffff3d7224 */ /* 0x000fe400010e06ff */
[----:B------:R-:W-:Y:S01]  /*3bf70*/  IMAD.WIDE.U32 R64, R53, UR32, R64 ;  /* 0x0000002035407c25 */ /* 0x000fe2000f8e0040 */
[----:B------:R-:W-:Y:S02]  /*3bf80*/  IADD3 R68, P2, PT, R69, R66, RZ ;  /* 0x0000004245447210 */ /* 0x000fe40007f5e0ff */
[----:B------:R-:W-:Y:S01]  /*3bf90*/  MOV R66, R62 ;  /* 0x0000003e00427202 */ /* 0x000fe20000000f00 */
[----:B------:R-:W-:Y:S01]  /*3bfa0*/  IMAD.WIDE.U32 R60, R24, R75, R60 ;  /* 0x0000004b183c7225 */ /* 0x000fe200078e003c */
[----:B------:R-:W-:Y:S02]  /*3bfb0*/  IADD3 R65, PT, PT, R65, UR8, RZ ;  /* 0x0000000841417c10 */ /* 0x000fe4000fffe0ff */
[----:B------:R-:W-:Y:S01]  /*3bfc0*/  IADD3 R64, P3, PT, R57, R64, RZ ;  /* 0x0000004039407210 */ /* 0x000fe20007f7e0ff */
[----:B------:R-:W-:Y:S01]  /*3bfd0*/  IMAD.X R69, RZ, RZ, RZ, P2 ;  /* 0x000000ffff457224 */ /* 0x000fe200010e06ff */
[----:B------:R-:W-:Y:S01]  /*3bfe0*/  IADD3 R18, PT, PT, R61, UR11, RZ ;  /* 0x0000000b3d127c10 */ /* 0x000fe2000fffe0ff */
[----:B------:R-:W-:-:S02]  /*3bff0*/  IMAD.MOV.U32 R67, RZ, RZ, RZ ;  /* 0x000000ffff437224 */ /* 0x000fc400078e00ff */
[----:B------:R-:W-:Y:S01]  /*3c000*/  IMAD.WIDE.U32 R62, R16, UR34, R68 ;  /* 0x00000022103e7c25 */ /* 0x000fe2000f8e0044 */
[----:B------:R-:W-:Y:S02]  /*3c010*/  IADD3 R68, P2, PT, R65, R18, RZ ;  /* 0x0000001241447210 */ /* 0x000fe40007f5e0ff */
[----:B------:R-:W-:Y:S01]  /*3c020*/  IADD3.X R65, PT, PT, RZ, RZ, RZ, P3, !PT ;  /* 0x000000ffff417210 */ /* 0x000fe20001ffe4ff */
[----:B------:R-:W-:Y:S01]  /*3c030*/  IMAD.WIDE.U32 R66, R22, R15, R66 ;  /* 0x0000000f16427225 */ /* 0x000fe200078e0042 */
[----:B------:R-:W-:Y:S02]  /*3c040*/  IADD3.X R69, PT, PT, RZ, RZ, RZ, P2, !PT ;  /* 0x000000ffff457210 */ /* 0x000fe400017fe4ff */
[----:B------:R-:W-:Y:S01]  /*3c050*/  IADD3.X R18, PT, PT, RZ, -0x1, R51, P0, P1 ;  /* 0xffffffffff127810 */ /* 0x000fe200007e2433 */
[----:B------:R-:W-:Y:S02]  /*3c060*/  VIADD R57, R67, UR21 ;  /* 0x0000001543397c36 */ /* 0x000fe40008000000 */
[----:B------:R-:W-:Y:S01]  /*3c070*/  IMAD.WIDE.U32 R70, R55, R54, R64 ;  /* 0x0000003637467225 */ /* 0x000fe200078e0040 */
[----:B------:R-:W-:-:S02]  /*3c080*/  LOP3.LUT R18, R18, 0x1, RZ, 0xc0, !PT ;  /* 0x0000000112127812 */ /* 0x000fc400078ec0ff */
[----:B------:R-:W-:Y:S01]  /*3c090*/  IADD3 R62, P3, PT, R57, R62, RZ ;  /* 0x0000003e393e7210 */ /* 0x000fe20007f7e0ff */
[----:B------:R-:W-:Y:S02]  /*3c0a0*/  IMAD R65, R66, UR28, RZ ;  /* 0x0000001c42417c24 */ /* 0x000fe4000f8e02ff */
[----:B------:R-:W-:Y:S02]  /*3c0b0*/  IMAD.MOV.U32 R72, RZ, RZ, R66 ;  /* 0x000000ffff487224 */ /* 0x000fe400078e0042 */
[----:B------:R-:W-:-:S04]  /*3c0c0*/  IMAD.WIDE.U32 R66, R53, UR31, R68 ;  /* 0x0000001f35427c25 */ /* 0x000fc8000f8e0044 */
[----:B------:R-:W-:Y:S01]  /*3c0d0*/  VIADD R57, R63, UR6 ;  /* 0x000000063f397c36 */ /* 0x000fe20008000000 */
[----:B------:R-:W-:Y:S01]  /*3c0e0*/  IADD3.X R63, PT, PT, RZ, RZ, RZ, P3, !PT ;  /* 0x000000ffff3f7210 */ /* 0x000fe20001ffe4ff */
[----:B------:R-:W-:Y:S02]  /*3c0f0*/  VIADD R61, R71, UR14 ;  /* 0x0000000e473d7c36 */ /* 0x000fe40008000000 */
[----:B------:R-:W-:Y:S01]  /*3c100*/  VIADD R67, R67, UR9 ;  /* 0x0000000943437c36 */ /* 0x000fe20008000000 */
[----:B------:R-:W-:Y:S01]  /*3c110*/  IADD3 R68, P4, PT, R57, R70, RZ ;  /* 0x0000004639447210 */ /* 0x000fe20007f9e0ff */
[----:B------:R-:W-:Y:S01]  /*3c120*/  IMAD.HI.U32 R72, R65, UR36, R72 ;  /* 0x0000002441487c27 */ /* 0x000fe2000f8e0048 */
[----:B------:R-:W-:Y:S02]  /*3c130*/  IADD3 R66, P3, PT, R61, R66, RZ ;  /* 0x000000423d427210 */ /* 0x000fe40007f7e0ff */
[----:B------:R-:W-:Y:S01]  /*3c140*/  IADD3 R70, P2, PT, R67, R56, RZ ;  /* 0x0000003843467210 */ /* 0x000fe20007f5e0ff */
[----:B------:R-:W-:Y:S01]  /*3c150*/  IMAD.WIDE.U32 R62, R15, R58, R62 ;  /* 0x0000003a0f3e7225 */ /* 0x000fe200078e003e */
[----:B------:R-:W-:-:S02]  /*3c160*/  IADD3 R57, PT, PT, R72, UR4, RZ ;  /* 0x0000000448397c10 */ /* 0x000fc4000fffe0ff */
[----:B------:R-:W-:Y:S01]  /*3c170*/  IADD3.X R71, PT, PT, RZ, RZ, RZ, P2, !PT ;  /* 0x000000ffff477210 */ /* 0x000fe200017fe4ff */
[----:B------:R-:W-:Y:S01]  /*3c180*/  IMAD.X R69, RZ, RZ, RZ, P4 ;  /* 0x000000ffff457224 */ /* 0x000fe200020e06ff */
[----:B------:R-:W-:Y:S01]  /*3c190*/  IADD3 R62, P1, PT, R57, R62, RZ ;  /* 0x0000003e393e7210 */ /* 0x000fe20007f3e0ff */
[----:B------:R-:W-:Y:S01]  /*3c1a0*/  IMAD.X R67, RZ, RZ, RZ, P3 ;  /* 0x000000ffff437224 */ /* 0x000fe200018e06ff */
[----:B------:R-:W-:Y:S01]  /*3c1b0*/  IADD3 R63, PT, PT, R63, UR12, RZ ;  /* 0x0000000c3f3f7c10 */ /* 0x000fe2000fffe0ff */
[----:B------:R-:W-:-:S04]  /*3c1c0*/  IMAD.WIDE.U32 R68, R16, UR33, R68 ;  /* 0x0000002110447c25 */ /* 0x000fc8000f8e0044 */
[----:B------:R-:W-:Y:S01]  /*3c1d0*/  IMAD.WIDE.U32 R56, R55, R52, R66 ;  /* 0x0000003437387225 */ /* 0x000fe200078e0042 */
[----:B------:R-:W-:Y:S02]  /*3c1e0*/  IADD3 R68, P0, PT, R63, R68, RZ ;  /* 0x000000443f447210 */ /* 0x000fe40007f1e0ff */
[----:B------:R-:W-:Y:S01]  /*3c1f0*/  IADD3.X R63, PT, PT, RZ, RZ, RZ, P1, !PT ;  /* 0x000000ffff3f7210 */ /* 0x000fe20000ffe4ff */
[----:B------:R-:W-:Y:S01]  /*3c200*/  IMAD.WIDE.U32 R70, R53, UR30, R70 ;  /* 0x0000001e35467c25 */ /* 0x000fe2000f8e0046 */
[----:B------:R-:W-:Y:S02]  /*3c210*/  IADD3 R67, PT, PT, R20, -R18, -R59 ;  /* 0x8000001214437210 */ /* 0x000fe40007ffe83b */
[----:B------:R-:W-:Y:S01]  /*3c220*/  IADD3 R59, PT, PT, R69, UR7, RZ ;  /* 0x00000007453b7c10 */ /* 0x000fe2000fffe0ff */
[----:B------:R-:W-:Y:S02]  /*3c230*/  VIADD R57, R57, UR15 ;  /* 0x0000000f39397c36 */ /* 0x000fe40008000000 */
[----:B------:R-:W-:-:S02]  /*3c240*/  VIADD R73, R71, UR10 ;  /* 0x0000000a47497c36 */ /* 0x000fc40008000000 */
[----:B------:R-:W-:Y:S01]  /*3c250*/  IMAD.X R69, RZ, RZ, RZ, P0 ;  /* 0x000000ffff457224 */ /* 0x000fe200000e06ff */
[----:B------:R-:W-:Y:S01]  /*3c260*/  IADD3 R70, P1, PT, R57, R70, RZ ;  /* 0x0000004639467210 */ /* 0x000fe20007f3e0ff */
[----:B------:R-:W-:Y:S01]  /*3c270*/  IMAD.WIDE.U32 R74, R65, UR35, R62 ;  /* 0x00000023414a7c25 */ /* 0x000fe2000f8e003e */
[----:B------:R-:W-:Y:S02]  /*3c280*/  IADD3 R72, P0, PT, R73, R60, RZ ;  /* 0x0000003c49487210 */ /* 0x000fe40007f1e0ff */
[----:B------:R-:W-:Y:S01]  /*3c290*/  IADD3.X R71, PT, PT, RZ, RZ, RZ, P1, !PT ;  /* 0x000000ffff477210 */ /* 0x000fe20000ffe4ff */
[----:B------:R-:W-:Y:S01]  /*3c2a0*/  IMAD.WIDE.U32 R68, R15, R14, R68 ;  /* 0x0000000e0f447225 */ /* 0x000fe200078e0044 */
[----:B------:R-:W-:-:S03]  /*3c2b0*/  IADD3 R57, PT, PT, R75, UR5, RZ ;  /* 0x000000054b397c10 */ /* 0x000fc6000fffe0ff */
[----:B------:R-:W-:Y:S02]  /*3c2c0*/  IMAD.X R73, RZ, RZ, RZ, P0 ;  /* 0x000000ffff497224 */ /* 0x000fe400000e06ff */
[----:B------:R-:W-:Y:S01]  /*3c2d0*/  IMAD.WIDE.U32 R60, R55, R50, R70 ;  /* 0x00000032373c7225 */ /* 0x000fe200078e0046 */
[----:B------:R-:W-:-:S03]  /*3c2e0*/  MOV R71, RZ ;  /* 0x000000ff00477202 */ /* 0x000fc60000000f00 */
[----:B------:R-:W-:Y:S01]  /*3c2f0*/  IMAD.WIDE.U32 R62, R53, UR29, R72 ;  /* 0x0000001d353e7c25 */ /* 0x000fe2000f8e0048 */
[----:B------:R-:W-:-:S03]  /*3c300*/  IADD3 R72, P0, PT, R57, R68, RZ ;  /* 0x0000004439487210 */ /* 0x000fc60007f1e0ff */
[----:B------:R-:W-:Y:S01]  /*3c310*/  VIADD R57, R61, UR16 ;  /* 0x000000103d397c36 */ /* 0x000fe20008000000 */
[----:B------:R-:W-:Y:S01]  /*3c320*/  IADD3.X R73, PT, PT, RZ, RZ, RZ, P0, !PT ;  /* 0x000000ffff497210 */ /* 0x000fe200007fe4ff */
[----:B------:R-:W-:Y:S01]  /*3c330*/  IMAD.MOV.U32 R70, RZ, RZ, R74 ;  /* 0x000000ffff467224 */ /* 0x000fe200078e004a */
[----:B------:R-:W-:Y:S01]  /*3c340*/  IADD3 R74, P1, PT, R59, R56, RZ ;  /* 0x000000383b4a7210 */ /* 0x000fe20007f3e0ff */
[----:B------:R-:W-:Y:S01]  /*3c350*/  VIADD R53, R69, UR13 ;  /* 0x0000000d45357c36 */ /* 0x000fe20008000000 */
[----:B------:R-:W-:Y:S01]  /*3c360*/  IADD3 R56, P0, PT, R62, R57, RZ ;  /* 0x000000393e387210 */ /* 0x000fe20007f1e0ff */
[----:B------:R-:W-:Y:S01]  /*3c370*/  IMAD.WIDE.U32 R70, R22, R67, R70 ;  /* 0x0000004316467225 */ /* 0x000fe200078e0046 */
[----:B------:R-:W-:-:S03]  /*3c380*/  IADD3.X R75, PT, PT, RZ, RZ, RZ, P1, !PT ;  /* 0x000000ffff4b7210 */ /* 0x000fc60000ffe4ff */
[----:B------:R-:W-:Y:S02]  /*3c390*/  IMAD.X R57, RZ, RZ, RZ, P0 ;  /* 0x000000ffff397224 */ /* 0x000fe400000e06ff */
[----:B------:R-:W-:-:S04]  /*3c3a0*/  IMAD.WIDE.U32 R68, R65, UR34, R72 ;  /* 0x0000002241447c25 */ /* 0x000fc8000f8e0048 */
[----:B------:R-:W-:-:S04]  /*3c3b0*/  IMAD.WIDE.U32 R72, R16, UR32, R74 ;  /* 0x0000002010487c25 */ /* 0x000fc8000f8e004a */
[----:B------:R-:W-:Y:S01]  /*3c3c0*/  IMAD.HI.U32 R62, R55, R26, R56 ;  /* 0x0000001a373e7227 */ /* 0x000fe200078e0038 */
[----:B------:R-:W-:-:S03]  /*3c3d0*/  IADD3 R56, P1, PT, R71, R68, RZ ;  /* 0x0000004447387210 */ /* 0x000fc60007f3e0ff */
[----:B------:R-:W-:Y:S01]  /*3c3e0*/  HFMA2 R71, -RZ, RZ, 0, 0 ;  /* 0x00000000ff477431 */ /* 0x000fe200000001ff */
[----:B------:R-:W-:Y:S01]  /*3c3f0*/  IADD3 R72, P0, PT, R53, R72, RZ ;  /* 0x0000004835487210 */ /* 0x000fe20007f1e0ff */
[----:B------:R-:W-:Y:S01]  /*3c400*/  VIADD R61, R73, UR8 ;  /* 0x00000008493d7c36 */ /* 0x000fe20008000000 */
[----:B------:R-:W-:Y:S01]  /*3c410*/  IADD3.X R57, PT, PT, RZ, RZ, RZ, P1, !PT ;  /* 0x000000ffff397210 */ /* 0x000fe20000ffe4ff */
[----:B------:R-:W-:Y:S01]  /*3c420*/  VIADD R62, R62, UR17 ;  /* 0x000000113e3e7c36 */ /* 0x000fe20008000000 */
[----:B------:R-:W-:Y:S01]  /*3c430*/  IADD3.X R73, PT, PT, RZ, RZ, RZ, P0, !PT ;  /* 0x000000ffff497210 */ /* 0x000fe200007fe4ff */
[----:B------:R-:W-:Y:S01]  /*3c440*/  VIADD R69, R69, UR6 ;  /* 0x0000000645457c36 */ /* 0x000fe20008000000 */
[----:B------:R-:W-:Y:S01]  /*3c450*/  IADD3 R60, P1, PT, R61, R60, RZ ;  /* 0x0000003c3d3c7210 */ /* 0x000fe20007f3e0ff */
[----:B------:R-:W-:Y:S01]  /*3c460*/  IMAD.WIDE.U32 R56, R67, R58, R56 ;  /* 0x0000003a43387225 */ /* 0x000fe200078e0038 */
[----:B------:R-:W-:Y:S02]  /*3c470*/  IADD3 R62, P0, PT, R63, R62, RZ ;  /* 0x0000003e3f3e7210 */ /* 0x000fe40007f1e0ff */
[----:B------:R-:W-:Y:S01]  /*3c480*/  IADD3.X R61, PT, PT, RZ, RZ, RZ, P1, !PT ;  /* 0x000000ffff3d7210 */ /* 0x000fe20000ffe4ff */
[----:B------:R-:W-:Y:S01]  /*3c490*/  IMAD.WIDE.U32 R72, R15, R54, R72 ;  /* 0x000000360f487225 */ /* 0x000fe200078e0048 */
[----:B------:R-:W-:-:S03]  /*3c4a0*/  IADD3 R57, PT, PT, R57, UR12, RZ ;  /* 0x0000000c39397c10 */ /* 0x000fc6000fffe0ff */
[----:B------:R-:W-:Y:S01]  /*3c4b0*/  IMAD.X R63, RZ, RZ, RZ, P0 ;  /* 0x000000ffff3f7224 */ /* 0x000fe200000e06ff */
[----:B------:R-:W-:Y:S01]  /*3c4c0*/  IADD3 R73, PT, PT, R73, UR14, RZ ;  /* 0x0000000e49497c10 */ /* 0x000fe2000fffe0ff */
[----:B------:R-:W-:Y:S01]  /*3c4d0*/  IMAD.WIDE.U32 R60, R16, UR31, R60 ;  /* 0x0000001f103c7c25 */ /* 0x000fe2000f8e003c */
[----:B------:R-:W-:-:S03]  /*3c4e0*/  IADD3 R68, P1, PT, R69, R72, RZ ;  /* 0x0000004845447210 */ /* 0x000fc60007f3e0ff */
[----:B------:R-:W-:Y:S01]  /*3c4f0*/  IMAD R18, R70, UR28, RZ ;  /* 0x0000001c46127c24 */ /* 0x000fe2000f8e02ff */
[----:B------:R-:W-:Y:S01]  /*3c500*/  IADD3.X R69, PT, PT, RZ, RZ, RZ, P1, !PT ;  /* 0x000000ffff457210 */ /* 0x000fe20000ffe4ff */
[----:B------:R-:W-:Y:S01]  /*3c510*/  IMAD.WIDE.U32 R58, R24, R55, R62 ;  /* 0x00000037183a7225 */ /* 0x000fe200078e003e */
[----:B------:R-:W-:-:S03]  /*3c520*/  IADD3 R62, P0, PT, R73, R60, RZ ;  /* 0x0000003c493e7210 */ /* 0x000fc60007f1e0ff */
[----:B------:R-:W-:Y:S01]  /*3c530*/  VIADD R60, R61, UR9 ;  /* 0x000000093d3c7c36 */ /* 0x000fe20008000000 */
[----:B------:R-:W-:Y:S01]  /*3c540*/  IADD3.X R63, PT, PT, RZ, RZ, RZ, P0, !PT ;  /* 0x000000ffff3f7210 */ /* 0x000fe200007fe4ff */
[----:B------:R-:W-:-:S04]  /*3c550*/  IMAD.HI.U32 R70, R18, UR36, R70 ;  /* 0x0000002412467c27 */ /* 0x000fc8000f8e0046 */
[----:B------:R-:W-:Y:S02]  /*3c560*/  VIADD R61, R59, UR20 ;  /* 0x000000143b3d7c36 */ /* 0x000fe40008000000 */
[----:B------:R-:W-:Y:S02]  /*3c570*/  VIADD R53, R70, UR4 ;  /* 0x0000000446357c36 */ /* 0x000fe40008000000 */
[----:B------:R-:W-:Y:S01]  /*3c580*/  IMAD.WIDE.U32 R68, R65, UR33, R68 ;  /* 0x0000002141447c25 */ /* 0x000fe2000f8e0044 */
[----:B------:R-:W-:Y:S02]  /*3c590*/  IADD3 R60, P0, PT, R60, R61, RZ ;  /* 0x0000003d3c3c7210 */ /* 0x000fe40007f1e0ff */
[----:B------:R-:W-:Y:S01]  /*3c5a0*/  IADD3 R56, P2, PT, R53, R56, RZ ;  /* 0x0000003835387210 */ /* 0x000fe20007f5e0ff */
[----:B------:R-:W-:Y:S01]  /*3c5b0*/  IMAD.WIDE.U32 R62, R15, R52, R62 ;  /* 0x000000340f3e7225 */ /* 0x000fe200078e003e */
[----:B------:R-:W-:Y:S02]  /*3c5c0*/  IADD3.X R61, PT, PT, RZ, RZ, RZ, P0, !PT ;  /* 0x000000ffff3d7210 */ /* 0x000fe400007fe4ff */
[----:B------:R-:W-:Y:S01]  /*3c5d0*/  IADD3 R70, P1, PT, R57, R68, RZ ;  /* 0x0000004439467210 */ /* 0x000fe20007f3e0ff */
[----:B------:R-:W-:-:S02]  /*3c5e0*/  VIADD R69, R69, UR7 ;  /* 0x0000000745457c36 */ /* 0x000fc40008000000 */
        /* <DEDUP_REMOVED lines=34> */
[----:B------:R-:W-:Y:S02]  /*3c810*/  VIADD R53, R55, UR14 ;  /* 0x0000000e37357c36 */ /* 0x000fe40008000000 */
[----:B------:R-:W-:Y:S01]  /*3c820*/  IMAD.WIDE.U32 R54, R15, R26, R62 ;  /* 0x0000001a0f367225 */ /* 0x000fe200078e003e */
[----:B------:R-:W-:Y:S02]  /*3c830*/  IADD3 R63, PT, PT, R69, UR9, RZ ;  /* 0x00000009453f7c10 */ /* 0x000fe4000fffe0ff */
[----:B------:R-:W-:Y:S01]  /*3c840*/  IADD3 R68, P0, PT, R53, R68, RZ ;  /* 0x0000004435447210 */ /* 0x000fe20007f1e0ff */
[----:B------:R-:W-:Y:S01]  /*3c850*/  IMAD.X R71, RZ, RZ, RZ, P1 ;  /* 0x000000ffff477224 */ /* 0x000fe200008e06ff */
[----:B------:R-:W-:Y:S02]  /*3c860*/  IADD3 R60, PT, PT, R55, UR17, RZ ;  /* 0x00000011373c7c10 */ /* 0x000fe4000fffe0ff */
[----:B------:R-:W-:Y:S01]  /*3c870*/  IADD3 R62, P1, PT, R63, R54, RZ ;  /* 0x000000363f3e7210 */ /* 0x000fe20007f3e0ff */
[----:B------:R-:W-:Y:S01]  /*3c880*/  IMAD.X R69, RZ, RZ, RZ, P0 ;  /* 0x000000ffff457224 */ /* 0x000fe200000e06ff */
[----:B------:R-:W-:Y:S01]  /*3c890*/  IADD3 R60, P0, PT, R61, R60, RZ ;  /* 0x0000003c3d3c7210 */ /* 0x000fe20007f1e0ff */
[----:B------:R-:W-:Y:S01]  /*3c8a0*/  IMAD.WIDE.U32 R54, R18, UR33, R70 ;  /* 0x0000002112367c25 */ /* 0x000fe2000f8e0046 */
[----:B------:R-:W-:-:S02]  /*3c8b0*/  IADD3.X R63, PT, PT, RZ, RZ, RZ, P1, !PT ;  /* 0x000000ffff3f7210 */ /* 0x000fc40000ffe4ff */
        /* <DEDUP_REMOVED lines=34> */
[----:B------:R-:W-:Y:S02]  /*3cae0*/  VIADD R65, R63, UR10 ;  /* 0x0000000a3f417c36 */ /* 0x000fe40008000000 */
[----:B------:R-:W-:-:S03]  /*3caf0*/  IMAD.MOV.U32 R14, RZ, RZ, R56 ;  /* 0x000000ffff0e7224 */ /* 0x000fc600078e0038 */
[----:B------:R-:W-:Y:S02]  /*3cb00*/  IADD3 R64, P0, PT, R24, R65, RZ ;  /* 0x0000004118407210 */ /* 0x000fe40007f1e0ff */
[----:B------:R-:W-:Y:S02]  /*3cb10*/  MOV R24, R62 ;  /* 0x0000003e00187202 */ /* 0x000fe40000000f00 */
        /* <DEDUP_REMOVED lines=39> */
.L_x_122:
[----:B------:R-:W-:Y:S05]  /*3cd90*/  BSYNC.RELIABLE B1 ;  /* 0x0000000000017941 */ /* 0x000fea0003800100 */
.L_x_121:
        /* <DEDUP_REMOVED lines=21> */
[----:B------:R-:W-:Y:S01]  /*3cef0*/  IADD3 R15, PT, PT, R15, -UR29, -R50 ;  /* 0x8000001d0f0f7c10 */ /* 0x000fe2000fffe832 */
[----:B------:R-:W-:Y:S06]  /*3cf00*/  BRA `(.L_x_120) ;  /* 0x0000018c00247947 */ /* 0x000fec0003800000 */
.L_x_79:
[----:B------:R-:W-:Y:S01]  /*3cf10*/  IADD3 R51, P0, PT, -R33, R32, RZ ;  /* 0x0000002021337210 */ /* 0x000fe20007f1e1ff */
[----:B------:R-:W-:Y:S01]  /*3cf20*/  UMOV UR4, URZ ;  /* 0x000000ff00047c82 */ /* 0x000fe20008000000 */
[----:B------:R-:W-:Y:S01]  /*3cf30*/  IADD3 R61, PT, PT, R105, R14, RZ ;  /* 0x0000000e693d7210 */ /* 0x000fe20007ffe0ff */
[----:B------:R-:W-:Y:S01]  /*3cf40*/  HFMA2 R57, -RZ, RZ, 0, 0 ;  /* 0x00000000ff397431 */ /* 0x000fe200000001ff */
[----:B------:R-:W-:Y:S01]  /*3cf50*/  UMOV UR5, URZ ;  /* 0x000000ff00057c82 */ /* 0x000fe20008000000 */
[----:B------:R-:W-:Y:S02]  /*3cf60*/  IMAD.X R50, RZ, RZ, -0x1, P0 ;  /* 0xffffffffff327424 */ /* 0x000fe400000e06ff */
[----:B------:R-:W-:Y:S02]  /*3cf70*/  HFMA2 R75, -RZ, RZ, 0, 0 ;  /* 0x00000000ff4b7431 */ /* 0x000fe400000001ff */
[----:B------:R-:W-:-:S04]  /*3cf80*/  IMAD.WIDE.U32 R52, R51, R61, RZ ;  /* 0x0000003d33347225 */ /* 0x000fc800078e00ff */
[----:B------:R-:W-:Y:S01]  /*3cf90*/  HFMA2 R69, -RZ, RZ, 0, 0 ;  /* 0x00000000ff457431 */ /* 0x000fe200000001ff */
[----:B------:R-:W-:Y:S01]  /*3cfa0*/  UMOV UR6, URZ ;  /* 0x000000ff00067c82 */ /* 0x000fe20008000000 */
[----:B------:R-:W-:Y:S01]  /*3cfb0*/  LOP3.LUT R54, R50, 0x1, RZ, 0xc0, !PT ;  /* 0x0000000132367812 */ /* 0x000fe200078ec0ff */
[----:B------:R-:W-:Y:S01]  /*3cfc0*/  VIADD R56, R53, UR4 ;  /* 0x0000000435387c36 */ /* 0x000fe20008000000 */
[----:B------:R-:W-:Y:S01]  /*3cfd0*/  MOV R50, 0xffffffff ;  /* 0xffffffff00327802 */ /* 0x000fe20000000f00 */
[----:B------:R-:W-:Y:S01]  /*3cfe0*/  UMOV UR7, URZ ;  /* 0x000000ff00077c82 */ /* 0x000fe20008000000 */
[----:B------:R-:W-:Y:S01]  /*3cff0*/  IADD3 R54, P0, P1, R34, -R54, -R35 ;  /* 0x8000003622367210 */ /* 0x000fe2000791e823 */
[----:B------:R-:W-:Y:S01]  /*3d000*/  UMOV UR8, URZ ;  /* 0x000000ff00087c82 */ /* 0x000fe20008000000 */
[----:B------:R-:W-:Y:S01]  /*3d010*/  IMAD.MOV.U32 R67, RZ, RZ, RZ ;  /* 0x000000ffff437224 */ /* 0x000fe200078e00ff */
[----:B------:R-:W-:Y:S01]  /*3d020*/  UMOV UR9, URZ ;  /* 0x000000ff00097c82 */ /* 0x000fe20008000000 */
[----:B------:R-:W-:Y:S01]  /*3d030*/  IADD3.X R53, PT, PT, RZ, -0x1, R50, P0, P1 ;  /* 0xffffffffff357810 */ /* 0x000fe200007e2432 */
[----:B------:R-:W-:Y:S01]  /*3d040*/  IMAD.HI.U32 R56, R54, R61, R56 ;  /* 0x0000003d36387227 */ /* 0x000fe200078e0038 */
[----:B------:R-:W-:Y:S01]  /*3d050*/  MOV R72, R52 ;  /* 0x0000003400487202 */ /* 0x000fe20000000f00 */
[----:B------:R-:W-:Y:S01]  /*3d060*/  UMOV UR10, URZ ;  /* 0x000000ff000a7c82 */ /* 0x000fe20008000000 */
[----:B------:R-:W-:Y:S01]  /*3d070*/  LOP3.LUT R53, R53, 0x1, RZ, 0xc0, !PT ;  /* 0x0000000135357812 */ /* 0x000fe200078ec0ff */
[----:B------:R-:W-:Y:S01]  /*3d080*/  VIADD R74, R56, UR5 ;  /* 0x00000005384a7c36 */ /* 0x000fe20008000000 */
[----:B------:R-:W-:Y:S01]  /*3d090*/  UMOV UR11, URZ ;  /* 0x000000ff000b7c82 */ /* 0x000fe20008000000 */
[----:B------:R-:W-:Y:S01]  /*3d0a0*/  IMAD.MOV.U32 R71, RZ, RZ, RZ ;  /* 0x000000ffff477224 */ /* 0x000fe200078e00ff */
[----:B------:R-:W-:Y:S01]  /*3d0b0*/  IADD3 R53, P0, P1, R36, -R53, -R37 ;  /* 0x8000003524357210 */ /* 0x000fe2000791e825 */
[----:B------:R-:W-:Y:S01]  /*3d0c0*/  IMAD.MOV.U32 R73, RZ, RZ, RZ ;  /* 0x000000ffff497224 */ /* 0x000fe200078e00ff */
[----:B------:R-:W-:Y:S01]  /*3d0d0*/  UMOV UR12, URZ ;  /* 0x000000ff000c7c82 */ /* 0x000fe20008000000 */
[----:B------:R-:W-:Y:S01]  /*3d0e0*/  IMAD.MOV.U32 R65, RZ, RZ, RZ ;  /* 0x000000ffff417224 */ /* 0x000fe200078e00ff */
        /* <DEDUP_REMOVED lines=10> */
[----:B------:R-:W-:Y:S01]  /*3d190*/  UMOV UR20, URZ ;  /* 0x000000ff00147c82 */ /* 0x000fe20008000000 */
[----:B------:R-:W-:Y:S01]  /*3d1a0*/  BSSY.RECONVERGENT B1, `(.L_x_123) ;  /* 0x0000235000017945 */ /* 0x000fe20003800200 */
        /* <DEDUP_REMOVED lines=18> */
[----:B------:R-:W-:Y:S01]  /*3d2d0*/  IMAD R59, R52, UR28, RZ ;  /* 0x0000001c343b7c24 */ /* 0x000fe2000f8e02ff */
[----:B------:R-:W-:Y:S02]  /*3d2e0*/  IADD3 R64, PT, PT, R71, UR10, RZ ;  /* 0x0000000a47407c10 */ /* 0x000fe4000fffe0ff */
[----:B------:R-:W-:Y:S01]  /*3d2f0*/  IADD3 R62, PT, PT, R31, -R62, -R48 ;  /* 0x8000003e1f3e7210 */ /* 0x000fe20007ffe830 */
[----:B------:R-:W-:-:S04]  /*3d300*/  IMAD.HI.U32 R73, R59, UR36, R72 ;  /* 0x000000243b497c27 */ /* 0x000fc8000f8e0048 */
        /* <DEDUP_REMOVED lines=70> */
[----:B------:R-:W-:Y:S01]  /*3d770*/  IMAD.WIDE.U32 R68, R62, R63, R68 ;  /* 0x0000003f3e447225 */ /* 0x000fe200078e0044 */
[----:B------:R-:W-:-:S03]  /*3d780*/  IADD3.X R63, PT, PT, RZ, RZ, RZ, P0, P1 ;  /* 0x000000ffff3f7210 */ /* 0x000fc600007e24ff */
[----:B------:R-:W-:Y:S01]  /*3d790*/  VIADD R77, R69, UR20 ;  /* 0x00000014454d7c36 */ /* 0x000fe20008000000 */
[----:B------:R-:W-:-:S04]  /*3d7a0*/  IADD3 R63, P0, P1, R18, R63, R109 ;  /* 0x0000003f123f7210 */ /* 0x000fc8000791e06d */
[----:B------:R-:W-:Y:S01]  /*3d7b0*/  IADD3 R76, P2, PT, R76, R77, RZ ;  /* 0x0000004d4c4c7210 */ /* 0x000fe20007f5e0ff */
[----:B------:R-:W-:-:S03]  /*3d7c0*/  IMAD.WIDE.U32 R72, R51, R63, R72 ;  /* 0x0000003f33487225 */ /* 0x000fc600078e0048 */
[----:B------:R-:W-:Y:S02]  /*3d7d0*/  IADD3.X R77, PT, PT, RZ, RZ, RZ, P2, !PT ;  /* 0x000000ffff4d7210 */ /* 0x000fe400017fe4ff */
        /* <DEDUP_REMOVED lines=43> */
[----:B------:R-:W-:-:S03]  /*3da90*/  IMAD.WIDE.U32 R68, R60, R63, R74 ;  /* 0x0000003f3c447225 */ /* 0x000fc600078e004a */
[----:B------:R-:W-:Y:S01]  /*3daa0*/  IADD3 R72, P3, PT, R73, R66, RZ ;  /* 0x0000004249487210 */ /* 0x000fe20007f7e0ff */
[----:B------:R-:W-:Y:S01]  /*3dab0*/  IMAD.WIDE.U32 R76, R59, UR29, R76 ;  /* 0x0000001d3b4c7c25 */ /* 0x000fe2000f8e004c */
[----:B------:R-:W-:Y:S02]  /*3dac0*/  IADD3 R67, PT, PT, R69, UR9, RZ ;  /* 0x0000000945437c10 */ /* 0x000fe4000fffe0ff */
[----:B------:R-:W-:Y:S01]  /*3dad0*/  IADD3.X R59, PT, PT, RZ, RZ, RZ, P0, P1 ;  /* 0x000000ffff3b7210 */ /* 0x000fe200007e24ff */
[----:B------:R-:W-:Y:S01]  /*3dae0*/  IMAD.X R73, RZ, RZ, RZ, P3 ;  /* 0x000000ffff497224 */ /* 0x000fe200018e06ff */
[----:B------:R-:W-:Y:S02]  /*3daf0*/  IADD3 R66, P2, PT, R76, R67, RZ ;  /* 0x000000434c427210 */ /* 0x000fe40007f5e0ff */
[----:B------:R-:W-:Y:S01]  /*3db00*/  IADD3 R59, P0, P1, R20, R59, R111 ;  /* 0x0000003b143b7210 */ /* 0x000fe2000791e06f */
[----:B------:R-:W-:Y:S01]  /*3db10*/  IMAD.WIDE.U32 R72, R61, UR35, R72 ;  /* 0x000000233d487c25 */ /* 0x000fe2000f8e0048 */
[----:B------:R-:W-:-:S03]  /*3db20*/  IADD3.X R67, PT, PT, RZ, RZ, RZ, P2, !PT ;  /* 0x000000ffff437210 */ /* 0x000fc600017fe4ff */
[----:B------:R-:W-:Y:S02]  /*3db30*/  VIADD R71, R73, UR12 ;  /* 0x0000000c49477c36 */ /* 0x000fe40008000000 */
[----:B------:R-:W-:-:S03]  /*3db40*/  IMAD.WIDE.U32 R66, R57, R63, R66 ;  /* 0x0000003f39427225 */ /* 0x000fc600078e0042 */
[----:B------:R-:W-:Y:S01]  /*3db50*/  IADD3 R70, P3, PT, R71, R70, RZ ;  /* 0x0000004647467210 */ /* 0x000fe20007f7e0ff */
[----:B------:R-:W-:Y:S01]  /*3db60*/  IMAD.MOV.U32 R76, RZ, RZ, R72 ;  /* 0x000000ffff4c7224 */ /* 0x000fe200078e0048 */
[----:B------:R-:W-:-:S03]  /*3db70*/  IADD3 R75, PT, PT, R67, UR10, RZ ;  /* 0x0000000a434b7c10 */ /* 0x000fc6000fffe0ff */
[----:B------:R-:W-:Y:S01]  /*3db80*/  IMAD.X R71, RZ, RZ, RZ, P3 ;  /* 0x000000ffff477224 */ /* 0x000fe200018e06ff */
[----:B------:R-:W-:Y:S01]  /*3db90*/  IADD3 R74, P2, PT, R77, R75, RZ ;  /* 0x0000004b4d4a7210 */ /* 0x000fe20007f5e0ff */
[----:B------:R-:W-:Y:S02]  /*3dba0*/  HFMA2 R77, -RZ, RZ, 0, 0 ;  /* 0x00000000ff4d7431 */ /* 0x000fe400000001ff */
[----:B------:R-:W-:Y:S01]  /*3dbb0*/  IMAD.WIDE.U32 R70, R61, UR34, R70 ;  /* 0x000000223d467c25 */ /* 0x000fe2000f8e0046 */
[----:B------:R-:W-:-:S04]  /*3dbc0*/  IADD3.X R75, PT, PT, RZ, RZ, RZ, P2, !PT ;  /* 0x000000ffff4b7210 */ /* 0x000fc800017fe4ff */
[----:B------:R-:W-:Y:S01]  /*3dbd0*/  IADD3 R71, PT, PT, R71, UR13, RZ ;  /* 0x0000000d47477c10 */ /* 0x000fe2000fffe0ff */
[----:B------:R-:W-:-:S04]  /*3dbe0*/  IMAD.WIDE.U32 R74, R62, R63, R74 ;  /* 0x0000003f3e4a7225 */ /* 0x000fc800078e004a */
[----:B------:R-:W-:-:S04]  /*3dbf0*/  IMAD.WIDE.U32 R76, R51, R59, R76 ;  /* 0x0000003b334c7225 */ /* 0x000fc800078e004c */
[----:B------:R-:W-:Y:S02]  /*3dc00*/  VIADD R73, R77, UR4 ;  /* 0x000000044d497c36 */ /* 0x000fe40008000000 */
[----:B------:R-:W-:Y:S02]  /*3dc10*/  VIADD R52, R75, UR20 ;  /* 0x000000144b347c36 */ /* 0x000fe40008000000 */
[----:B------:R-:W-:Y:S01]  /*3dc20*/  IMAD.MOV.U32 R77, RZ, RZ, RZ ;  /* 0x000000ffff4d7224 */ /* 0x000fe200078e00ff */
[----:B------:R-:W-:Y:S02]  /*3dc30*/  IADD3 R72, P3, PT, R73, R70, RZ ;  /* 0x0000004649487210 */ /* 0x000fe40007f7e0ff */
[----:B------:R-:W-:Y:S02]  /*3dc40*/  IADD3 R70, P2, PT, R71, R52, RZ ;  /* 0x0000003447467210 */ /* 0x000fe40007f5e0ff */
[----:B------:R-:W-:Y:S02]  /*3dc50*/  IADD3.X R73, PT, PT, RZ, RZ, RZ, P3, !PT ;  /* 0x000000ffff497210 */ /* 0x000fe40001ffe4ff */
[----:B------:R-:W-:Y:S01]  /*3dc60*/  IADD3.X R52, PT, PT, RZ, RZ, RZ, P0, P1 ;  /* 0x000000ffff347210 */ /* 0x000fe200007e24ff */
[----:B------:R-:W-:-:S02]  /*3dc70*/  IMAD.X R71, RZ, RZ, RZ, P2 ;  /* 0x000000ffff477224 */ /* 0x000fc400010e06ff */
        /* <DEDUP_REMOVED lines=33> */
[----:B------:R-:W-:Y:S01]  /*3de90*/  IADD3 R68, P3, PT, R69, R66, RZ ;  /* 0x0000004245447210 */ /* 0x000fe20007f7e0ff */
[----:B------:R-:W-:-:S03]  /*3dea0*/  IMAD.WIDE.U32 R72, R63, UR35, R72 ;  /* 0x000000233f487c25 */ /* 0x000fc6000f8e0048 */
[----:B------:R-:W-:Y:S01]  /*3deb0*/  IADD3 R66, P2, PT, R67, R74, RZ ;  /* 0x0000004a43427210 */ /* 0x000fe20007f5e0ff */
[----:B------:R-:W-:-:S03]  /*3dec0*/  IMAD.X R69, RZ, RZ, RZ, P3 ;  /* 0x000000ffff457224 */ /* 0x000fc600018e06ff */
[----:B------:R-:W-:Y:S01]  /*3ded0*/  IADD3.X R67, PT, PT, RZ, RZ, RZ, P2, !PT ;  /* 0x000000ffff437210 */ /* 0x000fe200017fe4ff */
[----:B------:R-:W-:Y:S01]  /*3dee0*/  VIADD R71, R73, UR12 ;  /* 0x0000000c49477c36 */ /* 0x000fe20008000000 */
[----:B------:R-:W-:Y:S01]  /*3def0*/  MOV R76, R72 ;  /* 0x00000048004c7202 */ /* 0x000fe20000000f00 */
[----:B------:R-:W-:-:S03]  /*3df00*/  IMAD.WIDE.U32 R68, R60, R59, R68 ;  /* 0x0000003b3c447225 */ /* 0x000fc600078e0044 */
[----:B------:R-:W-:Y:S01]  /*3df10*/  IADD3 R70, P3, PT, R71, R70, RZ ;  /* 0x0000004647467210 */ /* 0x000fe20007f7e0ff */
[----:B------:R-:W-:Y:S01]  /*3df20*/  IMAD.WIDE.U32 R66, R61, UR29, R66 ;  /* 0x0000001d3d427c25 */ /* 0x000fe2000f8e0042 */
[----:B------:R-:W-:Y:S02]  /*3df30*/  IADD3 R75, PT, PT, R69, UR9, RZ ;  /* 0x00000009454b7c10 */ /* 0x000fe4000fffe0ff */
[----:B------:R-:W-:Y:S01]  /*3df40*/  IADD3 R61, P1, P0, R22, R52, R113 ;  /* 0x00000034163d7210 */ /* 0x000fe2000783e071 */
[----:B------:R-:W-:Y:S01]  /*3df50*/  IMAD.X R71, RZ, RZ, RZ, P3 ;  /* 0x000000ffff477224 */ /* 0x000fe200018e06ff */
[----:B------:R-:W-:Y:S02]  /*3df60*/  IADD3 R74, P2, PT, R66, R75, RZ ;  /* 0x0000004b424a7210 */ /* 0x000fe40007f5e0ff */
[----:B------:R-:W-:Y:S01]  /*3df70*/  IADD3.X R79, PT, PT, RZ, RZ, RZ, P1, P0 ;  /* 0x000000ffff4f7210 */ /* 0x000fe20000fe04ff */
[----:B------:R-:W-:-:S03]  /*3df80*/  IMAD.WIDE.U32 R76, R51, R61, R76 ;  /* 0x0000003d334c7225 */ /* 0x000fc600078e004c */
[----:B------:R-:W-:Y:S01]  /*3df90*/  IADD3 R79, P1, P0, R24, R79, R115 ;  /* 0x0000004f184f7210 */ /* 0x000fe2000783e073 */
        /* <DEDUP_REMOVED lines=12> */
[----:B------:R-:W-:-:S03]  /*3e060*/  IADD3.X R67, PT, PT, RZ, RZ, RZ, P3, !PT ;  /* 0x000000ffff437210 */ /* 0x000fc60001ffe4ff */
[----:B------:R-:W-:Y:S02]  /*3e070*/  IMAD.X R73, RZ, RZ, RZ, P2 ;  /* 0x000000ffff497224 */ /* 0x000fe400010e06ff */
[----:B------:R-:W-:-:S04]  /*3e080*/  IMAD.WIDE.U32 R66, R63, UR33, R66 ;  /* 0x000000213f427c25 */ /* 0x000fc8000f8e0042 */
[----:B------:R-:W-:Y:S01]  /*3e090*/  IMAD.WIDE.U32 R72, R62, R59, R72 ;  /* 0x0000003b3e487225 */ /* 0x000fe200078e0048 */
[----:B------:R-:W-:-:S03]  /*3e0a0*/  IADD3 R59, PT, PT, R65, UR5, RZ ;  /* 0x00000005413b7c10 */ /* 0x000fc6000fffe0ff */
[----:B------:R-:W-:Y:S01]  /*3e0b0*/  VIADD R70, R67, UR14 ;  /* 0x0000000e43467c36 */ /* 0x000fe20008000000 */
        /* <DEDUP_REMOVED lines=16> */
[----:B------:R-:W-:Y:S01]  /*3e1c0*/  IMAD.WIDE.U32 R68, R63, UR31, R68 ;  /* 0x0000001f3f447c25 */ /* 0x000fe2000f8e0044 */
[----:B------:R-:W-:-:S03]  /*3e1d0*/  IADD3 R67, PT, PT, R71, UR7, RZ ;  /* 0x0000000747437c10 */ /* 0x000fc6000fffe0ff */
[----:B------:R-:W-:Y:S01]  /*3e1e0*/  VIADD R65, R65, UR11 ;  /* 0x0000000b41417c36 */ /* 0x000fe20008000000 */
[----:B------:R-:W-:Y:S02]  /*3e1f0*/  IADD3 R75, PT, PT, R69, UR16, RZ ;  /* 0x00000010454b7c10 */ /* 0x000fe4000fffe0ff */
[----:B------:R-:W-:Y:S02]  /*3e200*/  IADD3 R68, P3, PT, R67, R68, RZ ;  /* 0x0000004443447210 */ /* 0x000fe40007f7e0ff */
[----:B------:R-:W-:Y:S02]  /*3e210*/  IADD3 R64, P4, PT, R65, R64, RZ ;  /* 0x0000004041407210 */ /* 0x000fe40007f9e0ff */
[----:B------:R-:W-:Y:S01]  /*3e220*/  IADD3 R74, P2, PT, R75, R74, RZ ;  /* 0x0000004a4b4a7210 */ /* 0x000fe20007f5e0ff */
[----:B------:R-:W-:Y:S01]  /*3e230*/  IMAD.X R69, RZ, RZ, RZ, P3 ;  /* 0x000000ffff457224 */ /* 0x000fe200018e06ff */
[----:B------:R-:W-:-:S03]  /*3e240*/  IADD3.X R65, PT, PT, RZ, RZ, RZ, P4, !PT ;  /* 0x000000ffff417210 */ /* 0x000fc600027fe4ff */
[----:B------:R-:W-:Y:S02]  /*3e250*/  IMAD.X R75, RZ, RZ, RZ, P2 ;  /* 0x000000ffff4b7224 */ /* 0x000fe400010e06ff */
[----:B------:R-:W-:-:S04]  /*3e260*/  IMAD.WIDE.U32 R68, R55, R61, R68 ;  /* 0x0000003d37447225 */ /* 0x000fc800078e0044 */
[----:B------:R-:W-:Y:S01]  /*3e270*/  IMAD.WIDE.U32 R64, R59, UR35, R64 ;  /* 0x000000233b407c25 */ /* 0x000fe2000f8e0040 */
[----:B------:R-:W-:-:S03]  /*3e280*/  IADD3 R69, PT, PT, R69, UR8, RZ ;  /* 0x0000000845457c10 */ /* 0x000fc6000fffe0ff */
[----:B------:R-:W-:-:S04]  /*3e290*/  IMAD.WIDE.U32 R74, R63, UR30, R74 ;  /* 0x0000001e3f4a7c25 */ /* 0x000fc8000f8e004a */
[----:B------:R-:W-:Y:S01]  /*3e2a0*/  VIADD R67, R65, UR12 ;  /* 0x0000000c41437c36 */ /* 0x000fe20008000000 */
[----:B------:R-:W-:Y:S01]  /*3e2b0*/  IADD3 R74, P2, PT, R69, R74, RZ ;  /* 0x0000004a454a7210 */ /* 0x000fe20007f5e0ff */
[----:B------:R-:W-:Y:S01]  /*3e2c0*/  HFMA2 R65, -RZ, RZ, 0, 0 ;  /* 0x00000000ff417431 */ /* 0x000fe200000001ff */
[----:B------:R-:W-:Y:S02]  /*3e2d0*/  IADD3 R73, PT, PT, R75, UR17, RZ ;  /* 0x000000114b497c10 */ /* 0x000fe4000fffe0ff */
[----:B------:R-:W-:Y:S01]  /*3e2e0*/  IADD3 R66, P3, PT, R67, R66, RZ ;  /* 0x0000004243427210 */ /* 0x000fe20007f7e0ff */
[----:B------:R-:W-:Y:S01]  /*3e2f0*/  IMAD.X R75, RZ, RZ, RZ, P2 ;  /* 0x000000ffff4b7224 */ /* 0x000fe200010e06ff */
[----:B------:R-:W-:Y:S02]  /*3e300*/  IADD3 R72, P2, PT, R73, R72, RZ ;  /* 0x0000004849487210 */ /* 0x000fe40007f5e0ff */
[----:B------:R-:W-:Y:S01]  /*3e310*/  IADD3.X R67, PT, PT, RZ, RZ, RZ, P3, !PT ;  /* 0x000000ffff437210 */ /* 0x000fe20001ffe4ff */
[----:B------:R-:W-:-:S04]  /*3e320*/  IMAD.HI.U32 R75, R60, R61, R74 ;  /* 0x0000003d3c4b7227 */ /* 0x000fc800078e004a */
[----:B------:R-:W-:Y:S01]  /*3e330*/  IMAD.X R73, RZ, RZ, RZ, P2 ;  /* 0x000000ffff497224 */ /* 0x000fe200010e06ff */
[----:B------:R-:W-:Y:S01]  /*3e340*/  IADD3 R75, PT, PT, R75, UR9, RZ ;  /* 0x000000094b4b7c10 */ /* 0x000fe2000fffe0ff */
[----:B------:R-:W-:-:S04]  /*3e350*/  IMAD.WIDE.U32 R66, R59, UR34, R66 ;  /* 0x000000223b427c25 */ /* 0x000fc8000f8e0042 */
[----:B------:R-:W-:-:S04]  /*3e360*/  IMAD.WIDE.U32 R72, R63, UR29, R72 ;  /* 0x0000001d3f487c25 */ /* 0x000fc8000f8e0048 */
[----:B------:R-:W-:Y:S01]  /*3e370*/  VIADD R71, R67, UR13 ;  /* 0x0000000d43477c36 */ /* 0x000fe20008000000 */
[----:B------:R-:W-:Y:S01]  /*3e380*/  IADD3 R74, P2, PT, R72, R75, RZ ;  /* 0x0000004b484a7210 */ /* 0x000fe20007f5e0ff */
[----:B------:R-:W-:-:S03]  /*3e390*/  IMAD.WIDE.U32 R64, R51, R79, R64 ;  /* 0x0000004f33407225 */ /* 0x000fc600078e0040 */
[----:B------:R-:W-:Y:S01]  /*3e3a0*/  IADD3 R70, P3, PT, R71, R70, RZ ;  /* 0x0000004647467210 */ /* 0x000fe20007f7e0ff */
[----:B------:R-:W-:Y:S02]  /*3e3b0*/  VIADD R67, R65, UR4 ;  /* 0x0000000441437c36 */ /* 0x000fe40008000000 */
[----:B------:R-:W-:Y:S01]  /*3e3c0*/  IMAD.X R75, RZ, RZ, RZ, P2 ;  /* 0x000000ffff4b7224 */ /* 0x000fe200010e06ff */
[----:B------:R-:W-:Y:S01]  /*3e3d0*/  IADD3.X R71, PT, PT, RZ, RZ, RZ, P3, !PT ;  /* 0x000000ffff477210 */ /* 0x000fe20001ffe4ff */
[----:B------:R-:W-:Y:S01]  /*3e3e0*/  IMAD R77, R64, UR28, RZ ;  /* 0x0000001c404d7c24 */ /* 0x000fe2000f8e02ff */
[----:B------:R-:W-:Y:S01]  /*3e3f0*/  IADD3 R66, P4, PT, R67, R66, RZ ;  /* 0x0000004243427210 */ /* 0x000fe20007f9e0ff */
[----:B------:R-:W-:-:S03]  /*3e400*/  IMAD.WIDE.U32 R74, R57, R61, R74 ;  /* 0x0000003d394a7225 */ /* 0x000fc600078e004a */
[----:B------:R-:W-:Y:S01]  /*3e410*/  IADD3.X R67, PT, PT, RZ, RZ, RZ, P4, !PT ;  /* 0x000000ffff437210 */ /* 0x000fe200027fe4ff */
[----:B------:R-:W-:Y:S01]  /*3e420*/  IMAD.WIDE.U32 R70, R59, UR33, R70 ;  /* 0x000000213b467c25 */ /* 0x000fe2000f8e0046 */
[----:B------:R-:W-:-:S03]  /*3e430*/  IADD3 R72, PT, PT, R75, UR10, RZ ;  /* 0x0000000a4b487c10 */ /* 0x000fc6000fffe0ff */
[----:B------:R-:W-:Y:S01]  /*3e440*/  IMAD.MOV.U32 R65, RZ, RZ, RZ ;  /* 0x000000ffff417224 */ /* 0x000fe200078e00ff */
[----:B------:R-:W-:Y:S01]  /*3e450*/  IADD3 R72, P2, PT, R73, R72, RZ ;  /* 0x0000004849487210 */ /* 0x000fe20007f5e0ff */
[----:B------:R-:W-:Y:S02]  /*3e460*/  VIADD R69, R71, UR14 ;  /* 0x0000000e47457c36 */ /* 0x000fe40008000000 */
[----:B------:R-:W-:Y:S01]  /*3e470*/  IMAD.HI.U32 R63, R77, UR36, R64 ;  /* 0x000000244d3f7c27 */ /* 0x000fe2000f8e0040 */
[----:B------:R-:W-:Y:S02]  /*3e480*/  IADD3.X R73, PT, PT, RZ, RZ, RZ, P2, !PT ;  /* 0x000000ffff497210 */ /* 0x000fe400017fe4ff */
[----:B------:R-:W-:Y:S01]  /*3e490*/  IADD3 R68, P3, PT, R69, R68, RZ ;  /* 0x0000004445447210 */ /* 0x000fe20007f7e0ff */
[----:B------:R-:W-:Y:S01]  /*3e4a0*/  IMAD.WIDE.U32 R64, R54, R79, R66 ;  /* 0x0000004f36407225 */ /* 0x000fe200078e0042 */
[----:B------:R-:W-:-:S03]  /*3e4b0*/  IADD3 R63, PT, PT, R63, UR11, RZ ;  /* 0x0000000b3f3f7c10 */ /* 0x000fc6000fffe0ff */
[----:B------:R-:W-:Y:S01]  /*3e4c0*/  VIADD R71, R65, UR5 ;  /* 0x0000000541477c36 */ /* 0x000fe20008000000 */
[----:B------:R-:W-:Y:S01]  /*3e4d0*/  IADD3 R64, P4, PT, R63, R64, RZ ;  /* 0x000000403f407210 */ /* 0x000fe20007f9e0ff */
[----:B------:R-:W-:Y:S01]  /*3e4e0*/  IMAD.X R69, RZ, RZ, RZ, P3 ;  /* 0x000000ffff457224 */ /* 0x000fe200018e06ff */
[----:B------:R-:W-:Y:S01]  /*3e4f0*/  IADD3.X R63, PT, PT, RZ, RZ, RZ, P1, P0 ;  /* 0x000000ffff3f7210 */ /* 0x000fe20000fe04ff */
[----:B------:R-:W-:Y:S01]  /*3e500*/  IMAD.WIDE.U32 R72, R62, R61, R72 ;  /* 0x0000003d3e487225 */ /* 0x000fe200078e0048 */
[----:B------:R-:W-:Y:S02]  /*3e510*/  IADD3 R70, P2, PT, R71, R70, RZ ;  /* 0x0000004647467210 */ /* 0x000fe40007f5e0ff */
[----:B------:R-:W-:Y:S01]  /*3e520*/  IADD3.X R65, PT, PT, RZ, RZ, RZ, P4, !PT ;  /* 0x000000ffff417210 */ /* 0x000fe200027fe4ff */
[----:B------:R-:W-:Y:S01]  /*3e530*/  IMAD.WIDE.U32 R68, R59, UR32, R68 ;  /* 0x000000203b447c25 */ /* 0x000fe2000f8e0044 */
[----:B------:R-:W-:-:S03]  /*3e540*/  IADD3 R63, P0, P1, R26, R63, R117 ;  /* 0x0000003f1a3f7210 */ /* 0x000fc6000791e075 */
[----:B------:R-:W-:Y:S01]  /*3e550*/  IMAD.X R71, RZ, RZ, RZ, P2 ;  /* 0x000000ffff477224 */ /* 0x000fe200010e06ff */
[----:B------:R-:W-:Y:S01]  /*3e560*/  IADD3 R66, PT, PT, R69, UR15, RZ ;  /* 0x0000000f45427c10 */ /* 0x000fe2000fffe0ff */
[----:B------:R-:W-:-:S04]  /*3e570*/  IMAD.WIDE.U32 R64, R77, UR35, R64 ;  /* 0x000000234d407c25 */ /* 0x000fc8000f8e0040 */
[----:B------:R-:W-:Y:S01]  /*3e580*/  VIADD R67, R73, UR20 ;  /* 0x0000001449437c36 */ /* 0x000fe20008000000 */
[----:B------:R-:W-:Y:S01]  /*3e590*/  IADD3 R61, PT, PT, R65, UR12, RZ ;  /* 0x0000000c413d7c10 */ /* 0x000fe2000fffe0ff */
[----:B------:R-:W-:-:S03]  /*3e5a0*/  IMAD.WIDE.U32 R70, R53, R79, R70 ;  /* 0x0000004f35467225 */ /* 0x000fc600078e0046 */
[----:B------:R-:W-:Y:S01]  /*3e5b0*/  IADD3 R66, P2, PT, R66, R67, RZ ;  /* 0x0000004342427210 */ /* 0x000fe20007f5e0ff */
[----:B------:R-:W-:Y:S01]  /*3e5c0*/  IMAD.MOV.U32 R65, RZ, RZ, RZ ;  /* 0x000000ffff417224 */ /* 0x000fe200078e00ff */
[----:B------:R-:W-:Y:S02]  /*3e5d0*/  IADD3 R69, PT, PT, R71, UR6, RZ ;  /* 0x0000000647457c10 */ /* 0x000fe4000fffe0ff */
[----:B------:R-:W-:Y:S01]  /*3e5e0*/  IADD3 R70, P4, PT, R61, R70, RZ ;  /* 0x000000463d467210 */ /* 0x000fe20007f9e0ff */
[----:B------:R-:W-:Y:S01]  /*3e5f0*/  IMAD.WIDE.U32 R64, R51, R63, R64 ;  /* 0x0000003f33407225 */ /* 0x000fe200078e0040 */
[----:B------:R-:W-:-:S03]  /*3e600*/  IADD3 R68, P3, PT, R69, R68, RZ ;  /* 0x0000004445447210 */ /* 0x000fc60007f7e0ff */
[----:B------:R-:W-:Y:S01]  /*3e610*/  IMAD.X R67, RZ, RZ, RZ, P2 ;  /* 0x000000ffff437224 */ /* 0x000fe200010e06ff */
[----:B------:R-:W-:Y:S01]  /*3e620*/  IADD3 R73, PT, PT, R65, UR4, RZ ;  /* 0x0000000441497c10 */ /* 0x000fe2000fffe0ff */
[----:B------:R-:W-:Y:S01]  /*3e630*/  IMAD.X R71, RZ, RZ, RZ, P4 ;  /* 0x000000ffff477224 */ /* 0x000fe200020e06ff */
[----:B------:R-:W-:Y:S01]  /*3e640*/  IADD3.X R69, PT, PT, RZ, RZ, RZ, P3, !PT ;  /* 0x000000ffff457210 */ /* 0x000fe20001ffe4ff */
[----:B------:R-:W-:Y:S01]  /*3e650*/  IMAD.WIDE.U32 R66, R59, UR31, R66 ;  /* 0x0000001f3b427c25 */ /* 0x000fe2000f8e0042 */
[----:B------:R-:W-:-:S03]  /*3e660*/  MOV R65, RZ ;  /* 0x000000ff00417202 */ /* 0x000fc60000000f00 */
[----:B------:R-:W-:Y:S02]  /*3e670*/  IMAD R61, R64, UR28, RZ ;  /* 0x0000001c403d7c24 */ /* 0x000fe4000f8e02ff */
[----:B------:R-:W-:-:S04]  /*3e680*/  IMAD.WIDE.U32 R70, R77, UR34, R70 ;  /* 0x000000224d467c25 */ /* 0x000fc8000f8e0046 */
[----:B------:R-:W-:Y:S01]  /*3e690*/  VIADD R67, R67, UR16 ;  /* 0x0000001043437c36 */ /* 0x000fe20008000000 */
[----:B------:R-:W-:Y:S01]  /*3e6a0*/  IADD3 R70, P4, PT, R73, R70, RZ ;  /* 0x0000004649467210 */ /* 0x000fe20007f9e0ff */
[----:B------:R-:W-:-:S04]  /*3e6b0*/  IMAD.WIDE.U32 R68, R58, R79, R68 ;  /* 0x0000004f3a447225 */ /* 0x000fc800078e0044 */
[----:B------:R-:W-:Y:S01]  /*3e6c0*/  IMAD.HI.U32 R52, R61, UR36, R64 ;  /* 0x000000243d347c27 */ /* 0x000fe2000f8e0040 */
[----:B------:R-:W-:Y:S02]  /*3e6d0*/  IADD3 R64, P2, PT, R67, R74, RZ ;  /* 0x0000004a43407210 */ /* 0x000fe40007f5e0ff */
[----:B------:R-:W-:Y:S01]  /*3e6e0*/  IADD3 R67, PT, PT, R69, UR7, RZ ;  /* 0x0000000745437c10 */ /* 0x000fe2000fffe0ff */
[----:B------:R-:W-:Y:S01]  /*3e6f0*/  VIADD R65, R71, UR13 ;  /* 0x0000000d47417c36 */ /* 0x000fe20008000000 */
[----:B------:R-:W-:Y:S01]  /*3e700*/  IADD3.X R71, PT, PT, RZ, RZ, RZ, P4, !PT ;  /* 0x000000ffff477210 */ /* 0x000fe200027fe4ff */
[----:B------:R-:W-:Y:S01]  /*3e710*/  VIADD R73, R52, UR11 ;  /* 0x0000000b34497c36 */ /* 0x000fe20008000000 */
[----:B------:R-:W-:Y:S02]  /*3e720*/  IADD3.X R52, PT, PT, RZ, RZ, RZ, P0, P1 ;  /* 0x000000ffff347210 */ /* 0x000fe400007e24ff */
[----:B------:R-:W-:Y:S01]  /*3e730*/  IADD3 R68, P3, PT, R65, R68, RZ ;  /* 0x0000004441447210 */ /* 0x000fe20007f7e0ff */
[----:B------:R-:W-:Y:S01]  /*3e740*/  IMAD.X R65, RZ, RZ, RZ, P2 ;  /* 0x000000ffff417224 */ /* 0x000fe200010e06ff */
[----:B------:R-:W-:Y:S01]  /*3e750*/  IADD3 R66, P2, PT, R67, R66, RZ ;  /* 0x0000004243427210 */ /* 0x000fe20007f5e0ff */
[----:B------:R-:W-:Y:S01]  /*3e760*/  IMAD.WIDE.U32 R70, R54, R63, R70 ;  /* 0x0000003f36467225 */ /* 0x000fe200078e0046 */
[----:B------:R-:W-:-:S03]  /*3e770*/  IADD3.X R69, PT, PT, RZ, RZ, RZ, P3, !PT ;  /* 0x000000ffff457210 */ /* 0x000fc60001ffe4ff */
[----:B------:R-:W-:Y:S01]  /*3e780*/  IMAD.WIDE.U32 R64, R59, UR30, R64 ;  /* 0x0000001e3b407c25 */ /* 0x000fe2000f8e0040 */
[----:B------:R-:W-:-:S03]  /*3e790*/  IADD3 R70, P5, PT, R73, R70, RZ ;  /* 0x0000004649467210 */ /* 0x000fc60007fbe0ff */
[----:B------:R-:W-:Y:S01]  /*3e7a0*/  IMAD.X R67, RZ, RZ, RZ, P2 ;  /* 0x000000ffff437224 */ /* 0x000fe200010e06ff */
[----:B------:R-:W-:Y:S01]  /*3e7b0*/  IADD3 R65, PT, PT, R65, UR17, RZ ;  /* 0x0000001141417c10 */ /* 0x000fe2000fffe0ff */
[----:B------:R-:W-:-:S03]  /*3e7c0*/  IMAD.WIDE.U32 R68, R77, UR33, R68 ;  /* 0x000000214d447c25 */ /* 0x000fc6000f8e0044 */
[----:B------:R-:W-:Y:S01]  /*3e7d0*/  IADD3 R72, P2, PT, R65, R72, RZ ;  /* 0x0000004841487210 */ /* 0x000fe20007f5e0ff */
[----:B------:R-:W-:Y:S01]  /*3e7e0*/  IMAD.WIDE.U32 R66, R55, R79, R66 ;  /* 0x0000004f37427225 */ /* 0x000fe200078e0042 */
[----:B------:R-:W-:Y:S02]  /*3e7f0*/  IADD3 R65, PT, PT, R69, UR14, RZ ;  /* 0x0000000e45417c10 */ /* 0x000fe4000fffe0ff */
[----:B------:R-:W-:Y:S01]  /*3e800*/  IADD3.X R73, PT, PT, RZ, RZ, RZ, P2, !PT ;  /* 0x000000ffff497210 */ /* 0x000fe200017fe4ff */
[----:B------:R-:W-:Y:S01]  /*3e810*/  VIADD R67, R67, UR8 ;  /* 0x0000000843437c36 */ /* 0x000fe20008000000 */
[----:B------:R-:W-:Y:S01]  /*3e820*/  IADD3 R66, P3, PT, R65, R66, RZ ;  /* 0x0000004241427210 */ /* 0x000fe20007f7e0ff */
[----:B------:R-:W-:Y:S02]  /*3e830*/  VIADD R71, R71, UR5 ;  /* 0x0000000547477c36 */ /* 0x000fe40008000000 */
[----:B------:R-:W-:Y:S01]  /*3e840*/  IMAD.WIDE.U32 R72, R59, UR29, R72 ;  /* 0x0000001d3b487c25 */ /* 0x000fe2000f8e0048 */
[----:B------:R-:W-:-:S02]  /*3e850*/  IADD3 R64, P2, PT, R67, R64, RZ ;  /* 0x0000004043407210 */ /* 0x000fc40007f5e0ff */
[----:B------:R-:W-:Y:S01]  /*3e860*/  IADD3 R68, P4, PT, R71, R68, RZ ;  /* 0x0000004447447210 */ /* 0x000fe20007f9e0ff */
[----:B------:R-:W-:Y:S01]  /*3e870*/  IMAD.X R71, RZ, RZ, RZ, P5 ;  /* 0x000000ffff477224 */ /* 0x000fe200028e06ff */
[----:B------:R-:W-:Y:S02]  /*3e880*/  IADD3.X R65, PT, PT, RZ, RZ, RZ, P2, !PT ;  /* 0x000000ffff417210 */ /* 0x000fe400017fe4ff */
[----:B------:R-:W-:Y:S01]  /*3e890*/  IADD3.X R67, PT, PT, RZ, RZ, RZ, P3, !PT ;  /* 0x000000ffff437210 */ /* 0x000fe20001ffe4ff */
[----:B------:R-:W-:Y:S02]  /*3e8a0*/  IMAD.X R69, RZ, RZ, RZ, P4 ;  /* 0x000000ffff457224 */ /* 0x000fe400020e06ff */
[----:B------:R-:W-:-:S04]  /*3e8b0*/  IMAD.WIDE.U32 R64, R60, R79, R64 ;  /* 0x0000004f3c407225 */ /* 0x000fc800078e0040 */
[----:B------:R-:W-:Y:S01]  /*3e8c0*/  IMAD.WIDE.U32 R70, R61, UR35, R70 ;  /* 0x000000233d467c25 */ /* 0x000fe2000f8e0046 */
[----:B------:R-:W-:-:S03]  /*3e8d0*/  IADD3 R75, PT, PT, R65, UR9, RZ ;  /* 0x00000009414b7c10 */ /* 0x000fc6000fffe0ff */
[----:B------:R-:W-:Y:S01]  /*3e8e0*/  IMAD.WIDE.U32 R68, R53, R63, R68 ;  /* 0x0000003f35447225 */ /* 0x000fe200078e0044 */
[----:B------:R-:W-:-:S03]  /*3e8f0*/  IADD3 R74, P0, PT, R72, R75, RZ ;  /* 0x0000004b484a7210 */ /* 0x000fc60007f1e0ff */
[----:B------:R-:W-:Y:S02]  /*3e900*/  VIADD R59, R71, UR12 ;  /* 0x0000000c473b7c36 */ /* 0x000fe40008000000 */
[----:B------:R-:W-:Y:S02]  /*3e910*/  HFMA2 R71, -RZ, RZ, 0, 0 ;  /* 0x00000000ff477431 */ /* 0x000fe400000001ff */
[----:B------:R-:W-:Y:S02]  /*3e920*/  IMAD.X R75, RZ, RZ, RZ, P0 ;  /* 0x000000ffff4b7224 */ /* 0x000fe400000e06ff */
[----:B------:R-:W-:Y:S01]  /*3e930*/  IMAD.WIDE.U32 R66, R77, UR32, R66 ;  /* 0x000000204d427c25 */ /* 0x000fe2000f8e0042 */
[----:B------:R-:W-:Y:S02]  /*3e940*/  IADD3 R68, P3, PT, R59, R68, RZ ;  /* 0x000000443b447210 */ /* 0x000fe40007f7e0ff */
[----:B------:R-:W-:Y:S01]  /*3e950*/  IADD3 R59, PT, PT, R15, R106, R52 ;  /* 0x0000006a0f3b7210 */ /* 0x000fe20007ffe034 */
[----:B------:R-:W-:-:S02]  /*3e960*/  VIADD R65, R69, UR6 ;  /* 0x0000000645417c36 */ /* 0x000fc40008000000 */
[----:B------:R-:W-:-:S03]  /*3e970*/  IMAD.HI.U32 R72, R57, R79, R74 ;  /* 0x0000004f39487227 */ /* 0x000fc600078e004a */
        /* <DEDUP_REMOVED lines=8> */
[----:B------:R-:W-:Y:S01]  /*3ea00*/  IMAD R52, R70, UR28, RZ ;  /* 0x0000001c46347c24 */ /* 0x000fe2000f8e02ff */
[----:B------:R-:W-:Y:S01]  /*3ea10*/  IADD3 R75, PT, PT, R71, UR4, RZ ;  /* 0x00000004474b7c10 */ /* 0x000fe2000fffe0ff */
[----:B------:R-:W-:Y:S01]  /*3ea20*/  IMAD.MOV.U32 R71, RZ, RZ, RZ ;  /* 0x000000ffff477224 */ /* 0x000fe200078e00ff */
[----:B------:R-:W-:Y:S01]  /*3ea30*/  IADD3.X R65, PT, PT, RZ, RZ, RZ, P1, !PT ;  /* 0x000000ffff417210 */ /* 0x000fe20000ffe4ff */
[----:B------:R-:W-:Y:S01]  /*3ea40*/  IMAD.WIDE.U32 R68, R61, UR34, R68 ;  /* 0x000000223d447c25 */ /* 0x000fe2000f8e0044 */
[----:B------:R-:W-:-:S03]  /*3ea50*/  IADD3.X R73, PT, PT, RZ, RZ, RZ, P0, !PT ;  /* 0x000000ffff497210 */ /* 0x000fc600007fe4ff */
[----:B------:R-:W-:-:S04]  /*3ea60*/  IMAD.WIDE.U32 R66, R58, R63, R66 ;  /* 0x0000003f3a427225 */ /* 0x000fc800078e0042 */
[----:B------:R-:W-:Y:S01]  /*3ea70*/  IMAD.HI.U32 R56, R52, UR36, R70 ;  /* 0x0000002434387c27 */ /* 0x000fe2000f8e0046 */
[----:B------:R-:W-:-:S03]  /*3ea80*/  IADD3 R70, P1, PT, R75, R68, RZ ;  /* 0x000000444b467210 */ /* 0x000fc60007f3e0ff */
[----:B------:R-:W-:Y:S01]  /*3ea90*/  VIADD R69, R69, UR13 ;  /* 0x0000000d45457c36 */ /* 0x000fe20008000000 */
[----:B------:R-:W-:Y:S01]  /*3eaa0*/  IADD3.X R71, PT, PT, RZ, RZ, RZ, P1, !PT ;  /* 0x000000ffff477210 */ /* 0x000fe20000ffe4ff */
[----:B------:R-:W-:-:S03]  /*3eab0*/  IMAD.WIDE.U32 R64, R77, UR31, R64 ;  /* 0x0000001f4d407c25 */ /* 0x000fc6000f8e0040 */
[----:B------:R-:W-:Y:S01]  /*3eac0*/  IADD3 R68, P0, PT, R69, R66, RZ ;  /* 0x0000004245447210 */ /* 0x000fe20007f1e0ff */
[----:B------:R-:W-:Y:S02]  /*3ead0*/  VIADD R67, R67, UR7 ;  /* 0x0000000743437c36 */ /* 0x000fe40008000000 */
[----:B------:R-:W-:Y:S01]  /*3eae0*/  IMAD.WIDE.U32 R72, R62, R79, R72 ;  /* 0x0000004f3e487225 */ /* 0x000fe200078e0048 */
[----:B------:R-:W-:Y:S02]  /*3eaf0*/  IADD3.X R69, PT, PT, RZ, RZ, RZ, P0, !PT ;  /* 0x000000ffff457210 */ /* 0x000fe400007fe4ff */
[----:B------:R-:W-:Y:S01]  /*3eb00*/  IADD3 R66, P1, PT, R67, R64, RZ ;  /* 0x0000004043427210 */ /* 0x000fe20007f3e0ff */
[----:B------:R-:W-:Y:S01]  /*3eb10*/  VIADD R64, R65, UR16 ;  /* 0x0000001041407c36 */ /* 0x000fe20008000000 */
[----:B------:R-:W-:Y:S01]  /*3eb20*/  IADD3 R67, PT, PT, R73, UR20, RZ ;  /* 0x0000001449437c10 */ /* 0x000fe2000fffe0ff */
        /* <DEDUP_REMOVED lines=65> */
[----:B------:R-:W-:Y:S02]  /*3ef40*/  IADD3.X R65, PT, PT, RZ, RZ, RZ, P1, !PT ;  /* 0x000000ffff417210 */ /* 0x000fe40000ffe4ff */
[----:B------:R-:W-:Y:S01]  /*3ef50*/  IADD3 R73, PT, PT, R73, UR20, RZ ;  /* 0x0000001449497c10 */ /* 0x000fe2000fffe0ff */
[----:B------:R-:W-:Y:S02]  /*3ef60*/  IMAD.X R75, RZ, RZ, RZ, P0 ;  /* 0x000000ffff4b7224 */ /* 0x000fe400000e06ff */
[----:B------:R-:W-:Y:S01]  /*3ef70*/  IMAD.WIDE.U32 R64, R52, UR32, R64 ;  /* 0x0000002034407c25 */ /* 0x000fe2000f8e0040 */
[----:B------:R-:W-:-:S03]  /*3ef80*/  IADD3 R72, P0, PT, R72, R73, RZ ;  /* 0x0000004948487210 */ /* 0x000fc60007f1e0ff */
[----:B------:R-:W-:Y:S01]  /*3ef90*/  IMAD.WIDE.U32 R74, R59, R60, R74 ;  /* 0x0000003c3b4a7225 */ /* 0x000fe200078e004a */
[----:B------:R-:W-:-:S03]  /*3efa0*/  IADD3.X R73, PT, PT, RZ, RZ, RZ, P0, !PT ;  /* 0x000000ffff497210 */ /* 0x000fc600007fe4ff */
        /* <DEDUP_REMOVED lines=12> */
[----:B------:R-:W-:Y:S02]  /*3f070*/  IADD3 R72, PT, PT, R75, UR10, RZ ;  /* 0x0000000a4b487c10 */ /* 0x000fe4000fffe0ff */
[----:B------:R-:W-:Y:S01]  /*3f080*/  MOV R61, R64 ;  /* 0x00000040003d7202 */ /* 0x000fe20000000f00 */
[----:B------:R-:W-:Y:S01]  /*3f090*/  IMAD.X R75, RZ, RZ, RZ, P0 ;  /* 0x000000ffff4b7224 */ /* 0x000fe200000e06ff */
[----:B------:R-:W-:Y:S01]  /*3f0a0*/  IADD3 R72, PT, PT, R73, R72, RZ ;  /* 0x0000004849487210 */ /* 0x000fe20007ffe0ff */
[----:B------:R-:W-:-:S04]  /*3f0b0*/  IMAD.WIDE.U32 R74, R52, UR30, R74 ;  /* 0x0000001e344a7c25 */ /* 0x000fc8000f8e004a */
[----:B------:R-:W-:Y:S01]  /*3f0c0*/  IMAD R59, R59, R62, R72 ;  /* 0x0000003e3b3b7224 */ /* 0x000fe200078e0248 */
[----:B------:R-:W-:Y:S01]  /*3f0d0*/  MOV R78, R74 ;  /* 0x0000004a004e7202 */ /* 0x000fe20000000f00 */
[----:B------:R-:W-:-:S05]  /*3f0e0*/  VIADD R72, R75, UR17 ;  /* 0x000000114b487c36 */ /* 0x000fca0008000000 */
[----:B------:R-:W-:Y:S01]  /*3f0f0*/  IADD3 R72, P0, PT, R59, R72, RZ ;  /* 0x000000483b487210 */ /* 0x000fe20007f1e0ff */
[----:B------:R-:W-:-:S03]  /*3f100*/  IMAD.MOV.U32 R59, RZ, RZ, R66 ;  /* 0x000000ffff3b7224 */ /* 0x000fc600078e0042 */
        /* <DEDUP_REMOVED lines=39> */
.L_x_126:
[----:B------:R-:W-:Y:S05]  /*3f380*/  BSYNC.RELIABLE B2 ;  /* 0x0000000000027941 */ /* 0x000fea0003800100 */
.L_x_125:
        /* <DEDUP_REMOVED lines=22> */
.L_x_124:
[----:B------:R-:W-:Y:S05]  /*3f4f0*/  BSYNC.RECONVERGENT B1 ;  /* 0x0000000000017941 */ /* 0x000fea0003800200 */
.L_x_123:
[----:B------:R-:W-:Y:S01]  /*3f500*/  IADD3 R65, PT, PT, R33, R32, RZ ;  /* 0x0000002021417210 */ /* 0x000fe20007ffe0ff */
[----:B------:R-:W-:Y:S01]  /*3f510*/  HFMA2 R67, -RZ, RZ, 0, 0 ;  /* 0x00000000ff437431 */ /* 0x000fe200000001ff */
[----:B------:R-:W-:Y:S01]  /*3f520*/  IADD3 R75, P0, PT, R105, -R14, RZ ;  /* 0x8000000e694b7210 */ /* 0x000fe20007f1e0ff */
[----:B------:R-:W-:Y:S01]  /*3f530*/  UMOV UR20, URZ ;  /* 0x000000ff00147c82 */ /* 0x000fe20008000000 */
[----:B------:R-:W-:Y:S01]  /*3f540*/  ISETP.GE.U32.AND P1, PT, R65, R32, PT ;  /* 0x000000204100720c */ /* 0x000fe20003f26070 */
[----:B------:R-:W-:Y:S01]  /*3f550*/  UMOV UR21, URZ ;  /* 0x000000ff00157c82 */ /* 0x000fe20008000000 */
[----:B------:R-:W-:Y:S01]  /*3f560*/  UMOV UR22, URZ ;  /* 0x000000ff00167c82 */ /* 0x000fe20008000000 */
[----:B------:R-:W-:Y:S01]  /*3f570*/  IMAD.WIDE.U32 R32, R75, R65, RZ ;  /* 0x000000414b207225 */ /* 0x000fe200078e00ff */
[----:B------:R-:W-:Y:S01]  /*3f580*/  SEL R64, RZ, 0x1, P1 ;  /* 0x00000001ff407807 */ /* 0x000fe20000800000 */
[----:B------:R-:W-:Y:S01]  /*3f590*/  UMOV UR23, URZ ;  /* 0x000000ff00177c82 */ /* 0x000fe20008000000 */
[----:B------:R-:W-:Y:S01]  /*3f5a0*/  UMOV UR24, URZ ;  /* 0x000000ff00187c82 */ /* 0x000fe20008000000 */
[----:B------:R-:W-:Y:S01]  /*3f5b0*/  VIADD R66, R33, UR20 ;  /* 0x0000001421427c36 */ /* 0x000fe20008000000 */
        /* <DEDUP_REMOVED lines=13> */
[----:B------:R-:W-:Y:S01]  /*3f690*/  BSSY.RECONVERGENT B1, `(.L_x_127) ;  /* 0x0000241000017945 */ /* 0x000fe20003800200 */
[----:B------:R-:W-:Y:S01]  /*3f6a0*/  IADD3.X R67, PT, PT, RZ, RZ, RZ, P1, P2 ;  /* 0x000000ffff437210 */ /* 0x000fe20000fe44ff */
[----:B------:R-:W-:-:S03]  /*3f6b0*/  IMAD.WIDE.U32 R34, R66, R75, R34 ;  /* 0x0000004b42227225 */ /* 0x000fc600078e0022 */
[----:B------:R-:W-:Y:S01]  /*3f6c0*/  IADD3 R67, P1, P2, R39, R67, R38 ;  /* 0x0000004327437210 */ /* 0x000fe20007a3e026 */
[----:B------:R-:W-:Y:S02]  /*3f6d0*/  VIADD R36, R35, UR22 ;  /* 0x0000001623247c36 */ /* 0x000fe40008000000 */
[----:B------:R-:W-:Y:S02]  /*3f6e0*/  HFMA2 R39, -RZ, RZ, 0, 0 ;  /* 0x00000000ff277431 */ /* 0x000fe400000001ff */
[----:B------:R-:W-:Y:S01]  /*3f6f0*/  IMAD.MOV.U32 R73, RZ, RZ, RZ ;  /* 0x000000ffff497224 */ /* 0x000fe200078e00ff */
[----:B------:R-:W-:Y:S01]  /*3f700*/  IADD3.X R68, PT, PT, RZ, RZ, RZ, P1, P2 ;  /* 0x000000ffff447210 */ /* 0x000fe20000fe44ff */
[----:B------:R-:W-:-:S03]  /*3f710*/  IMAD.WIDE.U32 R36, R67, R75, R36 ;  /* 0x0000004b43247225 */ /* 0x000fc600078e0024 */
[----:B------:R-:W-:Y:S01]  /*3f720*/  IADD3 R68, P1, P2, R41, R68, R40 ;  /* 0x0000004429447210 */ /* 0x000fe20007a3e028 */
[----:B------:R-:W-:Y:S02]  /*3f730*/  VIADD R38, R37, UR23 ;  /* 0x0000001725267c36 */ /* 0x000fe40008000000 */
[----:B------:R-:W-:Y:S01]  /*3f740*/  HFMA2 R41, -RZ, RZ, 0, 0 ;  /* 0x00000000ff297431 */ /* 0x000fe200000001ff */
[----:B------:R-:W-:Y:S01]  /*3f750*/  IADD3.X R14, PT, PT, RZ, RZ, RZ, P1, P2 ;  /* 0x000000ffff0e7210 */ /* 0x000fe20000fe44ff */
[----:B------:R-:W-:-:S03]  /*3f760*/  IMAD.WIDE.U32 R38, R68, R75, R38 ;  /* 0x0000004b44267225 */ /* 0x000fc600078e0026 */
[----:B------:R-:W-:Y:S01]  /*3f770*/  IADD3 R43, P1, P2, R43, R14, R42 ;  /* 0x0000000e2b2b7210 */ /* 0x000fe20007a3e02a */
[----:B------:R-:W-:-:S03]  /*3f780*/  VIADD R40, R39, UR24 ;  /* 0x0000001827287c36 */ /* 0x000fc60008000000 */
[----:B------:R-:W-:Y:S01]  /*3f790*/  IADD3.X R14, PT, PT, RZ, RZ, RZ, P1, P2 ;  /* 0x000000ffff0e7210 */ /* 0x000fe20000fe44ff */
[----:B------:R-:W-:-:S03]  /*3f7a0*/  IMAD.WIDE.U32 R40, R43, R75, R40 ;  /* 0x0000004b2b287225 */ /* 0x000fc600078e0028 */
[----:B------:R-:W-:Y:S01]  /*3f7b0*/  IADD3 R45, P1, P2, R45, R14, R46 ;  /* 0x0000000e2d2d7210 */ /* 0x000fe20007a3e02e */
[----:B------:R-:W-:-:S03]  /*3f7c0*/  VIADD R70, R41, UR25 ;  /* 0x0000001929467c36 */ /* 0x000fc60008000000 */
[----:B------:R-:W-:Y:S01]  /*3f7d0*/  IADD3.X R14, PT, PT, RZ, RZ, RZ, P1, P2 ;  /* 0x000000ffff0e7210 */ /* 0x000fe20000fe44ff */
[----:B------:R-:W-:-:S03]  /*3f7e0*/  IMAD.WIDE.U32 R70, R45, R75, R70 ;  /* 0x0000004b2d467225 */ /* 0x000fc600078e0046 */
[----:B------:R-:W-:Y:S01]  /*3f7f0*/  IADD3 R48, PT, PT, R48, R31, R14 ;  /* 0x0000001f30307210 */ /* 0x000fe20007ffe00e */
[----:B------:R-:W-:Y:S02]  /*3f800*/  VIADD R72, R71, UR26 ;  /* 0x0000001a47487c36 */ /* 0x000fe40008000000 */
[----:B------:R-:W-:-:S04]  /*3f810*/  IMAD.HI.U32 R14, R69, UR36, R32 ;  /* 0x00000024450e7c27 */ /* 0x000fc8000f8e0020 */
[----:B------:R-:W-:Y:S01]  /*3f820*/  IMAD.WIDE.U32 R32, R48, R75, R72 ;  /* 0x0000004b30207225 */ /* 0x000fe200078e0048 */
[----:B------:R-:W-:-:S03]  /*3f830*/  IADD3 R72, PT, PT, R14, UR11, RZ ;  /* 0x0000000b0e487c10 */ /* 0x000fc6000fffe0ff */
[----:B------:R-:W-:Y:S02]  /*3f840*/  VIADD R73, R33, UR20 ;  /* 0x0000001421497c36 */ /* 0x000fe40008000000 */
[----:B------:R-:W-:-:S03]  /*3f850*/  IMAD.X R14, RZ, RZ, -0x1, P0 ;  /* 0xffffffffff0e7424 */ /* 0x000fc600000e06ff */
[----:B------:R-:W-:Y:S02]  /*3f860*/  IADD3 R72, P1, PT, R72, R73, RZ ;  /* 0x0000004948487210 */ /* 0x000fe40007f3e0ff */
[----:B------:R-:W-:Y:S02]  /*3f870*/  LOP3.LUT R14, R14, 0x1, RZ, 0xc0, !PT ;  /* 0x000000010e0e7812 */ /* 0x000fe400078ec0ff */
[----:B------:R-:W-:Y:S02]  /*3f880*/  IADD3.X R73, PT, PT, RZ, RZ, RZ, P1, !PT ;  /* 0x000000ffff497210 */ /* 0x000fe40000ffe4ff */
[----:B------:R-:W-:Y:S01]  /*3f890*/  IADD3 R77, P0, P1, R107, -R14, -R16 ;  /* 0x8000000e6b4d7210 */ /* 0x000fe2000791e810 */
[----:B------:R-:W-:-:S03]  /*3f8a0*/  IMAD.WIDE.U32 R72, R69, UR35, R72 ;  /* 0x0000002345487c25 */ /* 0x000fc6000f8e0048 */
[----:B------:R-:W-:Y:S02]  /*3f8b0*/  IADD3.X R16, PT, PT, RZ, -0x1, R50, P0, P1 ;  /* 0xffffffffff107810 */ /* 0x000fe400007e2432 */
[----:B------:R-:W-:Y:S02]  /*3f8c0*/  IADD3 R35, PT, PT, R73, UR12, RZ ;  /* 0x0000000c49237c10 */ /* 0x000fe4000fffe0ff */
[----:B------:R-:W-:Y:S02]  /*3f8d0*/  MOV R73, RZ ;  /* 0x000000ff00497202 */ /* 0x000fe40000000f00 */
[----:B------:R-:W-:Y:S02]  /*3f8e0*/  IADD3 R34, P2, PT, R35, R34, RZ ;  /* 0x0000002223227210 */ /* 0x000fe40007f5e0ff */
[----:B------:R-:W-:Y:S01]  /*3f8f0*/  LOP3.LUT R16, R16, 0x1, RZ, 0xc0, !PT ;  /* 0x0000000110107812 */ /* 0x000fe200078ec0ff */
[----:B------:R-:W-:-:S04]  /*3f900*/  IMAD.WIDE.U32 R72, R65, R77, R72 ;  /* 0x0000004d41487225 */ /* 0x000fc800078e0048 */
[----:B------:R-:W-:Y:S02]  /*3f910*/  IMAD.X R35, RZ, RZ, RZ, P2 ;  /* 0x000000ffff237224 */ /* 0x000fe400010e06ff */
[----:B------:R-:W-:Y:S02]  /*3f920*/  VIADD R75, R73, UR20 ;  /* 0x00000014494b7c36 */ /* 0x000fe40008000000 */
[----:B------:R-:W-:-:S04]  /*3f930*/  IMAD.WIDE.U32 R34, R69, UR34, R34 ;  /* 0x0000002245227c25 */ /* 0x000fc8000f8e0022 */
[----:B------:R-:W-:Y:S01]  /*3f940*/  IMAD R14, R72, UR28, RZ ;  /* 0x0000001c480e7c24 */ /* 0x000fe2000f8e02ff */
[----:B------:R-:W-:Y:S01]  /*3f950*/  IADD3 R35, PT, PT, R35, UR13, RZ ;  /* 0x0000000d23237c10 */ /* 0x000fe2000fffe0ff */
[----:B------:R-:W-:Y:S01]  /*3f960*/  IMAD.MOV.U32 R73, RZ, RZ, RZ ;  /* 0x000000ffff497224 */ /* 0x000fe200078e00ff */
[----:B------:R-:W-:Y:S02]  /*3f970*/  IADD3 R74, P3, PT, R75, R34, RZ ;  /* 0x000000224b4a7210 */ /* 0x000fe40007f7e0ff */
[----:B------:R-:W-:Y:S01]  /*3f980*/  IADD3 R34, P2, PT, R35, R36, RZ ;  /* 0x0000002423227210 */ /* 0x000fe20007f5e0ff */
[----:B------:R-:W-:-:S03]  /*3f990*/  IMAD.HI.U32 R71, R14, UR36, R72 ;  /* 0x000000240e477c27 */ /* 0x000fc6000f8e0048 */
[----:B------:R-:W-:Y:S01]  /*3f9a0*/  IADD3.X R35, PT, PT, RZ, RZ, RZ, P2, !PT ;  /* 0x000000ffff237210 */ /* 0x000fe200017fe4ff */
[----:B------:R-:W-:Y:S01]  /*3f9b0*/  IMAD.X R75, RZ, RZ, RZ, P3 ;  /* 0x000000ffff4b7224 */ /* 0x000fe200018e06ff */
        /* <DEDUP_REMOVED lines=39> */
[----:B------:R-:W-:Y:S02]  /*3fc30*/  IADD3 R38, P2, PT, R40, R39, RZ ;  /* 0x0000002728267210 */ /* 0x000fe40007f5e0ff */
[----:B------:R-:W-:Y:S01]  /*3fc40*/  IADD3 R72, PT, PT, R71, UR12, RZ ;  /* 0x0000000c47487c10 */ /* 0x000fe2000fffe0ff */
[----:B------:R-:W-:Y:S01]  /*3fc50*/  IMAD.MOV.U32 R71, RZ, RZ, RZ ;  /* 0x000000ffff477224 */ /* 0x000fe200078e00ff */
[----:B------:R-:W-:-:S03]  /*3fc60*/  IADD3.X R39, PT, PT, RZ, RZ, RZ, P2, !PT ;  /* 0x000000ffff277210 */ /* 0x000fc600017fe4ff */
[----:B------:R-:W-:-:S04]  /*3fc70*/  IMAD.WIDE.U32 R38, R45, R77, R38 ;  /* 0x0000004d2d267225 */ /* 0x000fc800078e0026 */
[----:B------:R-:W-:-:S05]  /*3fc80*/  VIADD R40, R39, UR26 ;  /* 0x0000001a27287c36 */ /* 0x000fca0008000000 */
[----:B------:R-:W-:-:S05]  /*3fc90*/  IADD3 R40, P2, PT, R41, R40, RZ ;  /* 0x0000002829287210 */ /* 0x000fca0007f5e0ff */
[----:B------:R-:W-:Y:S02]  /*3fca0*/  IMAD.X R41, RZ, RZ, RZ, P2 ;  /* 0x000000ffff297224 */ /* 0x000fe400010e06ff */
[----:B------:R-:W-:-:S04]  /*3fcb0*/  IMAD.WIDE.U32 R40, R48, R77, R40 ;  /* 0x0000004d30287225 */ /* 0x000fc800078e0028 */
[----:B------:R-:W-:Y:S01]  /*3fcc0*/  VIADD R73, R41, UR20 ;  /* 0x0000001429497c36 */ /* 0x000fe20008000000 */
[----:B------:R-:W-:-:S04]  /*3fcd0*/  IADD3 R41, P0, P1, R109, -R16, -R18 ;  /* 0x800000106d297210 */ /* 0x000fc8000791e812 */
        /* <DEDUP_REMOVED lines=49> */
[----:B------:R-:W-:Y:S02]  /*3fff0*/  IADD3 R37, PT, PT, R35, UR25, RZ ;  /* 0x0000001923257c10 */ /* 0x000fe4000fffe0ff */
[----:B------:R-:W-:Y:S01]  /*40000*/  IADD3.X R14, PT, PT, RZ, -0x1, R50, P0, P1 ;  /* 0xffffffffff0e7810 */ /* 0x000fe200007e2432 */
[----:B------:R-:W-:Y:S01]  /*40010*/  IMAD.X R71, RZ, RZ, RZ, P3 ;  /* 0x000000ffff477224 */ /* 0x000fe200018e06ff */
[----:B------:R-:W-:Y:S02]  /*40020*/  IADD3 R36, P2, PT, R38, R37, RZ ;  /* 0x0000002526247210 */ /* 0x000fe40007f5e0ff */
[----:B------:R-:W-:Y:S01]  /*40030*/  LOP3.LUT R14, R14, 0x1, RZ, 0xc0, !PT ;  /* 0x000000010e0e7812 */ /* 0x000fe200078ec0ff */
[----:B------:R-:W-:Y:S01]  /*40040*/  IMAD.WIDE.U32 R70, R16, UR35, R70 ;  /* 0x0000002310467c25 */ /* 0x000fe2000f8e0046 */
[----:B------:R-:W-:Y:S02]  /*40050*/  IADD3.X R37, PT, PT, RZ, RZ, RZ, P2, !PT ;  /* 0x000000ffff257210 */ /* 0x000fe400017fe4ff */
[----:B------:R-:W-:Y:S01]  /*40060*/  IADD3 R18, P1, P0, R111, -R14, -R20 ;  /* 0x8000000e6f127210 */ /* 0x000fe2000783e814 */
[----:B------:R-:W-:-:S02]  /*40070*/  VIADD R75, R71, UR12 ;  /* 0x0000000c474b7c36 */ /* 0x000fc40008000000 */
[----:B------:R-:W-:Y:S01]  /*40080*/  IMAD.WIDE.U32 R36, R45, R41, R36 ;  /* 0x000000292d247225 */ /* 0x000fe200078e0024 */
[----:B------:R-:W-:Y:S02]  /*40090*/  IADD3.X R20, PT, PT, RZ, -0x1, R50, P1, P0 ;  /* 0xffffffffff147810 */ /* 0x000fe40000fe0432 */
[----:B------:R-:W-:Y:S01]  /*400a0*/  IADD3 R74, P3, PT, R75, R72, RZ ;  /* 0x000000484b4a7210 */ /* 0x000fe20007f7e0ff */
[----:B------:R-:W-:Y:S01]  /*400b0*/  IMAD.MOV.U32 R38, RZ, RZ, R70 ;  /* 0x000000ffff267224 */ /* 0x000fe200078e0046 */
[----:B------:R-:W-:Y:S02]  /*400c0*/  IADD3 R73, PT, PT, R37, UR26, RZ ;  /* 0x0000001a25497c10 */ /* 0x000fe4000fffe0ff */
[----:B------:R-:W-:Y:S01]  /*400d0*/  LOP3.LUT R20, R20, 0x1, RZ, 0xc0, !PT ;  /* 0x0000000114147812 */ /* 0x000fe200078ec0ff */
[----:B------:R-:W-:Y:S01]  /*400e0*/  IMAD.X R75, RZ, RZ, RZ, P3 ;  /* 0x000000ffff4b7224 */ /* 0x000fe200018e06ff */
[----:B------:R-:W-:Y:S01]  /*400f0*/  IADD3 R72, P2, PT, R39, R73, RZ ;  /* 0x0000004927487210 */ /* 0x000fe20007f5e0ff */
[----:B------:R-:W-:-:S02]  /*40100*/  HFMA2 R39, -RZ, RZ, 0, 0 ;  /* 0x00000000ff277431 */ /* 0x000fc400000001ff */
[----:B------:R-:W-:Y:S01]  /*40110*/  IMAD.WIDE.U32 R70, R16, UR34, R74 ;  /* 0x0000002210467c25 */ /* 0x000fe2000f8e004a */
[----:B------:R-:W-:-:S03]  /*40120*/  IADD3.X R73, PT, PT, RZ, RZ, RZ, P2, !PT ;  /* 0x000000ffff497210 */ /* 0x000fc600017fe4ff */
[----:B------:R-:W-:Y:S01]  /*40130*/  IMAD.WIDE.U32 R40, R48, R41, R72 ;  /* 0x0000002930287225 */ /* 0x000fe200078e0048 */
[----:B------:R-:W-:-:S03]  /*40140*/  IADD3 R72, PT, PT, R71, UR13, RZ ;  /* 0x0000000d47487c10 */ /* 0x000fc6000fffe0ff */
[----:B------:R-:W-:-:S04]  /*40150*/  IMAD.WIDE.U32 R38, R65, R18, R38 ;  /* 0x0000001241267225 */ /* 0x000fc800078e0026 */
        /* <DEDUP_REMOVED lines=47> */
[----:B------:R-:W-:-:S03]  /*40450*/  IMAD.WIDE.U32 R36, R43, R18, R36 ;  /* 0x000000122b247225 */ /* 0x000fc600078e0024 */
[----:B------:R-:W-:Y:S01]  /*40460*/  IADD3 R72, P3, PT, R73, R32, RZ ;  /* 0x0000002049487210 */ /* 0x000fe20007f7e0ff */
[----:B------:R-:W-:Y:S01]  /*40470*/  IMAD.WIDE.U32 R40, R16, UR29, R40 ;  /* 0x0000001d10287c25 */ /* 0x000fe2000f8e0028 */
[----:B------:R-:W-:Y:S02]  /*40480*/  IADD3 R71, PT, PT, R37, UR25, RZ ;  /* 0x0000001925477c10 */ /* 0x000fe4000fffe0ff */
[----:B------:R-:W-:Y:S01]  /*40490*/  IADD3 R16, P0, P1, R113, -R20, -R22 ;  /* 0x8000001471107210 */ /* 0x000fe2000791e816 */
[----:B------:R-:W-:Y:S01]  /*404a0*/  IMAD.X R73, RZ, RZ, RZ, P3 ;  /* 0x000000ffff497224 */ /* 0x000fe200018e06ff */
[----:B------:R-:W-:Y:S02]  /*404b0*/  MOV R32, R38 ;  /* 0x0000002600207202 */ /* 0x000fe40000000f00 */
[----:B------:R-:W-:Y:S01]  /*404c0*/  IADD3 R70, P2, PT, R40, R71, RZ ;  /* 0x0000004728467210 */ /* 0x000fe20007f5e0ff */
[----:B------:R-:W-:Y:S01]  /*404d0*/  IMAD.WIDE.U32 R72, R14, UR34, R72 ;  /* 0x000000220e487c25 */ /* 0x000fe2000f8e0048 */
[----:B------:R-:W-:-:S02]  /*404e0*/  IADD3.X R20, PT, PT, RZ, -0x1, R50, P0, P1 ;  /* 0xffffffffff147810 */ /* 0x000fc400007e2432 */
[----:B------:R-:W-:Y:S01]  /*404f0*/  IADD3.X R71, PT, PT, RZ, RZ, RZ, P2, !PT ;  /* 0x000000ffff477210 */ /* 0x000fe200017fe4ff */
[----:B------:R-:W-:Y:S01]  /*40500*/  IMAD.WIDE.U32 R32, R65, R16, R32 ;  /* 0x0000001041207225 */ /* 0x000fe200078e0020 */
[----:B------:R-:W-:Y:S02]  /*40510*/  IADD3 R35, PT, PT, R73, UR13, RZ ;  /* 0x0000000d49237c10 */ /* 0x000fe4000fffe0ff */
[----:B------:R-:W-:Y:S01]  /*40520*/  LOP3.LUT R20, R20, 0x1, RZ, 0xc0, !PT ;  /* 0x0000000114147812 */ /* 0x000fe200078ec0ff */
[----:B------:R-:W-:Y:S01]  /*40530*/  VIADD R31, R33, UR20 ;  /* 0x00000014211f7c36 */ /* 0x000fe20008000000 */
[----:B------:R-:W-:Y:S01]  /*40540*/  IADD3 R34, P3, PT, R35, R34, RZ ;  /* 0x0000002223227210 */ /* 0x000fe20007f7e0ff */
[----:B------:R-:W-:-:S04]  /*40550*/  IMAD.WIDE.U32 R38, R45, R18, R70 ;  /* 0x000000122d267225 */ /* 0x000fc800078e0046 */
[----:B------:R-:W-:Y:S01]  /*40560*/  HFMA2 R33, -RZ, RZ, 0, 0 ;  /* 0x00000000ff217431 */ /* 0x000fe200000001ff */
[----:B------:R-:W-:Y:S01]  /*40570*/  IADD3 R70, P2, PT, R31, R72, RZ ;  /* 0x000000481f467210 */ /* 0x000fe20007f5e0ff */
[----:B------:R-:W-:Y:S02]  /*40580*/  VIADD R40, R39, UR26 ;  /* 0x0000001a27287c36 */ /* 0x000fe40008000000 */
[----:B------:R-:W-:Y:S01]  /*40590*/  IMAD.X R35, RZ, RZ, RZ, P3 ;  /* 0x000000ffff237224 */ /* 0x000fe200018e06ff */
[----:B------:R-:W-:Y:S02]  /*405a0*/  IADD3.X R71, PT, PT, RZ, RZ, RZ, P2, !PT ;  /* 0x000000ffff477210 */ /* 0x000fe400017fe4ff */
        /* <DEDUP_REMOVED lines=25> */
[----:B------:R-:W-:Y:S01]  /*40740*/  IADD3 R39, PT, PT, R73, UR16, RZ ;  /* 0x0000001049277c10 */ /* 0x000fe2000fffe0ff */
[----:B------:R-:W-:-:S03]  /*40750*/  VIADD R73, R33, UR11 ;  /* 0x0000000b21497c36 */ /* 0x000fc60008000000 */
[----:B------:R-:W-:Y:S02]  /*40760*/  IADD3 R32, P3, PT, R31, R72, RZ ;  /* 0x000000481f207210 */ /* 0x000fe40007f7e0ff */
[----:B------:R-:W-:Y:S02]  /*40770*/  IADD3 R38, P2, PT, R39, R38, RZ ;  /* 0x0000002627267210 */ /* 0x000fe40007f5e0ff */
[----:B------:R-:W-:Y:S02]  /*40780*/  IADD3.X R33, PT, PT, RZ, RZ, RZ, P3, !PT ;  /* 0x000000ffff217210 */ /* 0x000fe40001ffe4ff */
[----:B------:R-:W-:Y:S01]  /*40790*/  IADD3 R72, P3, PT, R73, R70, RZ ;  /* 0x0000004649487210 */ /* 0x000fe20007f7e0ff */
[----:B------:R-:W-:Y:S02]  /*407a0*/  IMAD.X R39, RZ, RZ, RZ, P2 ;  /* 0x000000ffff277224 */ /* 0x000fe400010e06ff */
[----:B------:R-:W-:Y:S01]  /*407b0*/  IMAD.WIDE.U32 R32, R68, R16, R32 ;  /* 0x0000001044207225 */ /* 0x000fe200078e0020 */
[----:B------:R-:W-:-:S02]  /*407c0*/  IADD3.X R73, PT, PT, RZ, RZ, RZ, P3, !PT ;  /* 0x000000ffff497210 */ /* 0x000fc40001ffe4ff */
[----:B------:R-:W-:Y:S01]  /*407d0*/  IADD3 R20, P2, P3, R115, -R20, -R24 ;  /* 0x8000001473147210 */ /* 0x000fe20007b5e818 */
[----:B------:R-:W-:-:S03]  /*407e0*/  IMAD.WIDE.U32 R70, R14, UR30, R38 ;  /* 0x0000001e0e467c25 */ /* 0x000fc6000f8e0026 */
[----:B------:R-:W-:Y:S01]  /*407f0*/  IADD3.X R22, PT, PT, RZ, -0x1, R50, P2, P3 ;  /* 0xffffffffff167810 */ /* 0x000fe200017e6432 */
[----:B------:R-:W-:Y:S01]  /*40800*/  VIADD R31, R33, UR24 ;  /* 0x00000018211f7c36 */ /* 0x000fe20008000000 */
[----:B------:R-:W-:Y:S01]  /*40810*/  IADD3 R41, PT, PT, R71, UR17, RZ ;  /* 0x0000001147297c10 */ /* 0x000fe2000fffe0ff */
[----:B------:R-:W-:Y:S01]  /*40820*/  IMAD.WIDE.U32 R38, R18, UR35, R72 ;  /* 0x0000002312267c25 */ /* 0x000fe2000f8e0048 */
[----:B------:R-:W-:Y:S02]  /*40830*/  LOP3.LUT R22, R22, 0x1, RZ, 0xc0, !PT ;  /* 0x0000000116167812 */ /* 0x000fe400078ec0ff */
[----:B------:R-:W-:Y:S01]  /*40840*/  IADD3 R70, P0, PT, R31, R70, RZ ;  /* 0x000000461f467210 */ /* 0x000fe20007f1e0ff */
[----:B------:R-:W-:-:S03]  /*40850*/  VIADD R35, R39, UR12 ;  /* 0x0000000c27237c36 */ /* 0x000fc60008000000 */
[----:B------:R-:W-:Y:S02]  /*40860*/  IADD3.X R71, PT, PT, RZ, RZ, RZ, P0, !PT ;  /* 0x000000ffff477210 */ /* 0x000fe400007fe4ff */
[----:B------:R-:W-:Y:S02]  /*40870*/  IADD3 R40, P0, PT, R41, R40, RZ ;  /* 0x0000002829287210 */ /* 0x000fe40007f1e0ff */
[----:B------:R-:W-:Y:S01]  /*40880*/  IADD3 R34, P1, PT, R35, R34, RZ ;  /* 0x0000002223227210 */ /* 0x000fe20007f3e0ff */
[----:B------:R-:W-:Y:S01]  /*40890*/  IMAD.HI.U32 R31, R43, R16, R70 ;  /* 0x000000102b1f7227 */ /* 0x000fe200078e0046 */
[----:B------:R-:W-:Y:S02]  /*408a0*/  MOV R70, R38 ;  /* 0x0000002600467202 */ /* 0x000fe40000000f00 */
[----:B------:R-:W-:Y:S01]  /*408b0*/  IADD3.X R35, PT, PT, RZ, RZ, RZ, P1, !PT ;  /* 0x000000ffff237210 */ /* 0x000fe20000ffe4ff */
[----:B------:R-:W-:Y:S02]  /*408c0*/  IMAD.MOV.U32 R71, RZ, RZ, RZ ;  /* 0x000000ffff477224 */ /* 0x000fe400078e00ff */
[----:B------:R-:W-:-:S02]  /*408d0*/  IMAD.X R41, RZ, RZ, RZ, P0 ;  /* 0x000000ffff297224 */ /* 0x000fc400000e06ff */
[----:B------:R-:W-:-:S04]  /*408e0*/  IMAD.WIDE.U32 R70, R65, R20, R70 ;  /* 0x0000001441467225 */ /* 0x000fc800078e0046 */
[----:B------:R-:W-:-:S04]  /*408f0*/  IMAD.WIDE.U32 R38, R14, UR29, R40 ;  /* 0x0000001d0e267c25 */ /* 0x000fc8000f8e0028 */
[----:B------:R-:W-:-:S04]  /*40900*/  IMAD.WIDE.U32 R34, R18, UR34, R34 ;  /* 0x0000002212227c25 */ /* 0x000fc8000f8e0022 */
[----:B------:R-:W-:Y:S01]  /*40910*/  VIADD R41, R71, UR27 ;  /* 0x0000001b47297c36 */ /* 0x000fe20008000000 */
[----:B------:R-:W-:Y:S01]  /*40920*/  IADD3 R35, PT, PT, R35, UR13, RZ ;  /* 0x0000000d23237c10 */ /* 0x000fe2000fffe0ff */
[----:B------:R-:W-:Y:S02]  /*40930*/  VIADD R31, R31, UR25 ;  /* 0x000000191f1f7c36 */ /* 0x000fe40008000000 */
[----:B------:R-:W-:Y:S02]  /*40940*/  HFMA2 R71, -RZ, RZ, 0, 0 ;  /* 0x00000000ff477431 */ /* 0x000fe400000001ff */
[----:B------:R-:W-:Y:S01]  /*40950*/  IMAD R14, R70, UR28, RZ ;  /* 0x0000001c460e7c24 */ /* 0x000fe2000f8e02ff */
[----:B------:R-:W-:Y:S02]  /*40960*/  IADD3 R40, P1, PT, R41, R34, RZ ;  /* 0x0000002229287210 */ /* 0x000fe40007f3e0ff */
[----:B------:R-:W-:-:S03]  /*40970*/  IADD3 R34, P0, PT, R38, R31, RZ ;  /* 0x0000001f26227210 */ /* 0x000fc60007f1e0ff */
[----:B------:R-:W-:Y:S01]  /*40980*/  IMAD.X R41, RZ, RZ, RZ, P1 ;  /* 0x000000ffff297224 */ /* 0x000fe200008e06ff */
[----:B------:R-:W-:Y:S02]  /*40990*/  IADD3 R36, P1, PT, R35, R36, RZ ;  /* 0x0000002423247210 */ /* 0x000fe40007f3e0ff */
[----:B------:R-:W-:Y:S01]  /*409a0*/  IADD3.X R35, PT, PT, RZ, RZ, RZ, P0, !PT ;  /* 0x000000ffff237210 */ /* 0x000fe200007fe4ff */
[----:B------:R-:W-:Y:S01]  /*409b0*/  IMAD.HI.U32 R70, R14, UR36, R70 ;  /* 0x000000240e467c27 */ /* 0x000fe2000f8e0046 */
[----:B------:R-:W-:-:S03]  /*409c0*/  IADD3.X R37, PT, PT, RZ, RZ, RZ, P1, !PT ;  /* 0x000000ffff257210 */ /* 0x000fc60000ffe4ff */
[----:B------:R-:W-:-:S04]  /*409d0*/  IMAD.WIDE.U32 R34, R45, R16, R34 ;  /* 0x000000102d227225 */ /* 0x000fc800078e0022 */
[----:B------:R-:W-:-:S04]  /*409e0*/  IMAD.WIDE.U32 R36, R18, UR33, R36 ;  /* 0x0000002112247c25 */ /* 0x000fc8000f8e0024 */
[----:B------:R-:W-:Y:S02]  /*409f0*/  VIADD R73, R70, UR11 ;  /* 0x0000000b46497c36 */ /* 0x000fe40008000000 */
[----:B------:R-:W-:-:S04]  /*40a00*/  IMAD.WIDE.U32 R40, R64, R20, R40 ;  /* 0x0000001440287225 */ /* 0x000fc800078e0028 */
[----:B------:R-:W-:Y:S01]  /*40a10*/  VIADD R38, R35, UR26 ;  /* 0x0000001a23267c36 */ /* 0x000fe20008000000 */
[----:B------:R-:W-:Y:S01]  /*40a20*/  IADD3 R72, P0, PT, R73, R40, RZ ;  /* 0x0000002849487210 */ /* 0x000fe20007f1e0ff */
[----:B------:R-:W-:Y:S01]  /*40a30*/  VIADD R31, R37, UR14 ;  /* 0x0000000e251f7c36 */ /* 0x000fe20008000000 */
[----:B------:R-:W-:Y:S02]  /*40a40*/  IADD3 R41, PT, PT, R41, UR21, RZ ;  /* 0x0000001529297c10 */ /* 0x000fe4000fffe0ff */
[----:B------:R-:W-:Y:S02]  /*40a50*/  IADD3 R38, P2, PT, R39, R38, RZ ;  /* 0x0000002627267210 */ /* 0x000fe40007f5e0ff */
[----:B------:R-:W-:Y:S02]  /*40a60*/  IADD3 R40, P3, PT, R31, R32, RZ ;  /* 0x000000201f287210 */ /* 0x000fe40007f7e0ff */
[----:B------:R-:W-:Y:S01]  /*40a70*/  IADD3.X R73, PT, PT, RZ, RZ, RZ, P0, !PT ;  /* 0x000000ffff497210 */ /* 0x000fe200007fe4ff */
[----:B------:R-:W-:Y:S01]  /*40a80*/  IMAD.X R39, RZ, RZ, RZ, P2 ;  /* 0x000000ffff277224 */ /* 0x000fe200010e06ff */
[----:B------:R-:W-:-:S02]  /*40a90*/  IADD3 R70, P4, PT, R41, R36, RZ ;  /* 0x0000002429467210 */ /* 0x000fc40007f9e0ff */
[----:B------:R-:W-:Y:S01]  /*40aa0*/  IADD3.X R41, PT, PT, RZ, RZ, RZ, P3, !PT ;  /* 0x000000ffff297210 */ /* 0x000fe20001ffe4ff */
[----:B------:R-:W-:Y:S01]  /*40ab0*/  IMAD.WIDE.U32 R72, R14, UR35, R72 ;  /* 0x000000230e487c25 */ /* 0x000fe2000f8e0048 */
[----:B------:R-:W-:-:S03]  /*40ac0*/  IADD3 R22, P0, P1, R117, -R22, -R26 ;  /* 0x8000001675167210 */ /* 0x000fc6000791e81a */
[----:B------:R-:W-:Y:S01]  /*40ad0*/  IMAD.X R71, RZ, RZ, RZ, P4 ;  /* 0x000000ffff477224 */ /* 0x000fe200020e06ff */
[----:B------:R-:W-:Y:S01]  /*40ae0*/  IADD3 R31, PT, PT, R73, UR12, RZ ;  /* 0x0000000c491f7c10 */ /* 0x000fe2000fffe0ff */
[----:B------:R-:W-:Y:S01]  /*40af0*/  IMAD.WIDE.U32 R32, R48, R16, R38 ;  /* 0x0000001030207225 */ /* 0x000fe200078e0026 */
[----:B------:R-:W-:-:S03]  /*40b00*/  IADD3.X R24, PT, PT, RZ, -0x1, R50, P0, P1 ;  /* 0xffffffffff187810 */ /* 0x000fc600007e2432 */
[----:B------:R-:W-:-:S04]  /*40b10*/  IMAD.WIDE.U32 R36, R18, UR32, R40 ;  /* 0x0000002012247c25 */ /* 0x000fc8000f8e0028 */
[----:B------:R-:W-:Y:S01]  /*40b20*/  IMAD.WIDE.U32 R38, R66, R20, R70 ;  /* 0x0000001442267225 */ /* 0x000fe200078e0046 */
[----:B------:R-:W-:-:S03]  /*40b30*/  IADD3 R16, PT, PT, R37, UR15, RZ ;  /* 0x0000000f25107c10 */ /* 0x000fc6000fffe0ff */
[----:B------:R-:W-:Y:S01]  /*40b40*/  VIADD R33, R33, UR20 ;  /* 0x0000001421217c36 */ /* 0x000fe20008000000 */
[----:B------:R-:W-:Y:S01]  /*40b50*/  IADD3 R70, P4, PT, R31, R38, RZ ;  /* 0x000000261f467210 */ /* 0x000fe20007f9e0ff */
[----:B------:R-:W-:Y:S01]  /*40b60*/  IMAD.MOV.U32 R73, RZ, RZ, RZ ;  /* 0x000000ffff497224 */ /* 0x000fe200078e00ff */
[----:B------:R-:W-:Y:S02]  /*40b70*/  IADD3 R41, PT, PT, R39, UR22, RZ ;  /* 0x0000001627297c10 */ /* 0x000fe4000fffe0ff */
[----:B------:R-:W-:Y:S01]  /*40b80*/  IADD3 R38, P2, PT, R16, R33, RZ ;  /* 0x0000002110267210 */ /* 0x000fe20007f5e0ff */
[----:B------:R-:W-:Y:S01]  /*40b90*/  IMAD.WIDE.U32 R72, R65, R22, R72 ;  /* 0x0000001641487225 */ /* 0x000fe200078e0048 */
[----:B------:R-:W-:Y:S02]  /*40ba0*/  IADD3 R40, P3, PT, R41, R36, RZ ;  /* 0x0000002429287210 */ /* 0x000fe40007f7e0ff */
[----:B------:R-:W-:Y:S01]  /*40bb0*/  IADD3.X R71, PT, PT, RZ, RZ, RZ, P4, !PT ;  /* 0x000000ffff477210 */ /* 0x000fe200027fe4ff */
[----:B------:R-:W-:-:S02]  /*40bc0*/  IMAD.X R39, RZ, RZ, RZ, P2 ;  /* 0x000000ffff277224 */ /* 0x000fc400010e06ff */
[----:B------:R-:W-:Y:S02]  /*40bd0*/  IMAD.X R41, RZ, RZ, RZ, P3 ;  /* 0x000000ffff297224 */ /* 0x000fe400018e06ff */
[----:B------:R-:W-:-:S04]  /*40be0*/  IMAD.WIDE.U32 R36, R18, UR31, R38 ;  /* 0x0000001f12247c25 */ /* 0x000fc8000f8e0026 */
[----:B------:R-:W-:Y:S01]  /*40bf0*/  VIADD R31, R73, UR20 ;  /* 0x00000014491f7c36 */ /* 0x000fe20008000000 */
[----:B------:R-:W-:Y:S01]  /*40c00*/  IADD3 R35, PT, PT, R37, UR16, RZ ;  /* 0x0000001025237c10 */ /* 0x000fe2000fffe0ff */
[----:B------:R-:W-:Y:S01]  /*40c10*/  IMAD.WIDE.U32 R70, R14, UR34, R70 ;  /* 0x000000220e467c25 */ /* 0x000fe2000f8e0046 */
[----:B------:R-:W-:Y:S02]  /*40c20*/  MOV R73, RZ ;  /* 0x000000ff00497202 */ /* 0x000fe40000000f00 */
[----:B------:R-:W-:Y:S01]  /*40c30*/  IADD3 R34, P2, PT, R35, R34, RZ ;  /* 0x0000002223227210 */ /* 0x000fe20007f5e0ff */
[----:B------:R-:W-:Y:S01]  /*40c40*/  IMAD.WIDE.U32 R38, R67, R20, R40 ;  /* 0x0000001443267225 */ /* 0x000fe200078e0028 */
[----:B------:R-:W-:Y:S02]  /*40c50*/  IADD3 R40, P3, PT, R31, R70, RZ ;  /* 0x000000461f287210 */ /* 0x000fe40007f7e0ff */
[----:B------:R-:W-:Y:S01]  /*40c60*/  IADD3.X R35, PT, PT, RZ, RZ, RZ, P2, !PT ;  /* 0x000000ffff237210 */ /* 0x000fe200017fe4ff */
[----:B------:R-:W-:Y:S01]  /*40c70*/  VIADD R33, R71, UR13 ;  /* 0x0000000d47217c36 */ /* 0x000fe20008000000 */
[----:B------:R-:W-:Y:S01]  /*40c80*/  IADD3 R37, PT, PT, R39, UR23, RZ ;  /* 0x0000001727257c10 */ /* 0x000fe2000fffe0ff */
[----:B------:R-:W-:-:S02]  /*40c90*/  IMAD.X R41, RZ, RZ, RZ, P3 ;  /* 0x000000ffff297224 */ /* 0x000fc400018e06ff */
[----:B------:R-:W-:Y:S01]  /*40ca0*/  IMAD R16, R72, UR28, RZ ;  /* 0x0000001c48107c24 */ /* 0x000fe2000f8e02ff */
[----:B------:R-:W-:Y:S01]  /*40cb0*/  IADD3 R38, P4, PT, R33, R38, RZ ;  /* 0x0000002621267210 */ /* 0x000fe20007f9e0ff */
[----:B------:R-:W-:Y:S01]  /*40cc0*/  IMAD.WIDE.U32 R34, R18, UR30, R34 ;  /* 0x0000001e12227c25 */ /* 0x000fe2000f8e0022 */
[----:B------:R-:W-:Y:S02]  /*40cd0*/  IADD3 R36, P3, PT, R37, R36, RZ ;  /* 0x0000002425247210 */ /* 0x000fe40007f7e0ff */
[----:B------:R-:W-:Y:S01]  /*40ce0*/  IADD3.X R39, PT, PT, RZ, RZ, RZ, P4, !PT ;  /* 0x000000ffff277210 */ /* 0x000fe200027fe4ff */
[----:B------:R-:W-:Y:S01]  /*40cf0*/  IMAD.HI.U32 R72, R16, UR36, R72 ;  /* 0x0000002410487c27 */ /* 0x000fe2000f8e0048 */
        /* <DEDUP_REMOVED lines=10> */
[----:B------:R-:W-:Y:S01]  /*40da0*/  VIADD R37, R37, UR24 ;  /* 0x0000001825257c36 */ /* 0x000fe20008000000 */
[----:B------:R-:W-:Y:S01]  /*40db0*/  IADD3 R70, P5, PT, R71, R40, RZ ;  /* 0x0000002847467210 */ /* 0x000fe20007fbe0ff */
[----:B------:R-:W-:Y:S01]  /*40dc0*/  IMAD.WIDE.U32 R32, R18, UR29, R32 ;  /* 0x0000001d12207c25 */ /* 0x000fe2000f8e0020 */
[----:B------:R-:W-:Y:S02]  /*40dd0*/  IADD3 R40, P4, PT, R41, R38, RZ ;  /* 0x0000002629287210 */ /* 0x000fe40007f9e0ff */
[----:B------:R-:W-:Y:S01]  /*40de0*/  IADD3 R38, P3, PT, R39, R36, RZ ;  /* 0x0000002427267210 */ /* 0x000fe20007f7e0ff */
[----:B------:R-:W-:Y:S01]  /*40df0*/  IMAD.X R71, RZ, RZ, RZ, P5 ;  /* 0x000000ffff477224 */ /* 0x000fe200028e06ff */
[----:B------:R-:W-:Y:S01]  /*40e00*/  IADD3 R36, P2, PT, R37, R34, RZ ;  /* 0x0000002225247210 */ /* 0x000fe20007f5e0ff */
[----:B------:R-:W-:Y:S01]  /*40e10*/  IMAD.X R41, RZ, RZ, RZ, P4 ;  /* 0x000000ffff297224 */ /* 0x000fe200020e06ff */
[----:B------:R-:W-:Y:S01]  /*40e20*/  IADD3.X R39, PT, PT, RZ, RZ, RZ, P3, !PT ;  /* 0x000000ffff277210 */ /* 0x000fe20001ffe4ff */
[----:B------:R-:W-:Y:S01]  /*40e30*/  IMAD.WIDE.U32 R70, R16, UR35, R70 ;  /* 0x0000002310467c25 */ /* 0x000fe2000f8e0046 */
[----:B------:R-:W-:-:S02]  /*40e40*/  IADD3.X R37, PT, PT, RZ, RZ, RZ, P2, !PT ;  /* 0x000000ffff257210 */ /* 0x000fc400017fe4ff */
[----:B------:R-:W-:Y:S01]  /*40e50*/  LOP3.LUT R18, R24, 0x1, RZ, 0xc0, !PT ;  /* 0x0000000118127812 */ /* 0x000fe200078ec0ff */
[----:B------:R-:W-:-:S03]  /*40e60*/  IMAD.WIDE.U32 R40, R66, R22, R40 ;  /* 0x0000001642287225 */ /* 0x000fc600078e0028 */
[----:B------:R-:W-:Y:S01]  /*40e70*/  IADD3 R18, PT, PT, R106, -R18, -R15 ;  /* 0x800000126a127210 */ /* 0x000fe20007ffe80f */
[----:B------:R-:W-:-:S04]  /*40e80*/  IMAD.WIDE.U32 R36, R43, R20, R36 ;  /* 0x000000142b247225 */ /* 0x000fc800078e0024 */
[----:B------:R-:W-:Y:S01]  /*40e90*/  IMAD.WIDE.U32 R34, R14, UR32, R38 ;  /* 0x000000200e227c25 */ /* 0x000fe2000f8e0026 */
[----:B------:R-:W-:-:S03]  /*40ea0*/  IADD3 R31, PT, PT, R37, UR25, RZ ;  /* 0x00000019251f7c10 */ /* 0x000fc6000fffe0ff */
[----:B------:R-:W-:Y:S01]  /*40eb0*/  VIADD R73, R71, UR12 ;  /* 0x0000000c47497c36 */ /* 0x000fe20008000000 */
[----:B------:R-:W-:Y:S01]  /*40ec0*/  IADD3 R38, P0, PT, R32, R31, RZ ;  /* 0x0000001f20267210 */ /* 0x000fe20007f1e0ff */
[----:B------:R-:W-:Y:S01]  /*40ed0*/  VIADD R41, R41, UR22 ;  /* 0x0000001629297c36 */ /* 0x000fe20008000000 */
[----:B------:R-:W-:Y:S01]  /*40ee0*/  IADD3 R37, PT, PT, R35, UR15, RZ ;  /* 0x0000000f23257c10 */ /* 0x000fe2000fffe0ff */
[----:B------:R-:W-:Y:S01]  /*40ef0*/  IMAD.MOV.U32 R35, RZ, RZ, RZ ;  /* 0x000000ffff237224 */ /* 0x000fe200078e00ff */
[----:B------:R-:W-:Y:S01]  /*40f00*/  IADD3 R72, P2, PT, R73, R40, RZ ;  /* 0x0000002849487210 */ /* 0x000fe20007f5e0ff */
[----:B------:R-:W-:Y:S01]  /*40f10*/  IMAD.X R39, RZ, RZ, RZ, P0 ;  /* 0x000000ffff277224 */ /* 0x000fe200000e06ff */
[----:B------:R-:W-:Y:S02]  /*40f20*/  IADD3 R40, P1, PT, R41, R34, RZ ;  /* 0x0000002229287210 */ /* 0x000fe40007f3e0ff */
[----:B------:R-:W-:Y:S01]  /*40f30*/  MOV R34, R70 ;  /* 0x0000004600227202 */ /* 0x000fe20000000f00 */
[----:B------:R-:W-:-:S04]  /*40f40*/  IMAD.HI.U32 R15, R45, R20, R38 ;  /* 0x000000142d0f7227 */ /* 0x000fc800078e0026 */
[----:B------:R-:W-:Y:S01]  /*40f50*/  HFMA2 R39, -RZ, RZ, 0, 0 ;  /* 0x00000000ff277431 */ /* 0x000fe200000001ff */
[----:B------:R-:W-:Y:S01]  /*40f60*/  IADD3.X R73, PT, PT, RZ, RZ, RZ, P2, !PT ;  /* 0x000000ffff497210 */ /* 0x000fe200017fe4ff */
[----:B------:R-:W-:Y:S01]  /*40f70*/  IMAD.WIDE.U32 R34, R65, R18, R34 ;  /* 0x0000001241227225 */ /* 0x000fe200078e0022 */
[----:B------:R-:W-:Y:S02]  /*40f80*/  IADD3 R36, P0, PT, R37, R36, RZ ;  /* 0x0000002425247210 */ /* 0x000fe40007f1e0ff */
[----:B------:R-:W-:Y:S01]  /*40f90*/  IADD3 R15, PT, PT, R15, UR26, RZ ;  /* 0x0000001a0f0f7c10 */ /* 0x000fe2000fffe0ff */
[----:B------:R-:W-:Y:S02]  /*40fa0*/  IMAD R24, R34, UR28, RZ ;  /* 0x0000001c22187c24 */ /* 0x000fe4000f8e02ff */
[----:B------:R-:W-:Y:S02]  /*40fb0*/  IMAD.MOV.U32 R38, RZ, RZ, R34 ;  /* 0x000000ffff267224 */ /* 0x000fe400078e0022 */
[----:B------:R-:W-:-:S02]  /*40fc0*/  IMAD.X R41, RZ, RZ, RZ, P1 ;  /* 0x000000ffff297224 */ /* 0x000fc400008e06ff */
[----:B------:R-:W-:-:S04]  /*40fd0*/  IMAD.WIDE.U32 R70, R16, UR34, R72 ;  /* 0x0000002210467c25 */ /* 0x000fc8000f8e0048 */
[----:B------:R-:W-:Y:S01]  /*40fe0*/  IMAD.X R37, RZ, RZ, RZ, P0 ;  /* 0x000000ffff257224 */ /* 0x000fe200000e06ff */
[----:B------:R-:W-:Y:S01]  /*40ff0*/  IADD3 R34, P0, PT, R33, R15, RZ ;  /* 0x0000000f21227210 */ /* 0x000fe20007f1e0ff */
[----:B------:R-:W-:Y:S01]  /*41000*/  IMAD.HI.U32 R73, R24, UR36, R38 ;  /* 0x0000002418497c27 */ /* 0x000fe2000f8e0026 */
[----:B------:R-:W-:Y:S02]  /*41010*/  IADD3 R70, P1, PT, R35, R70, RZ ;  /* 0x0000004623467210 */ /* 0x000fe40007f3e0ff */
[----:B------:R-:W-:Y:S01]  /*41020*/  IADD3 R71, PT, PT, R71, UR13, RZ ;  /* 0x0000000d47477c10 */ /* 0x000fe2000fffe0ff */
[----:B------:R-:W-:Y:S01]  /*41030*/  IMAD.WIDE.U32 R38, R67, R22, R40 ;  /* 0x0000001643267225 */ /* 0x000fe200078e0028 */
[----:B------:R-:W-:-:S03]  /*41040*/  IADD3 R73, PT, PT, R73, UR11, RZ ;  /* 0x0000000b49497c10 */ /* 0x000fc6000fffe0ff */
[----:B------:R-:W-:Y:S01]  /*41050*/  IMAD.X R35, RZ, RZ, RZ, P0 ;  /* 0x000000ffff237224 */ /* 0x000fe200000e06ff */
[----:B------:R-:W-:Y:S01]  /*41060*/  IADD3 R38, P0, PT, R71, R38, RZ ;  /* 0x0000002647267210 */ /* 0x000fe20007f1e0ff */
[----:B------:R-:W-:Y:S01]  /*41070*/  IMAD.WIDE.U32 R32, R14, UR31, R36 ;  /* 0x0000001f0e207c25 */ /* 0x000fe2000f8e0024 */
[----:B------:R-:W-:-:S03]  /*41080*/  IADD3 R37, PT, PT, R39, UR23, RZ ;  /* 0x0000001727257c10 */ /* 0x000fc6000fffe0ff */
[----:B------:R-:W-:-:S04]  /*41090*/  IMAD.WIDE.U32 R34, R48, R20, R34 ;  /* 0x0000001430227225 */ /* 0x000fc800078e0022 */
[----:B------:R-:W-:Y:S01]  /*410a0*/  IMAD.X R71, RZ, RZ, RZ, P1 ;  /* 0x000000ffff477224 */ /* 0x000fe200008e06ff */
[----:B------:R-:W-:Y:S01]  /*410b0*/  IADD3 R36, P1, PT, R37, R32, RZ ;  /* 0x0000002025247210 */ /* 0x000fe20007f3e0ff */
[----:B------:R-:W-:Y:S01]  /*410c0*/  IMAD.X R39, RZ, RZ, RZ, P0 ;  /* 0x000000ffff277224 */ /* 0x000fe200000e06ff */
[----:B------:R-:W-:Y:S01]  /*410d0*/  IADD3 R32, PT, PT, R33, UR16, RZ ;  /* 0x0000001021207c10 */ /* 0x000fe2000fffe0ff */
[----:B------:R-:W-:Y:S01]  /*410e0*/  VIADD R33, R35, UR27 ;  /* 0x0000001b23217c36 */ /* 0x000fe20008000000 */
[----:B------:R-:W-:Y:S01]  /*410f0*/  IADD3.X R37, PT, PT, RZ, RZ, RZ, P1, !PT ;  /* 0x000000ffff257210 */ /* 0x000fe20000ffe4ff */
[----:B------:R-:W-:-:S03]  /*41100*/  IMAD.WIDE.U32 R40, R64, R18, R70 ;  /* 0x0000001240287225 */ /* 0x000fc600078e0046 */
[----:B------:R-:W-:Y:S01]  /*41110*/  IADD3 R32, P0, PT, R32, R33, RZ ;  /* 0x0000002120207210 */ /* 0x000fe20007f1e0ff */
[----:B------:R-:W-:Y:S01]  /*41120*/  IMAD.WIDE.U32 R38, R16, UR33, R38 ;  /* 0x0000002110267c25 */ /* 0x000fe2000f8e0026 */
[----:B------:R-:W-:Y:S02]  /*41130*/  IADD3 R72, P2, PT, R73, R40, RZ ;  /* 0x0000002849487210 */ /* 0x000fe40007f5e0ff */
[----:B------:R-:W-:Y:S01]  /*41140*/  IADD3.X R33, PT, PT, RZ, RZ, RZ, P0, !PT ;  /* 0x000000ffff217210 */ /* 0x000fe200007fe4ff */
        /* <DEDUP_REMOVED lines=14> */
[----:B------:R-:W-:Y:S01]  /*41230*/  IMAD.WIDE.U32 R70, R66, R18, R70 ;  /* 0x0000001242467225 */ /* 0x000fe200078e0046 */
[----:B------:R-:W-:Y:S02]  /*41240*/  MOV R83, R32 ;  /* 0x0000002000537202 */ /* 0x000fe40000000f00 */
        /* <DEDUP_REMOVED lines=70> */
[----:B------:R-:W-:Y:S02]  /*416b0*/  IADD3 R40, P0, PT, R18, R41, RZ ;  /* 0x0000002912287210 */ /* 0x000fe40007f1e0ff */
[----:B------:R-:W-:-:S03]  /*416c0*/  MOV R18, R34 ;  /* 0x0000002200127202 */ /* 0x000fc60000000f00 */
        /* <DEDUP_REMOVED lines=38> */
.L_x_130:
[----:B------:R-:W-:Y:S05]  /*41930*/  BSYNC.RELIABLE B2 ;  /* 0x0000000000027941 */ /* 0x000fea0003800100 */
.L_x_129:
        /* <DEDUP_REMOVED lines=22> */
.L_x_128:
[----:B------:R-:W-:Y:S05]  /*41aa0*/  BSYNC.RECONVERGENT B1 ;  /* 0x0000000000017941 */ /* 0x000fea0003800200 */
.L_x_127:
[----:B------:R-:W-:Y:S01]  /*41ab0*/  IMAD.IADD R73, R83, 0x1, R56 ;  /* 0x0000000153497824 */ /* 0x000fe200078e0238 */
[----:B------:R-:W-:Y:S01]  /*41ac0*/  UMOV UR20, URZ ;  /* 0x000000ff00147c82 */ /* 0x000fe20008000000 */
[----:B------:R-:W-:Y:S01]  /*41ad0*/  IMAD.MOV.U32 R15, RZ, RZ, RZ ;  /* 0x000000ffff0f7224 */ /* 0x000fe200078e00ff */
[----:B------:R-:W-:Y:S01]  /*41ae0*/  UMOV UR27, URZ ;  /* 0x000000ff001b7c82 */ /* 0x000fe20008000000 */
[C---:B------:R-:W-:Y:S01]  /*41af0*/  IMAD.WIDE.U32 R38, R73.reuse, R73, RZ ;  /* 0x0000004949267225 */ /* 0x040fe200078e00ff */
[----:B------:R-:W-:Y:S01]  /*41b00*/  ISETP.GE.U32.AND P0, PT, R73, R56, PT ;  /* 0x000000384900720c */ /* 0x000fe20003f06070 */
        /* <DEDUP_REMOVED lines=433> */
[----:B------:R-:W-:-:S03]  /*43620*/  IMAD.WIDE.U32 R36, R41, UR35, R36 ;  /* 0x0000002329247c25 */ /* 0x000fc6000f8e0024 */
[----:B------:R-:W-:Y:S01]  /*43630*/  IADD3 R38, P3, PT, R15, R38, RZ ;  /* 0x000000260f267210 */ /* 0x000fe20007f7e0ff */
[----:B------:R-:W-:Y:S01]  /*43640*/  IMAD.X R33, RZ, RZ, RZ, P1 ;  /* 0x000000ffff217224 */ /* 0x000fe200008e06ff */
[----:B------:R-:W-:Y:S01]  /*43650*/  IADD3 R15, PT, PT, R37, UR12, RZ ;  /* 0x0000000c250f7c10 */ /* 0x000fe2000fffe0ff */
[----:B------:R-:W-:Y:S01]  /*43660*/  IMAD.WIDE.U32 R72, R26, R24, R34 ;  /* 0x000000181a487225 */ /* 0x000fe200078e0022 */
[----:B------:R-:W-:Y:S02]  /*43670*/  IADD3 R34, P1, PT, R39, R14, RZ ;  /* 0x0000000e27227210 */ /* 0x000fe40007f3e0ff */
[----:B------:R-:W-:Y:S01]  /*43680*/  IADD3.X R39, PT, PT, RZ, RZ, RZ, P3, !PT ;  /* 0x000000ffff277210 */ /* 0x000fe20001ffe4ff */
[----:B------:R-:W-:Y:S01]  /*43690*/  IMAD.WIDE.U32 R32, R91, UR32, R32 ;  /* 0x000000205b207c25 */ /* 0x000fe2000f8e0020 */
[----:B------:R-:W-:Y:S02]  /*436a0*/  IADD3 R14, P4, PT, R15, R72, RZ ;  /* 0x000000480f0e7210 */ /* 0x000fe40007f9e0ff */
[----:B------:R-:W-:Y:S01]  /*436b0*/  IADD3.X R24, PT, PT, RZ, -0x1, R50, P0, P2 ;  /* 0xffffffffff187810 */ /* 0x000fe200007e4432 */
[----:B------:R-:W-:-:S02]  /*436c0*/  VIADD R37, R73, UR27 ;  /* 0x0000001b49257c36 */ /* 0x000fc40008000000 */
[----:B------:R-:W-:Y:S01]  /*436d0*/  IMAD.X R35, RZ, RZ, RZ, P1 ;  /* 0x000000ffff237224 */ /* 0x000fe200008e06ff */
[----:B------:R-:W-:Y:S01]  /*436e0*/  LOP3.LUT R24, R24, 0x1, RZ, 0xc0, !PT ;  /* 0x0000000118187812 */ /* 0x000fe200078ec0ff */
[----:B------:R-:W-:Y:S01]  /*436f0*/  IMAD.WIDE.U32 R38, R69, R77, R38 ;  /* 0x0000004d45267225 */ /* 0x000fe200078e0026 */
[----:B------:R-:W-:Y:S02]  /*43700*/  IADD3 R32, P1, PT, R37, R32, RZ ;  /* 0x0000002025207210 */ /* 0x000fe40007f3e0ff */
[----:B------:R-:W-:Y:S01]  /*43710*/  IADD3 R37, PT, PT, R33, UR15, RZ ;  /* 0x0000000f21257c10 */ /* 0x000fe2000fffe0ff */
[----:B------:R-:W-:Y:S01]  /*43720*/  IMAD.WIDE.U32 R34, R89, UR29, R34 ;  /* 0x0000001d59227c25 */ /* 0x000fe2000f8e0022 */
[----:B------:R-:W-:Y:S02]  /*43730*/  IADD3.X R33, PT, PT, RZ, RZ, RZ, P1, !PT ;  /* 0x000000ffff217210 */ /* 0x000fe40000ffe4ff */
[----:B------:R-:W-:Y:S01]  /*43740*/  IADD3 R38, P3, PT, R37, R38, RZ ;  /* 0x0000002625267210 */ /* 0x000fe20007f7e0ff */
[----:B------:R-:W-:-:S02]  /*43750*/  VIADD R39, R39, UR41 ;  /* 0x0000002927277c36 */ /* 0x000fc40008000000 */
        /* <DEDUP_REMOVED lines=21> */
[----:B------:R-:W-:Y:S01]  /*438b0*/  IADD3.X R35, PT, PT, RZ, RZ, RZ, P2, !PT ;  /* 0x000000ffff237210 */ /* 0x000fe200017fe4ff */
[----:B------:R-:W-:Y:S01]  /*438c0*/  IMAD.WIDE.U32 R82, R26, R42, R38 ;  /* 0x0000002a1a527225 */ /* 0x000fe200078e0026 */
[----:B------:R-:W-:-:S03]  /*438d0*/  IADD3 R18, P0, P1, R59, -R24, -R18 ;  /* 0x800000183b127210 */ /* 0x000fc6000791e812 */
[----:B------:R-:W-:Y:S01]  /*438e0*/  VIADD R37, R33, UR14 ;  /* 0x0000000e21257c36 */ /* 0x000fe20008000000 */
[----:B------:R-:W-:Y:S01]  /*438f0*/  IADD3.X R24, PT, PT, RZ, -0x1, R50, P0, P1 ;  /* 0xffffffffff187810 */ /* 0x000fe200007e2432 */
[----:B------:R-:W-:-:S03]  /*43900*/  IMAD.WIDE.U32 R38, R91, UR30, R72 ;  /* 0x0000001e5b267c25 */ /* 0x000fc6000f8e0048 */
[----:B------:R-:W-:Y:S01]  /*43910*/  IADD3 R82, P3, PT, R37, R82, RZ ;  /* 0x0000005225527210 */ /* 0x000fe20007f7e0ff */
[----:B------:R-:W-:Y:S01]  /*43920*/  VIADD R73, R83, UR39 ;  /* 0x0000002753497c36 */ /* 0x000fe20008000000 */
[----:B------:R-:W-:Y:S01]  /*43930*/  LOP3.LUT R24, R24, 0x1, RZ, 0xc0, !PT ;  /* 0x0000000118187812 */ /* 0x000fe200078ec0ff */
[----:B------:R-:W-:-:S03]  /*43940*/  IMAD.HI.U32 R34, R26, R69, R34 ;  /* 0x000000451a227227 */ /* 0x000fc600078e0022 */
[----:B------:R-:W-:Y:S01]  /*43950*/  IADD3 R72, P2, PT, R73, R38, RZ ;  /* 0x0000002649487210 */ /* 0x000fe20007f5e0ff */
[----:B------:R-:W-:Y:S01]  /*43960*/  IMAD.X R83, RZ, RZ, RZ, P3 ;  /* 0x000000ffff537224 */ /* 0x000fe200018e06ff */
[----:B------:R-:W-:Y:S02]  /*43970*/  IADD3 R38, PT, PT, R39, UR17, RZ ;  /* 0x0000001127267c10 */ /* 0x000fe4000fffe0ff */
[----:B------:R-:W-:Y:S01]  /*43980*/  IADD3 R39, PT, PT, R34, UR41, RZ ;  /* 0x0000002922277c10 */ /* 0x000fe2000fffe0ff */
[----:B------:R-:W-:Y:S01]  /*43990*/  IMAD.X R73, RZ, RZ, RZ, P2 ;  /* 0x000000ffff497224 */ /* 0x000fe200010e06ff */
[----:B------:R-:W-:Y:S01]  /*439a0*/  IADD3 R61, P0, P1, R61, -R24, -R16 ;  /* 0x800000183d3d7210 */ /* 0x000fe2000791e810 */
[----:B------:R-:W-:Y:S01]  /*439b0*/  IMAD.WIDE.U32 R34, R41, UR32, R82 ;  /* 0x0000002029227c25 */ /* 0x000fe2000f8e0052 */
[----:B------:R-:W-:Y:S02]  /*439c0*/  IADD3 R38, P2, PT, R38, R39, RZ ;  /* 0x0000002726267210 */ /* 0x000fe40007f5e0ff */
[----:B------:R-:W-:Y:S01]  /*439d0*/  IADD3.X R16, PT, PT, RZ, -0x1, R50, P0, P1 ;  /* 0xffffffffff107810 */ /* 0x000fe200007e2432 */
[----:B------:R-:W-:Y:S01]  /*439e0*/  IMAD.WIDE.U32 R72, R26, R77, R72 ;  /* 0x0000004d1a487225 */ /* 0x000fe200078e0048 */
[----:B------:R-:W-:-:S02]  /*439f0*/  IADD3.X R39, PT, PT, RZ, RZ, RZ, P2, !PT ;  /* 0x000000ffff277210 */ /* 0x000fc400017fe4ff */
[----:B------:R-:W-:Y:S01]  /*43a00*/  LOP3.LUT R16, R16, 0x1, RZ, 0xc0, !PT ;  /* 0x0000000110107812 */ /* 0x000fe200078ec0ff */
[----:B------:R-:W-:Y:S01]  /*43a10*/  VIADD R37, R35, UR15 ;  /* 0x0000000f23257c36 */ /* 0x000fe20008000000 */
[----:B------:R-:W-:Y:S01]  /*43a20*/  IADD3 R77, PT, PT, R73, UR40, RZ ;  /* 0x00000028494d7c10 */ /* 0x000fe2000fffe0ff */
[----:B------:R-:W-:Y:S01]  /*43a30*/  IMAD.WIDE.U32 R38, R91, UR29, R38 ;  /* 0x0000001d5b267c25 */ /* 0x000fe2000f8e0026 */
[----:B------:R-:W-:Y:S02]  /*43a40*/  MOV R36, R34 ;  /* 0x0000002200247202 */ /* 0x000fe40000000f00 */
        /* <DEDUP_REMOVED lines=9> */
[----:B------:R-:W-:-:S03]  /*43ae0*/  VIADD R37, R73, UR16 ;  /* 0x0000001049257c36 */ /* 0x000fc60008000000 */
[----:B------:R-:W-:Y:S02]  /*43af0*/  IADD3 R75, P0, P1, R78, -R16, -R75 ;  /* 0x800000104e4b7210 */ /* 0x000fe4000791e84b */
[----:B------:R-:W-:Y:S02]  /*43b00*/  IADD3 R76, P2, PT, R37, R76, RZ ;  /* 0x0000004c254c7210 */ /* 0x000fe40007f5e0ff */
[----:B------:R-:W-:Y:S02]  /*43b10*/  IADD3 R37, PT, PT, R77, UR41, RZ ;  /* 0x000000294d257c10 */ /* 0x000fe4000fffe0ff */
[----:B------:R-:W-:Y:S01]  /*43b20*/  IADD3.X R16, PT, PT, RZ, -0x1, R50, P0, P1 ;  /* 0xffffffffff107810 */ /* 0x000fe200007e2432 */
[----:B------:R-:W-:Y:S01]  /*43b30*/  IMAD.X R77, RZ, RZ, RZ, P2 ;  /* 0x000000ffff4d7224 */ /* 0x000fe200010e06ff */
[----:B------:R-:W-:Y:S02]  /*43b40*/  IADD3 R39, PT, PT, R39, R37, RZ ;  /* 0x0000002527277210 */ /* 0x000fe40007ffe0ff */
[----:B------:R-:W-:Y:S01]  /*43b50*/  LOP3.LUT R16, R16, 0x1, RZ, 0xc0, !PT ;  /* 0x0000000110107812 */ /* 0x000fe200078ec0ff */
[----:B------:R-:W-:-:S03]  /*43b60*/  IMAD.WIDE.U32 R76, R41, UR30, R76 ;  /* 0x0000001e294c7c25 */ /* 0x000fc6000f8e004c */
[----:B------:R-:W-:Y:S01]  /*43b70*/  IADD3 R71, P0, P1, R80, -R16, -R71 ;  /* 0x8000001050477210 */ /* 0x000fe2000791e847 */
[----:B------:R-:W-:Y:S01]  /*43b80*/  IMAD R26, R26, R26, R39 ;  /* 0x0000001a1a1a7224 */ /* 0x000fe200078e0227 */
[----:B------:R-:W-:Y:S01]  /*43b90*/  MOV R24, R76 ;  /* 0x0000004c00187202 */ /* 0x000fe20000000f00 */
[----:B------:R-:W-:Y:S01]  /*43ba0*/  VIADD R39, R77, UR17 ;  /* 0x000000114d277c36 */ /* 0x000fe20008000000 */
[----:B------:R-:W-:-:S04]  /*43bb0*/  IADD3.X R16, PT, PT, RZ, -0x1, R50, P0, P1 ;  /* 0xffffffffff107810 */ /* 0x000fc800007e2432 */
[----:B------:R-:W-:Y:S01]  /*43bc0*/  IADD3 R38, P2, PT, R26, R39, RZ ;  /* 0x000000271a267210 */ /* 0x000fe20007f5e0ff */
[----:B------:R-:W-:Y:S01]  /*43bd0*/  IMAD.MOV.U32 R26, RZ, RZ, R72 ;  /* 0x000000ffff1a7224 */ /* 0x000fe200078e0048 */
        /* <DEDUP_REMOVED lines=42> */
.L_x_134:
[----:B------:R-:W-:Y:S05]  /*43e80*/  BSYNC.RELIABLE B2 ;  /* 0x0000000000027941 */ /* 0x000fea0003800100 */
.L_x_133:
        /* <DEDUP_REMOVED lines=22> */
.L_x_132:
[----:B------:R-:W-:Y:S05]  /*43ff0*/  BSYNC.RECONVERGENT B1 ;  /* 0x0000000000017941 */ /* 0x000fea0003800200 */
.L_x_131:
        /* <DEDUP_REMOVED lines=326> */
[----:B------:R-:W-:Y:S02]  /*45460*/  VIADD R15, R73, UR20 ;  /* 0x00000014490f7c36 */ /* 0x000fe40008000000 */
[----:B------:R-:W-:Y:S01]  /*45470*/  IMAD.WIDE.U32 R78, R35, UR34, R82 ;  /* 0x00000022234e7c25 */ /* 0x000fe2000f8e0052 */
[----:B------:R-:W-:-:S03]  /*45480*/  MOV R82, R72 ;  /* 0x0000004800527202 */ /* 0x000fc60000000f00 */
        /* <DEDUP_REMOVED lines=10> */
[----:B------:R-:W-:Y:S01]  /*45530*/  IMAD.MOV.U32 R83, RZ, RZ, RZ ;  /* 0x000000ffff537224 */ /* 0x000fe200078e00ff */
[----:B------:R-:W-:Y:S01]  /*45540*/  IADD3 R81, PT, PT, R81, UR39, RZ ;  /* 0x0000002751517c10 */ /* 0x000fe2000fffe0ff */
[----:B------:R-:W-:-:S02]  /*45550*/  IMAD.X R79, RZ, RZ, RZ, P0 ;  /* 0x000000ffff4f7224 */ /* 0x000fc400000e06ff */
        /* <DEDUP_REMOVED lines=9> */
[----:B------:R-:W-:Y:S02]  /*455f0*/  VIADD R79, R79, UR16 ;  /* 0x000000104f4f7c36 */ /* 0x000fe40008000000 */
        /* <DEDUP_REMOVED lines=10> */
[----:B------:R-:W-:Y:S01]  /*456a0*/  IMAD.WIDE.U32 R76, R34, UR35, R82 ;  /* 0x00000023224c7c25 */ /* 0x000fe2000f8e0052 */
[----:B------:R-:W-:Y:S02]  /*456b0*/  IADD3 R15, PT, PT, R73, UR14, RZ ;  /* 0x0000000e490f7c10 */ /* 0x000fe4000fffe0ff */
        /* <DEDUP_REMOVED lines=20> */
[----:B------:R-:W-:Y:S02]  /*45800*/  IMAD.MOV.U32 R83, RZ, RZ, RZ ;  /* 0x000000ffff537224 */ /* 0x000fe400078e00ff */
[----:B------:R-:W-:-:S04]  /*45810*/  IMAD.WIDE.U32 R78, R35, UR32, R80 ;  /* 0x00000020234e7c25 */ /* 0x000fc8000f8e0050 */
[----:B------:R-:W-:Y:S01]  /*45820*/  IMAD.X R77, RZ, RZ, RZ, P0 ;  /* 0x000000ffff4d7224 */ /* 0x000fe200000e06ff */
[----:B------:R-:W-:Y:S01]  /*45830*/  IADD3 R73, PT, PT, R79, UR15, RZ ;  /* 0x0000000f4f497c10 */ /* 0x000fe2000fffe0ff */
[----:B------:R-:W-:Y:S01]  /*45840*/  IMAD.WIDE.U32 R80, R34, UR34, R32 ;  /* 0x0000002222507c25 */ /* 0x000fe2000f8e0020 */
[----:B------:R-:W-:Y:S02]  /*45850*/  IADD3 R32, P1, PT, R59, R78, RZ ;  /* 0x0000004e3b207210 */ /* 0x000fe40007f3e0ff */
[----:B------:R-:W-:Y:S01]  /*45860*/  IADD3 R72, P0, PT, R73, R72, RZ ;  /* 0x0000004849487210 */ /* 0x000fe20007f1e0ff */
[----:B------:R-:W-:Y:S01]  /*45870*/  IMAD.HI.U32 R14, R16, R25, R76 ;  /* 0x00000019100e7227 */ /* 0x000fe200078e004c */
[----:B------:R-:W-:Y:S02]  /*45880*/  IADD3 R78, P2, PT, R41, R80, RZ ;  /* 0x00000050294e7210 */ /* 0x000fe40007f5e0ff */
[----:B------:R-:W-:Y:S01]  /*45890*/  IADD3 R81, PT, PT, R81, UR13, RZ ;  /* 0x0000000d51517c10 */ /* 0x000fe2000fffe0ff */
[----:B------:R-:W-:Y:S01]  /*458a0*/  IMAD.X R33, RZ, RZ, RZ, P1 ;  /* 0x000000ffff217224 */ /* 0x000fe200008e06ff */
[----:B------:R-:W-:Y:S01]  /*458b0*/  IADD3 R14, PT, PT, R14, UR42, RZ ;  /* 0x0000002a0e0e7c10 */ /* 0x000fe2000fffe0ff */
[----:B------:R-:W-:-:S02]  /*458c0*/  IMAD.X R73, RZ, RZ, RZ, P0 ;  /* 0x000000ffff497224 */ /* 0x000fc400000e06ff */
[----:B------:R-:W-:Y:S01]  /*458d0*/  IMAD.WIDE.U32 R76, R36, R28, R32 ;  /* 0x0000001c244c7225 */ /* 0x000fe200078e0020 */
[----:B------:R-:W-:-:S03]  /*458e0*/  IADD3 R32, P0, PT, R15, R14, RZ ;  /* 0x0000000e0f207210 */ /* 0x000fc60007f1e0ff */
[----:B------:R-:W-:Y:S01]  /*458f0*/  IMAD.HI.U32 R82, R40, UR36, R82 ;  /* 0x0000002428527c27 */ /* 0x000fe2000f8e0052 */
[----:B------:R-:W-:Y:S02]  /*45900*/  IADD3 R41, PT, PT, R77, UR39, RZ ;  /* 0x000000274d297c10 */ /* 0x000fe4000fffe0ff */
[----:B------:R-:W-:Y:S01]  /*45910*/  IADD3 R76, P1, PT, R81, R76, RZ ;  /* 0x0000004c514c7210 */ /* 0x000fe20007f3e0ff */
[----:B------:R-:W-:Y:S01]  /*45920*/  IMAD.X R79, RZ, RZ, RZ, P2 ;  /* 0x000000ffff4f7224 */ /* 0x000fe200010e06ff */
[----:B------:R-:W-:Y:S01]  /*45930*/  IADD3 R81, PT, PT, R82, UR11, RZ ;  /* 0x0000000b52517c10 */ /* 0x000fe2000fffe0ff */
[----:B------:R-:W-:Y:S02]  /*45940*/  IMAD.X R33, RZ, RZ, RZ, P0 ;  /* 0x000000ffff217224 */ /* 0x000fe400000e06ff */
[----:B------:R-:W-:-:S04]  /*45950*/  IMAD.WIDE.U32 R14, R35, UR31, R72 ;  /* 0x0000001f230e7c25 */ /* 0x000fc8000f8e0048 */
[----:B------:R-:W-:Y:S01]  /*45960*/  IMAD.WIDE.U32 R72, R39, R47, R78 ;  /* 0x0000002f27487225 */ /* 0x000fe200078e004e */
[----:B------:R-:W-:Y:S02]  /*45970*/  IADD3 R14, P0, PT, R41, R14, RZ ;  /* 0x0000000e290e7210 */ /* 0x000fe40007f1e0ff */
[----:B------:R-:W-:Y:S01]  /*45980*/  IADD3 R39, PT, PT, R15, UR16, RZ ;  /* 0x000000100f277c10 */ /* 0x000fe2000fffe0ff */
[----:B------:R-:W-:Y:S01]  /*45990*/  IMAD.WIDE.U32 R32, R37, R25, R32 ;  /* 0x0000001925207225 */ /* 0x000fe200078e0020 */
[----:B------:R-:W-:-:S03]  /*459a0*/  IADD3 R80, P2, PT, R81, R72, RZ ;  /* 0x0000004851507210 */ /* 0x000fc60007f5e0ff */
        /* <DEDUP_REMOVED lines=11> */
[----:B------:R-:W-:Y:S02]  /*45a60*/  IADD3 R39, PT, PT, R15, UR40, RZ ;  /* 0x000000280f277c10 */ /* 0x000fe4000fffe0ff */
[----:B------:R-:W-:Y:S01]  /*45a70*/  IADD3 R76, P0, PT, R77, R14, RZ ;  /* 0x0000000e4d4c7210 */ /* 0x000fe20007f1e0ff */
[----:B------:R-:W-:Y:S02]  /*45a80*/  IMAD.X R79, RZ, RZ, RZ, P1 ;  /* 0x000000ffff4f7224 */ /* 0x000fe400008e06ff */
[----:B------:R-:W-:Y:S01]  /*45a90*/  IMAD.WIDE.U32 R72, R35, UR30, R72 ;  /* 0x0000001e23487c25 */ /* 0x000fe2000f8e0048 */
[----:B------:R-:W-:-:S03]  /*45aa0*/  IADD3.X R77, PT, PT, RZ, RZ, RZ, P0, !PT ;  /* 0x000000ffff4d7210 */ /* 0x000fc600007fe4ff */
        /* <DEDUP_REMOVED lines=9> */
[----:B------:R-:W-:-:S02]  /*45b40*/  IMAD.X R39, RZ, RZ, RZ, P1 ;  /* 0x000000ffff277224 */ /* 0x000fc400008e06ff */
        /* <DEDUP_REMOVED lines=106> */
.L_x_138:
[----:B------:R-:W-:Y:S05]  /*461f0*/  BSYNC.RELIABLE B2 ;  /* 0x0000000000027941 */ /* 0x000fea0003800100 */
.L_x_137:
        /* <DEDUP_REMOVED lines=22> */
.L_x_136:
[----:B------:R-:W-:Y:S05]  /*46360*/  BSYNC.RECONVERGENT B1 ;  /* 0x0000000000017941 */ /* 0x000fea0003800200 */
.L_x_135:
[----:B------:R-:W-:Y:S02]  /*46370*/  HFMA2 R15, -RZ, RZ, 0, 0 ;  /* 0x00000000ff0f7431 */ /* 0x000fe400000001ff */
[----:B------:R-:W-:Y:S01]  /*46380*/  IMAD.WIDE.U32 R38, R56, R56, RZ ;  /* 0x0000003838267225 */ /* 0x000fe200078e00ff */
[----:B------:R-:W-:-:S03]  /*46390*/  UMOV UR20, URZ ;  /* 0x000000ff00147c82 */ /* 0x000fc60008000000 */
[----:B------:R-:W-:Y:S01]  /*463a0*/  HFMA2 R41, -RZ, RZ, 0, 0 ;  /* 0x00000000ff297431 */ /* 0x000fe200000001ff */
[----:B------:R-:W-:Y:S01]  /*463b0*/  UMOV UR27, URZ ;  /* 0x000000ff001b7c82 */ /* 0x000fe20008000000 */
[----:B------:R-:W-:Y:S01]  /*463c0*/  VIADD R14, R39, UR20 ;  /* 0x00000014270e7c36 */ /* 0x000fe20008000000 */
[----:B------:R-:W-:Y:S01]  /*463d0*/  UMOV UR38, URZ ;  /* 0x000000ff00267c82 */ /* 0x000fe20008000000 */
[----:B------:R-:W-:Y:S01]  /*463e0*/  UMOV UR39, URZ ;  /* 0x000000ff00277c82 */ /* 0x000fe20008000000 */
[----:B------:R-:W-:Y:S01]  /*463f0*/  IMAD.MOV.U32 R33, RZ, RZ, RZ ;  /* 0x000000ffff217224 */ /* 0x000fe200078e00ff */
[----:B------:R-:W-:Y:S01]  /*46400*/  UMOV UR40, URZ ;  /* 0x000000ff00287c82 */ /* 0x000fe20008000000 */
        /* <DEDUP_REMOVED lines=8> */
[----:B------:R-:W-:Y:S02]  /*46490*/  VIADD R14, R41, UR38 ;  /* 0x00000026290e7c36 */ /* 0x000fe40008000000 */
[----:B------:R-:W-:Y:S02]  /*464a0*/  IMAD.MOV.U32 R35, RZ, RZ, RZ ;  /* 0x000000ffff237224 */ /* 0x000fe400078e00ff */
[----:B------:R-:W-:-:S04]  /*464b0*/  IMAD.WIDE.U32 R14, R61, R56, R14 ;  /* 0x000000383d0e7225 */ /* 0x000fc800078e000e */
[----:B------:R-:W-:Y:S01]  /*464c0*/  IMAD R59, R38, UR28, RZ ;  /* 0x0000001c263b7c24 */ /* 0x000fe2000f8e02ff */
[----:B------:R-:W-:Y:S01]  /*464d0*/  IADD3 R32, PT, PT, R15, UR39, RZ ;  /* 0x000000270f207c10 */ /* 0x000fe2000fffe0ff */
[----:B------:R-:W-:Y:S02]  /*464e0*/  IMAD.MOV.U32 R39, RZ, RZ, RZ ;  /* 0x000000ffff277224 */ /* 0x000fe400078e00ff */
[----:B------:R-:W-:Y:S02]  /*464f0*/  IMAD.MOV.U32 R41, RZ, RZ, RZ ;  /* 0x000000ffff297224 */ /* 0x000fe400078e00ff */
[----:B------:R-:W-:-:S04]  /*46500*/  IMAD.WIDE.U32 R32, R20, R56, R32 ;  /* 0x0000003814207225 */ /* 0x000fc800078e0020 */
[----:B------:R-:W-:Y:S01]  /*46510*/  IMAD.HI.U32 R15, R59, UR36, R38 ;  /* 0x000000243b0f7c27 */ /* 0x000fe2000f8e0026 */
        /* <DEDUP_REMOVED lines=276> */
[----:B------:R-:W-:Y:S01]  /*47660*/  IADD3 R37, PT, PT, R15, UR14, RZ ;  /* 0x0000000e0f257c10 */ /* 0x000fe2000fffe0ff */
[----:B------:R-:W-:Y:S01]  /*47670*/  IMAD.MOV.U32 R77, RZ, RZ, RZ ;  /* 0x000000ffff4d7224 */ /* 0x000fe200078e00ff */
        /* <DEDUP_REMOVED lines=40> */
[----:B------:R-:W-:Y:S01]  /*47900*/  IMAD.WIDE.U32 R38, R71, R31, R36 ;  /* 0x0000001f47267225 */ /* 0x000fe200078e0024 */
[----:B------:R-:W-:-:S03]  /*47910*/  IADD3 R34, P1, PT, R59, R34, RZ ;  /* 0x000000223b227210 */ /* 0x000fc60007f3e0ff */
[----:B------:R-:W-:Y:S01]  /*47920*/  IMAD.WIDE.U32 R36, R26, UR33, R40 ;  /* 0x000000211a247c25 */ /* 0x000fe2000f8e0028 */
[----:B------:R-:W-:Y:S02]  /*47930*/  IADD3 R38, P2, PT, R33, R38, RZ ;  /* 0x0000002621267210 */ /* 0x000fe40007f5e0ff */
[----:B------:R-:W-:Y:S01]  /*47940*/  IADD3 R73, PT, PT, R39, UR42, RZ ;  /* 0x0000002a27497c10 */ /* 0x000fe2000fffe0ff */
[----:B------:R-:W-:Y:S01]  /*47950*/  VIADD R41, R35, UR16 ;  /* 0x0000001023297c36 */ /* 0x000fe20008000000 */
[----:B------:R-:W-:Y:S01]  /*47960*/  IADD3.X R35, PT, PT, RZ, RZ, RZ, P1, !PT ;  /* 0x000000ffff237210 */ /* 0x000fe20000ffe4ff */
[----:B------:R-:W-:Y:S01]  /*47970*/  IMAD.X R39, RZ, RZ, RZ, P2 ;  /* 0x000000ffff277224 */ /* 0x000fe200010e06ff */
[----:B------:R-:W-:Y:S02]  /*47980*/  IADD3 R72, P2, PT, R73, R36, RZ ;  /* 0x0000002449487210 */ /* 0x000fe40007f5e0ff */
[----:B------:R-:W-:Y:S01]  /*47990*/  IADD3 R40, P0, PT, R41, R14, RZ ;  /* 0x0000000e29287210 */ /* 0x000fe20007f1e0ff */
[----:B------:R-:W-:Y:S01]  /*479a0*/  IMAD.WIDE.U32 R34, R75, R20, R34 ;  /* 0x000000144b227225 */ /* 0x000fe200078e0022 */
[----:B------:R-:W-:-:S03]  /*479b0*/  IADD3.X R73, PT, PT, RZ, RZ, RZ, P2, !PT ;  /* 0x000000ffff497210 */ /* 0x000fc600017fe4ff */
[----:B------:R-:W-:Y:S02]  /*479c0*/  IMAD.X R41, RZ, RZ, RZ, P0 ;  /* 0x000000ffff297224 */ /* 0x000fe400000e06ff */
[----:B------:R-:W-:Y:S01]  /*479d0*/  VIADD R59, R35, UR41 ;  /* 0x00000029233b7c36 */ /* 0x000fe20008000000 */
[----:B------:R-:W-:Y:S01]  /*479e0*/  IADD3 R35, PT, PT, R37, UR14, RZ ;  /* 0x0000000e25237c10 */ /* 0x000fe2000fffe0ff */
[----:B------:R-:W-:-:S04]  /*479f0*/  IMAD.WIDE.U32 R40, R24, UR30, R40 ;  /* 0x0000001e18287c25 */ /* 0x000fc8000f8e0028 */
        /* <DEDUP_REMOVED lines=26> */
[----:B------:R-:W-:Y:S01]  /*47ba0*/  IMAD.HI.U32 R77, R14, UR36, R76 ;  /* 0x000000240e4d7c27 */ /* 0x000fe2000f8e004c */
        /* <DEDUP_REMOVED lines=10> */
[----:B------:R-:W-:Y:S01]  /*47c50*/  IMAD.WIDE.U32 R36, R71, R61, R40 ;  /* 0x0000003d47247225 */ /* 0x000fe200078e0028 */
[----:B------:R-:W-:-:S03]  /*47c60*/  IADD3 R77, PT, PT, R77, UR11, RZ ;  /* 0x0000000b4d4d7c10 */ /* 0x000fc6000fffe0ff */
[----:B------:R-:W-:Y:S01]  /*47c70*/  IMAD.X R35, RZ, RZ, RZ, P0 ;  /* 0x000000ffff237224 */ /* 0x000fe200000e06ff */
[----:B------:R-:W-:Y:S01]  /*47c80*/  IADD3 R37, PT, PT, R37, UR42, RZ ;  /* 0x0000002a25257c10 */ /* 0x000fe2000fffe0ff */
[----:B------:R-:W-:-:S04]  /*47c90*/  IMAD.WIDE.U32 R32, R26, UR31, R32 ;  /* 0x0000001f1a207c25 */ /* 0x000fc8000f8e0020 */
[----:B------:R-:W-:Y:S01]  /*47ca0*/  IMAD.WIDE.U32 R34, R22, R75, R34 ;  /* 0x0000004b16227225 */ /* 0x000fe200078e0022 */
[----:B------:R-:W-:-:S03]  /*47cb0*/  IADD3 R32, P0, PT, R37, R32, RZ ;  /* 0x0000002025207210 */ /* 0x000fc60007f1e0ff */
[----:B------:R-:W-:Y:S01]  /*47cc0*/  IMAD.WIDE.U32 R40, R22, R31, R38 ;  /* 0x0000001f16287225 */ /* 0x000fe200078e0026 */
[----:B------:R-:W-:Y:S02]  /*47cd0*/  IADD3 R38, P1, PT, R59, R36, RZ ;  /* 0x000000243b267210 */ /* 0x000fe40007f3e0ff */
[----:B------:R-:W-:Y:S01]  /*47ce0*/  IADD3 R36, PT, PT, R33, UR16, RZ ;  /* 0x0000001021247c10 */ /* 0x000fe2000fffe0ff */
[----:B------:R-:W-:Y:S01]  /*47cf0*/  IMAD.X R33, RZ, RZ, RZ, P0 ;  /* 0x000000ffff217224 */ /* 0x000fe200000e06ff */
[----:B------:R-:W-:Y:S01]  /*47d00*/  IADD3 R37, PT, PT, R35, UR41, RZ ;  /* 0x0000002923257c10 */ /* 0x000fe2000fffe0ff */
[----:B------:R-:W-:Y:S01]  /*47d10*/  IMAD.X R39, RZ, RZ, RZ, P1 ;  /* 0x000000ffff277224 */ /* 0x000fe200008e06ff */
[----:B------:R-:W-:Y:S01]  /*47d20*/  IADD3 R76, P2, PT, R77, R40, RZ ;  /* 0x000000284d4c7210 */ /* 0x000fe20007f5e0ff */
[----:B------:R-:W-:Y:S01]  /*47d30*/  VIADD R41, R41, UR27 ;  /* 0x0000001b29297c36 */ /* 0x000fe20008000000 */
[----:B------:R-:W-:Y:S01]  /*47d40*/  IADD3 R36, P0, PT, R36, R37, RZ ;  /* 0x0000002524247210 */ /* 0x000fe20007f1e0ff */
[----:B------:R-:W-:Y:S01]  /*47d50*/  IMAD.WIDE.U32 R38, R15, UR33, R38 ;  /* 0x000000210f267c25 */ /* 0x000fe2000f8e0026 */
[----:B------:R-:W-:-:S03]  /*47d60*/  IADD3.X R77, PT, PT, RZ, RZ, RZ, P2, !PT ;  /* 0x000000ffff4d7210 */ /* 0x000fc600017fe4ff */
        /* <DEDUP_REMOVED lines=70> */
[----:B------:R-:W-:Y:S01]  /*481d0*/  IADD3 R74, P0, PT, R72, R75, RZ ;  /* 0x0000004b484a7210 */ /* 0x000fe20007f1e0ff */
[----:B------:R-:W-:-:S04]  /*481e0*/  IMAD.WIDE.U32 R40, R14, UR31, R40 ;  /* 0x0000001f0e287c25 */ /* 0x000fc8000f8e0028 */
[----:B------:R-:W-:Y:S01]  /*481f0*/  IMAD.X R75, RZ, RZ, RZ, P0 ;  /* 0x000000ffff4b7224 */ /* 0x000fe200000e06ff */
[----:B------:R-:W-:Y:S01]  /*48200*/  IADD3 R15, PT, PT, R41, UR16, RZ ;  /* 0x00000010290f7c10 */ /* 0x000fe2000fffe0ff */
[----:B------:R-:W-:Y:S02]  /*48210*/  IMAD.MOV.U32 R20, RZ, RZ, R40 ;  /* 0x000000ffff147224 */ /* 0x000fe400078e0028 */
[----:B------:R-:W-:-:S03]  /*48220*/  IMAD.WIDE.U32 R70, R22, R71, R74 ;  /* 0x0000004716467225 */ /* 0x000fc600078e004a */
[----:B------:R-:W-:Y:S01]  /*48230*/  IADD3 R70, P0, PT, R15, R70, RZ ;  /* 0x000000460f467210 */ /* 0x000fe20007f1e0ff */
[----:B------:R-:W-:-:S03]  /*48240*/  VIADD R15, R71, UR42 ;  /* 0x0000002a470f7c36 */ /* 0x000fc60008000000 */
[----:B------:R-:W-:Y:S01]  /*48250*/  IADD3.X R71, PT, PT, RZ, RZ, RZ, P0, !PT ;  /* 0x000000ffff477210 */ /* 0x000fe200007fe4ff */
[----:B------:R-:W-:Y:S02]  /*48260*/  IMAD.IADD R15, R73, 0x1, R15 ;  /* 0x00000001490f7824 */ /* 0x000fe400078e020f */
[----:B------:R-:W-:-:S04]  /*48270*/  IMAD.WIDE.U32 R72, R14, UR30, R70 ;  /* 0x0000001e0e487c25 */ /* 0x000fc8000f8e0046 */
[----:B------:R-:W-:Y:S01]  /*48280*/  IMAD R22, R22, R22, R15 ;  /* 0x0000001616167224 */ /* 0x000fe200078e020f */
[----:B------:R-:W-:Y:S02]  /*48290*/  IADD3 R71, PT, PT, R73, UR17, RZ ;  /* 0x0000001149477c10 */ /* 0x000fe4000fffe0ff */
[----:B------:R-:W-:Y:S02]  /*482a0*/  MOV R18, R72 ;  /* 0x0000004800127202 */ /* 0x000fe40000000f00 */
        /* <DEDUP_REMOVED lines=40> */
.L_x_142:
[----:B------:R-:W-:Y:S05]  /*48530*/  BSYNC.RELIABLE B2 ;  /* 0x0000000000027941 */ /* 0x000fea0003800100 */
.L_x_141:
        /* <DEDUP_REMOVED lines=22> */
.L_x_140:
[----:B------:R-:W-:Y:S05]  /*486a0*/  BSYNC.RECONVERGENT B1 ;  /* 0x0000000000017941 */ /* 0x000fea0003800200 */
.L_x_139:
        /* <DEDUP_REMOVED lines=345> */
[----:B------:R-:W-:Y:S01]  /*49c40*/  IMAD.WIDE.U32 R72, R31, UR31, R72 ;  /* 0x0000001f1f487c25 */ /* 0x000fe2000f8e0048 */
[----:B------:R-:W-:Y:S02]  /*49c50*/  IADD3 R76, P2, PT, R77, R70, RZ ;  /* 0x000000464d4c7210 */ /* 0x000fe40007f5e0ff */
[----:B------:R-:W-:Y:S01]  /*49c60*/  IADD3 R71, PT, PT, R71, UR27, RZ ;  /* 0x0000001b47477c10 */ /* 0x000fe2000fffe0ff */
[----:B------:R-:W-:Y:S01]  /*49c70*/  IMAD.X R41, RZ, RZ, RZ, P1 ;  /* 0x000000ffff297224 */ /* 0x000fe200008e06ff */
[----:B------:R-:W-:Y:S01]  /*49c80*/  IADD3 R70, P1, PT, R75, R72, RZ ;  /* 0x000000484b467210 */ /* 0x000fe20007f3e0ff */
[----:B------:R-:W-:Y:S02]  /*49c90*/  VIADD R73, R73, UR16 ;  /* 0x0000001049497c36 */ /* 0x000fe40008000000 */
[----:B------:R-:W-:-:S03]  /*49ca0*/  IMAD.WIDE.U32 R40, R39, UR33, R40 ;  /* 0x0000002127287c25 */ /* 0x000fc6000f8e0028 */
[----:B------:R-:W-:Y:S01]  /*49cb0*/  IADD3 R72, P0, PT, R73, R34, RZ ;  /* 0x0000002249487210 */ /* 0x000fe20007f1e0ff */
[----:B------:R-:W-:Y:S01]  /*49cc0*/  IMAD.X R77, RZ, RZ, RZ, P2 ;  /* 0x000000ffff4d7224 */ /* 0x000fe200010e06ff */
[----:B------:R-:W-:Y:S02]  /*49cd0*/  IADD3 R74, P2, PT, R71, R40, RZ ;  /* 0x00000028474a7210 */ /* 0x000fe40007f5e0ff */
[----:B------:R-:W-:Y:S01]  /*49ce0*/  IADD3.X R71, PT, PT, RZ, RZ, RZ, P1, !PT ;  /* 0x000000ffff477210 */ /* 0x000fe20000ffe4ff */
[----:B------:R-:W-:Y:S01]  /*49cf0*/  IMAD.X R73, RZ, RZ, RZ, P0 ;  /* 0x000000ffff497224 */ /* 0x000fe200000e06ff */
[----:B------:R-:W-:Y:S01]  /*49d00*/  IADD3.X R75, PT, PT, RZ, RZ, RZ, P2, !PT ;  /* 0x000000ffff4b7210 */ /* 0x000fe200017fe4ff */
[----:B------:R-:W-:-:S04]  /*49d10*/  IMAD.WIDE.U32 R34, R20, R23, R70 ;  /* 0x0000001714227225 */ /* 0x000fc800078e0046 */
[----:B------:R-:W-:-:S04]  /*49d20*/  IMAD.WIDE.U32 R72, R31, UR30, R72 ;  /* 0x0000001e1f487c25 */ /* 0x000fc8000f8e0048 */
[----:B------:R-:W-:Y:S01]  /*49d30*/  VIADD R33, R35, UR40 ;  /* 0x0000002823217c36 */ /* 0x000fe20008000000 */
[----:B------:R-:W-:Y:S01]  /*49d40*/  IADD3 R73, PT, PT, R73, UR17, RZ ;  /* 0x0000001149497c10 */ /* 0x000fe2000fffe0ff */
[----:B------:R-:W-:-:S03]  /*49d50*/  IMAD.WIDE.U32 R70, R15, UR35, R76 ;  /* 0x000000230f467c25 */ /* 0x000fc6000f8e004c */
[----:B------:R-:W-:Y:S01]  /*49d60*/  IADD3 R40, P1, PT, R33, R72, RZ ;  /* 0x0000004821287210 */ /* 0x000fe20007f3e0ff */
[----:B------:R-:W-:Y:S01]  /*49d70*/  IMAD.WIDE.U32 R74, R24, R27, R74 ;  /* 0x0000001b184a7225 */ /* 0x000fe200078e004a */
[----:B------:R-:W-:-:S03]  /*49d80*/  IADD3 R72, P0, PT, R73, R36, RZ ;  /* 0x0000002449487210 */ /* 0x000fc60007f1e0ff */
[----:B------:R-:W-:Y:S01]  /*49d90*/  VIADD R37, R71, UR12 ;  /* 0x0000000c47257c36 */ /* 0x000fe20008000000 */
[----:B------:R-:W-:Y:S01]  /*49da0*/  IADD3 R71, PT, PT, R41, UR14, RZ ;  /* 0x0000000e29477c10 */ /* 0x000fe2000fffe0ff */
[----:B------:R-:W-:Y:S02]  /*49db0*/  VIADD R59, R75, UR38 ;  /* 0x000000264b3b7c36 */ /* 0x000fe40008000000 */
[----:B------:R-:W-:Y:S01]  /*49dc0*/  HFMA2 R75, -RZ, RZ, 0, 0 ;  /* 0x00000000ff4b7431 */ /* 0x000fe200000001ff */
[----:B------:R-:W-:Y:S01]  /*49dd0*/  IADD3.X R41, PT, PT, RZ, RZ, RZ, P1, !PT ;  /* 0x000000ffff297210 */ /* 0x000fe20000ffe4ff */
[----:B------:R-:W-:Y:S01]  /*49de0*/  IMAD.X R73, RZ, RZ, RZ, P0 ;  /* 0x000000ffff497224 */ /* 0x000fe200000e06ff */
[----:B------:R-:W-:Y:S01]  /*49df0*/  IADD3 R36, P2, PT, R37, R74, RZ ;  /* 0x0000004a25247210 */ /* 0x000fe20007f5e0ff */
[----:B------:R-:W-:Y:S01]  /*49e00*/  IMAD.MOV.U32 R74, RZ, RZ, R70 ;  /* 0x000000ffff4a7224 */ /* 0x000fe200078e0046 */
[----:B------:R-:W-:Y:S01]  /*49e10*/  IADD3 R70, P0, PT, R71, R34, RZ ;  /* 0x0000002247467210 */ /* 0x000fe20007f1e0ff */
[----:B------:R-:W-:Y:S01]  /*49e20*/  IMAD.WIDE.U32 R34, R18, R23, R40 ;  /* 0x0000001712227225 */ /* 0x000fe200078e0028 */
[----:B------:R-:W-:-:S03]  /*49e30*/  IADD3.X R37, PT, PT, RZ, RZ, RZ, P2, !PT ;  /* 0x000000ffff257210 */ /* 0x000fc600017fe4ff */
[----:B------:R-:W-:Y:S01]  /*49e40*/  IMAD.WIDE.U32 R74, R32, R49, R74 ;  /* 0x00000031204a7225 */ /* 0x000fe200078e004a */
[----:B------:R-:W-:-:S03]  /*49e50*/  IADD3 R41, PT, PT, R35, UR41, RZ ;  /* 0x0000002923297c10 */ /* 0x000fc6000fffe0ff */
[----:B------:R-:W-:Y:S01]  /*49e60*/  IMAD.WIDE.U32 R32, R31, UR29, R72 ;  /* 0x0000001d1f207c25 */ /* 0x000fe2000f8e0048 */
[----:B------:R-:W-:-:S03]  /*49e70*/  IADD3 R73, PT, PT, R75, UR20, RZ ;  /* 0x000000144b497c10 */ /* 0x000fc6000fffe0ff */
[----:B------:R-:W-:Y:S01]  /*49e80*/  IMAD.X R71, RZ, RZ, RZ, P0 ;  /* 0x000000ffff477224 */ /* 0x000fe200000e06ff */
[----:B------:R-:W-:Y:S01]  /*49e90*/  IADD3 R40, P0, PT, R32, R41, RZ ;  /* 0x0000002920287210 */ /* 0x000fe20007f1e0ff */
[----:B------:R-:W-:-:S04]  /*49ea0*/  IMAD.WIDE.U32 R36, R15, UR34, R36 ;  /* 0x000000220f247c25 */ /* 0x000fc8000f8e0024 */
[----:B------:R-:W-:Y:S01]  /*49eb0*/  IMAD.WIDE.U32 R70, R39, UR32, R70 ;  /* 0x0000002027467c25 */ /* 0x000fe2000f8e0046 */
[----:B------:R-:W-:-:S03]  /*49ec0*/  IADD3 R72, P2, PT, R73, R36, RZ ;  /* 0x0000002449487210 */ /* 0x000fc60007f5e0ff */
[----:B------:R-:W-:Y:S01]  /*49ed0*/  IMAD.X R41, RZ, RZ, RZ, P0 ;  /* 0x000000ffff297224 */ /* 0x000fe200000e06ff */
[----:B------:R-:W-:Y:S01]  /*49ee0*/  IADD3 R71, PT, PT, R71, UR15, RZ ;  /* 0x0000000f47477c10 */ /* 0x000fe2000fffe0ff */
[----:B------:R-:W-:Y:S01]  /*49ef0*/  IMAD R31, R74, UR28, RZ ;  /* 0x0000001c4a1f7c24 */ /* 0x000fe2000f8e02ff */
        /* <DEDUP_REMOVED lines=9> */
[----:B------:R-:W-:Y:S01]  /*49f90*/  IMAD.MOV.U32 R75, RZ, RZ, RZ ;  /* 0x000000ffff4b7224 */ /* 0x000fe200078e00ff */
[----:B------:R-:W-:Y:S01]  /*49fa0*/  IADD3 R41, PT, PT, R41, UR39, RZ ;  /* 0x0000002729297c10 */ /* 0x000fe2000fffe0ff */
[----:B------:R-:W-:Y:S01]  /*49fb0*/  IMAD.X R35, RZ, RZ, RZ, P0 ;  /* 0x000000ffff237224 */ /* 0x000fe200000e06ff */
[----:B------:R-:W-:Y:S01]  /*49fc0*/  IADD3 R40, P1, PT, R59, R40, RZ ;  /* 0x000000283b287210 */ /* 0x000fe20007f3e0ff */
[----:B------:R-:W-:-:S04]  /*49fd0*/  IMAD.WIDE.U32 R32, R39, UR31, R36 ;  /* 0x0000001f27207c25 */ /* 0x000fc8000f8e0024 */
[----:B------:R-:W-:Y:S01]  /*49fe0*/  IMAD.HI.U32 R74, R31, UR36, R74 ;  /* 0x000000241f4a7c27 */ /* 0x000fe2000f8e004a */
[----:B------:R-:W-:-:S03]  /*49ff0*/  IADD3 R32, P0, PT, R41, R32, RZ ;  /* 0x0000002029207210 */ /* 0x000fc60007f1e0ff */
[----:B------:R-:W-:Y:S02]  /*4a000*/  IMAD.X R73, RZ, RZ, RZ, P2 ;  /* 0x000000ffff497224 */ /* 0x000fe400010e06ff */
[----:B------:R-:W-:-:S04]  /*4a010*/  IMAD.WIDE.U32 R34, R14, R23, R34 ;  /* 0x000000170e227225 */ /* 0x000fc800078e0022 */
[----:B------:R-:W-:Y:S01]  /*4a020*/  IMAD.WIDE.U32 R36, R26, R49, R72 ;  /* 0x000000311a247225 */ /* 0x000fe200078e0048 */
[----:B------:R-:W-:Y:S02]  /*4a030*/  IADD3 R73, PT, PT, R74, UR11, RZ ;  /* 0x0000000b4a497c10 */ /* 0x000fe4000fffe0ff */
[----:B------:R-:W-:Y:S01]  /*4a040*/  IADD3 R26, PT, PT, R33, UR16, RZ ;  /* 0x00000010211a7c10 */ /* 0x000fe2000fffe0ff */
[----:B------:R-:W-:Y:S01]  /*4a050*/  IMAD.X R41, RZ, RZ, RZ, P1 ;  /* 0x000000ffff297224 */ /* 0x000fe200008e06ff */
[----:B------:R-:W-:Y:S01]  /*4a060*/  IADD3 R35, PT, PT, R35, UR43, RZ ;  /* 0x0000002b23237c10 */ /* 0x000fe2000fffe0ff */
[----:B------:R-:W-:Y:S01]  /*4a070*/  IMAD.X R33, RZ, RZ, RZ, P0 ;  /* 0x000000ffff217224 */ /* 0x000fe200000e06ff */
[----:B------:R-:W-:Y:S01]  /*4a080*/  IADD3 R72, P2, PT, R73, R36, RZ ;  /* 0x0000002449487210 */ /* 0x000fe20007f5e0ff */
[----:B------:R-:W-:Y:S01]  /*4a090*/  IMAD.WIDE.U32 R40, R15, UR33, R40 ;  /* 0x000000210f287c25 */ /* 0x000fe2000f8e0028 */
[----:B------:R-:W-:Y:S02]  /*4a0a0*/  IADD3 R36, P0, PT, R26, R35, RZ ;  /* 0x000000231a247210 */ /* 0x000fe40007f1e0ff */
[----:B------:R-:W-:Y:S01]  /*4a0b0*/  IADD3.X R73, PT, PT, RZ, RZ, RZ, P2, !PT ;  /* 0x000000ffff497210 */ /* 0x000fe200017fe4ff */
[----:B------:R-:W-:Y:S01]  /*4a0c0*/  VIADD R37, R37, UR27 ;  /* 0x0000001b25257c36 */ /* 0x000fe20008000000 */
[----:B------:R-:W-:Y:S01]  /*4a0d0*/  IADD3 R41, PT, PT, R41, UR14, RZ ;  /* 0x0000000e29297c10 */ /* 0x000fe2000fffe0ff */
[----:B------:R-:W-:-:S03]  /*4a0e0*/  IMAD.WIDE.U32 R32, R20, R27, R32 ;  /* 0x0000001b14207225 */ /* 0x000fc600078e0020 */
        /* <DEDUP_REMOVED lines=60> */
[----:B------:R-:W-:Y:S02]  /*4a4b0*/  IADD3 R59, PT, PT, R39, UR15, RZ ;  /* 0x0000000f273b7c10 */ /* 0x000fe4000fffe0ff */
[----:B------:R-:W-:Y:S01]  /*4a4c0*/  MOV R18, R36 ;  /* 0x0000002400127202 */ /* 0x000fe20000000f00 */
        /* <DEDUP_REMOVED lines=12> */
[----:B------:R-:W-:Y:S01]  /*4a590*/  IMAD.MOV.U32 R16, RZ, RZ, R34 ;  /* 0x000000ffff107224 */ /* 0x000fe200078e0022 */
[----:B------:R-:W-:Y:S01]  /*4a5a0*/  IADD3 R72, P0, PT, R15, R72, RZ ;  /* 0x000000480f487210 */ /* 0x000fe20007f1e0ff */
[----:B------:R-:W-:-:S03]  /*4a5b0*/  VIADD R15, R73, UR42 ;  /* 0x0000002a490f7c36 */ /* 0x000fc60008000000 */
[----:B------:R-:W-:Y:S01]  /*4a5c0*/  IADD3.X R73, PT, PT, RZ, RZ, RZ, P0, !PT ;  /* 0x000000ffff497210 */ /* 0x000fe200007fe4ff */
[----:B------:R-:W-:Y:S02]  /*4a5d0*/  IMAD.IADD R15, R71, 0x1, R15 ;  /* 0x00000001470f7824 */ /* 0x000fe400078e020f */
[----:B------:R-:W-:-:S04]  /*4a5e0*/  IMAD.WIDE.U32 R70, R31, UR30, R72 ;  /* 0x0000001e1f467c25 */ /* 0x000fc8000f8e0048 */
[----:B------:R-:W-:Y:S01]  /*4a5f0*/  IMAD R15, R14, R49, R15 ;  /* 0x000000310e0f7224 */ /* 0x000fe200078e020f */
[----:B------:R-:W-:Y:S01]  /*4a600*/  IADD3 R72, PT, PT, R71, UR17, RZ ;  /* 0x0000001147487c10 */ /* 0x000fe2000fffe0ff */
[----:B------:R-:W-:Y:S01]  /*4a610*/  IMAD.MOV.U32 R24, RZ, RZ, R70 ;  /* 0x000000ffff187224 */ /* 0x000fe200078e0046 */
[----:B------:R-:W-:Y:S02]  /*4a620*/  MOV R14, R32 ;  /* 0x00000020000e7202 */ /* 0x000fe40000000f00 */
        /* <DEDUP_REMOVED lines=39> */
.L_x_146:
[----:B------:R-:W-:Y:S05]  /*4a8a0*/  BSYNC.RELIABLE B2 ;  /* 0x0000000000027941 */ /* 0x000fea0003800100 */
.L_x_145:
        /* <DEDUP_REMOVED lines=22> */
.L_x_144:
[----:B------:R-:W-:Y:S05]  /*4aa10*/  BSYNC.RECONVERGENT B1 ;  /* 0x0000000000017941 */ /* 0x000fea0003800200 */
.L_x_143:
        /* <DEDUP_REMOVED lines=199> */
[----:B------:R-:W-:Y:S02]  /*4b690*/  IADD3 R36, P0, PT, R37, R70, RZ ;  /* 0x0000004625247210 */ /* 0x000fe40007f1e0ff */
[----:B------:R-:W-:Y:S01]  /*4b6a0*/  MOV R73, RZ ;  /* 0x000000ff00497202 */ /* 0x000fe20000000f00 */
        /* <DEDUP_REMOVED lines=27> */
[----:B------:R-:W-:-:S02]  /*4b860*/  IMAD.X R71, RZ, RZ, RZ, P0 ;  /* 0x000000ffff477224 */ /* 0x000fc400000e06ff */
[----:B------:R-:W-:Y:S01]  /*4b870*/  IMAD.MOV.U32 R72, RZ, RZ, R38 ;  /* 0x000000ffff487224 */ /* 0x000fe200078e0026 */
        /* <DEDUP_REMOVED lines=129> */
[----:B------:R-:W-:Y:S01]  /*4c090*/  IADD3 R71, PT, PT, R41, UR14, RZ ;  /* 0x0000000e29477c10 */ /* 0x000fe2000fffe0ff */
[----:B------:R-:W-:Y:S01]  /*4c0a0*/  IMAD.WIDE.U32 R74, R45, R66, R74 ;  /* 0x000000422d4a7225 */ /* 0x000fe200078e004a */
[----:B------:R-:W-:Y:S02]  /*4c0b0*/  IADD3 R72, P0, PT, R73, R34, RZ ;  /* 0x0000002249487210 */ /* 0x000fe40007f1e0ff */
[----:B------:R-:W-:Y:S01]  /*4c0c0*/  IADD3.X R41, PT, PT, RZ, RZ, RZ, P1, !PT ;  /* 0x000000ffff297210 */ /* 0x000fe20000ffe4ff */
[----:B------:R-:W-:Y:S01]  /*4c0d0*/  VIADD R61, R75, UR26 ;  /* 0x0000001a4b3d7c36 */ /* 0x000fe20008000000 */
[----:B------:R-:W-:Y:S01]  /*4c0e0*/  IADD3 R34, P2, PT, R35, R74, RZ ;  /* 0x0000004a23227210 */ /* 0x000fe20007f5e0ff */
[----:B------:R-:W-:Y:S02]  /*4c0f0*/  IMAD.X R73, RZ, RZ, RZ, P0 ;  /* 0x000000ffff497224 */ /* 0x000fe400000e06ff */
[----:B------:R-:W-:-:S02]  /*4c100*/  HFMA2 R75, -RZ, RZ, 0, 0 ;  /* 0x00000000ff4b7431 */ /* 0x000fc400000001ff */
        /* <DEDUP_REMOVED lines=8> */
[----:B------:R-:W-:-:S04]  /*4c190*/  IMAD.WIDE.U32 R72, R31, UR34, R34 ;  /* 0x000000221f487c25 */ /* 0x000fc8000f8e0022 */
[----:B------:R-:W-:Y:S01]  /*4c1a0*/  IMAD.WIDE.U32 R70, R37, UR32, R70 ;  /* 0x0000002025467c25 */ /* 0x000fe2000f8e0046 */
[----:B------:R-:W-:-:S03]  /*4c1b0*/  IADD3 R73, PT, PT, R73, UR13, RZ ;  /* 0x0000000d49497c10 */ /* 0x000fc6000fffe0ff */
[----:B------:R-:W-:Y:S01]  /*4c1c0*/  IMAD.X R39, RZ, RZ, RZ, P0 ;  /* 0x000000ffff277224 */ /* 0x000fe200000e06ff */
[----:B------:R-:W-:Y:S01]  /*4c1d0*/  IADD3 R34, P1, PT, R61, R70, RZ ;  /* 0x000000463d227210 */ /* 0x000fe20007f3e0ff */
[----:B------:R-:W-:Y:S01]  /*4c1e0*/  IMAD.WIDE.U32 R74, R65, R48, R74 ;  /* 0x00000030414a7225 */ /* 0x000fe200078e004a */
[----:B------:R-:W-:-:S03]  /*4c1f0*/  IADD3 R41, PT, PT, R71, UR15, RZ ;  /* 0x0000000f47297c10 */ /* 0x000fc6000fffe0ff */
[----:B------:R-:W-:Y:S01]  /*4c200*/  IMAD.HI.U32 R32, R45, R43, R38 ;  /* 0x0000002b2d207227 */ /* 0x000fe200078e0026 */
[----:B------:R-:W-:Y:S02]  /*4c210*/  IADD3 R40, P0, PT, R41, R40, RZ ;  /* 0x0000002829287210 */ /* 0x000fe40007f1e0ff */
[----:B------:R-:W-:Y:S01]  /*4c220*/  IADD3 R59, PT, PT, R75, UR20, RZ ;  /* 0x000000144b3b7c10 */ /* 0x000fe2000fffe0ff */
[----:B------:R-:W-:Y:S01]  /*4c230*/  IMAD.X R35, RZ, RZ, RZ, P1 ;  /* 0x000000ffff237224 */ /* 0x000fe200008e06ff */
[----:B------:R-:W-:Y:S01]  /*4c240*/  IADD3 R32, PT, PT, R32, UR26, RZ ;  /* 0x0000001a20207c10 */ /* 0x000fe2000fffe0ff */
[----:B------:R-:W-:Y:S01]  /*4c250*/  IMAD.X R41, RZ, RZ, RZ, P0 ;  /* 0x000000ffff297224 */ /* 0x000fe200000e06ff */
[----:B------:R-:W-:Y:S01]  /*4c260*/  IADD3 R70, P2, PT, R59, R72, RZ ;  /* 0x000000483b467210 */ /* 0x000fe20007f5e0ff */
[----:B------:R-:W-:Y:S01]  /*4c270*/  IMAD.WIDE.U32 R38, R45, R67, R34 ;  /* 0x000000432d267225 */ /* 0x000fe200078e0022 */
[----:B------:R-:W-:-:S03]  /*4c280*/  IADD3 R34, P0, PT, R33, R32, RZ ;  /* 0x0000002021227210 */ /* 0x000fc60007f1e0ff */
[----:B------:R-:W-:Y:S01]  /*4c290*/  IMAD.WIDE.U32 R32, R37, UR31, R40 ;  /* 0x0000001f25207c25 */ /* 0x000fe2000f8e0028 */
[----:B------:R-:W-:Y:S02]  /*4c2a0*/  IADD3 R39, PT, PT, R39, UR26, RZ ;  /* 0x0000001a27277c10 */ /* 0x000fe4000fffe0ff */
[----:B------:R-:W-:Y:S01]  /*4c2b0*/  IADD3 R40, P1, PT, R73, R38, RZ ;  /* 0x0000002649287210 */ /* 0x000fe20007f3e0ff */
[----:B------:R-:W-:Y:S01]  /*4c2c0*/  IMAD.X R35, RZ, RZ, RZ, P0 ;  /* 0x000000ffff237224 */ /* 0x000fe200000e06ff */
[----:B------:R-:W-:Y:S01]  /*4c2d0*/  IADD3 R32, P0, PT, R39, R32, RZ ;  /* 0x0000002027207210 */ /* 0x000fe20007f1e0ff */
[----:B------:R-:W-:Y:S01]  /*4c2e0*/  IMAD R36, R74, UR28, RZ ;  /* 0x0000001c4a247c24 */ /* 0x000fe2000f8e02ff */
[----:B------:R-:W-:Y:S01]  /*4c2f0*/  IADD3 R38, PT, PT, R33, UR16, RZ ;  /* 0x0000001021267c10 */ /* 0x000fe2000fffe0ff */
[----:B------:R-:W-:-:S04]  /*4c300*/  IMAD.WIDE.U32 R34, R48, R43, R34 ;  /* 0x0000002b30227225 */ /* 0x000fc800078e0022 */
[----:B------:R-:W-:Y:S01]  /*4c310*/  IMAD.MOV.U32 R75, RZ, RZ, RZ ;  /* 0x000000ffff4b7224 */ /* 0x000fe200078e00ff */
[----:B------:R-:W-:Y:S01]  /*4c320*/  IADD3 R39, PT, PT, R35, UR25, RZ ;  /* 0x0000001923277c10 */ /* 0x000fe2000fffe0ff */
[----:B------:R-:W-:Y:S02]  /*4c330*/  IMAD.X R71, RZ, RZ, RZ, P2 ;  /* 0x000000ffff477224 */ /* 0x000fe400010e06ff */
[----:B------:R-:W-:-:S04]  /*4c340*/  IMAD.HI.U32 R74, R36, UR36, R74 ;  /* 0x00000024244a7c27 */ /* 0x000fc8000f8e004a */
[----:B------:R-:W-:Y:S01]  /*4c350*/  IMAD.WIDE.U32 R64, R48, R64, R70 ;  /* 0x0000004030407225 */ /* 0x000fe200078e0046 */
[----:B------:R-:W-:-:S03]  /*4c360*/  IADD3 R73, PT, PT, R74, UR11, RZ ;  /* 0x0000000b4a497c10 */ /* 0x000fc6000fffe0ff */
[----:B------:R-:W-:Y:S01]  /*4c370*/  IMAD.X R41, RZ, RZ, RZ, P1 ;  /* 0x000000ffff297224 */ /* 0x000fe200008e06ff */
[----:B------:R-:W-:Y:S01]  /*4c380*/  IADD3 R72, P2, PT, R73, R64, RZ ;  /* 0x0000004049487210 */ /* 0x000fe20007f5e0ff */
[----:B------:R-:W-:Y:S01]  /*4c390*/  IMAD.X R33, RZ, RZ, RZ, P0 ;  /* 0x000000ffff217224 */ /* 0x000fe200000e06ff */
[----:B------:R-:W-:Y:S01]  /*4c3a0*/  IADD3 R38, P0, PT, R38, R39, RZ ;  /* 0x0000002726267210 */ /* 0x000fe20007f1e0ff */
[----:B------:R-:W-:Y:S01]  /*4c3b0*/  IMAD.WIDE.U32 R40, R31, UR33, R40 ;  /* 0x000000211f287c25 */ /* 0x000fe2000f8e0028 */
[----:B------:R-:W-:-:S03]  /*4c3c0*/  IADD3.X R73, PT, PT, RZ, RZ, RZ, P2, !PT ;  /* 0x000000ffff497210 */ /* 0x000fc600017fe4ff */
        /* <DEDUP_REMOVED lines=32> */
[----:B------:R-:W-:Y:S02]  /*4c5d0*/  IMAD.X R65, RZ, RZ, RZ, P1 ;  /* 0x000000ffff417224 */ /* 0x000fe400008e06ff */
        /* <DEDUP_REMOVED lines=93> */
.L_x_150:
[----:B------:R-:W-:Y:S05]  /*4cbb0*/  BSYNC.RELIABLE B2 ;  /* 0x0000000000027941 */ /* 0x000fea0003800100 */
.L_x_149:
        /* <DEDUP_REMOVED lines=22> */
.L_x_148:
[----:B------:R-:W-:Y:S05]  /*4cd20*/  BSYNC.RECONVERGENT B1 ;  /* 0x0000000000017941 */ /* 0x000fea0003800200 */
.L_x_147:
        /* <DEDUP_REMOVED lines=394> */
[----:B------:R-:W-:-:S04]  /*4e5d0*/  IMAD.WIDE.U32 R34, R39, UR31, R34 ;  /* 0x0000001f27227c25 */ /* 0x000fc8000f8e0022 */
[----:B------:R-:W-:Y:S02]  /*4e5e0*/  VIADD R41, R41, UR10 ;  /* 0x0000000a29297c36 */ /* 0x000fe40008000000 */
[C---:B------:R-:W-:Y:S01]  /*4e5f0*/  IMAD.WIDE.U32 R64, R62.reuse, R54, R42 ;  /* 0x000000363e407225 */ /* 0x040fe200078e002a */
[----:B------:R-:W-:Y:S02]  /*4e600*/  IADD3 R42, P1, PT, R45, R40, RZ ;  /* 0x000000282d2a7210 */ /* 0x000fe40007f3e0ff */
[----:B------:R-:W-:Y:S01]  /*4e610*/  IADD3 R34, P0, PT, R41, R34, RZ ;  /* 0x0000002229227210 */ /* 0x000fe20007f1e0ff */
[----:B------:R-:W-:Y:S01]  /*4e620*/  IMAD.WIDE.U32 R32, R62, R60, R32 ;  /* 0x0000003c3e207225 */ /* 0x000fe200078e0020 */
[----:B------:R-:W-:Y:S02]  /*4e630*/  IADD3.X R43, PT, PT, RZ, RZ, RZ, P1, !PT ;  /* 0x000000ffff2b7210 */ /* 0x000fe40000ffe4ff */
[----:B------:R-:W-:Y:S01]  /*4e640*/  IADD3 R65, PT, PT, R65, UR5, RZ ;  /* 0x0000000541417c10 */ /* 0x000fe2000fffe0ff */
[----:B------:R-:W-:Y:S01]  /*4e650*/  VIADD R40, R35, UR16 ;  /* 0x0000001023287c36 */ /* 0x000fe20008000000 */
[----:B------:R-:W-:Y:S01]  /*4e660*/  IADD3.X R35, PT, PT, RZ, RZ, RZ, P0, !PT ;  /* 0x000000ffff237210 */ /* 0x000fe200007fe4ff */
[----:B------:R-:W-:-:S02]  /*4e670*/  VIADD R41, R33, UR9 ;  /* 0x0000000921297c36 */ /* 0x000fc40008000000 */
        /* <DEDUP_REMOVED lines=25> */
[----:B------:R-:W-:Y:S01]  /*4e810*/  IMAD.WIDE.U32 R32, R57, R60, R42 ;  /* 0x0000003c39207225 */ /* 0x000fe200078e002a */
[----:B------:R-:W-:Y:S02]  /*4e820*/  IADD3 R64, P2, PT, R35, R64, RZ ;  /* 0x0000004023407210 */ /* 0x000fe40007f5e0ff */
[----:B------:R-:W-:Y:S01]  /*4e830*/  IADD3 R43, PT, PT, R65, UR15, RZ ;  /* 0x0000000f412b7c10 */ /* 0x000fe2000fffe0ff */
[----:B------:R-:W-:Y:S02]  /*4e840*/  IMAD.X R67, RZ, RZ, RZ, P1 ;  /* 0x000000ffff437224 */ /* 0x000fe400008e06ff */
[----:B------:R-:W-:Y:S01]  /*4e850*/  IMAD.WIDE.U32 R40, R39, UR29, R40 ;  /* 0x0000001d27287c25 */ /* 0x000fe2000f8e0028 */
[----:B------:R-:W-:-:S02]  /*4e860*/  IADD3 R39, PT, PT, R33, UR10, RZ ;  /* 0x0000000a21277c10 */ /* 0x000fc4000fffe0ff */
[----:B------:R-:W-:Y:S01]  /*4e870*/  IADD3 R42, P1, PT, R43, R32, RZ ;  /* 0x000000202b2a7210 */ /* 0x000fe20007f3e0ff */
        /* <DEDUP_REMOVED lines=36> */
[----:B------:R-:W-:Y:S02]  /*4eac0*/  VIADD R35, R41, UR15 ;  /* 0x0000000f29237c36 */ /* 0x000fe40008000000 */
        /* <DEDUP_REMOVED lines=61> */
.L_x_154:
[----:B------:R-:W-:Y:S05]  /*4eea0*/  BSYNC.RELIABLE B2 ;  /* 0x0000000000027941 */ /* 0x000fea0003800100 */
.L_x_153:
        /* <DEDUP_REMOVED lines=22> */
.L_x_152:
[----:B------:R-:W-:Y:S05]  /*4f010*/  BSYNC.RECONVERGENT B1 ;  /* 0x0000000000017941 */ /* 0x000fea0003800200 */
.L_x_151:
        /* <DEDUP_REMOVED lines=172> */
[----:B------:R-:W-:Y:S01]  /*4fae0*/  IMAD.MOV.U32 R41, RZ, RZ, RZ ;  /* 0x000000ffff297224 */ /* 0x000fe200078e00ff */
        /* <DEDUP_REMOVED lines=42> */
[----:B------:R-:W-:Y:S02]  /*4fd90*/  VIADD R65, R41, UR12 ;  /* 0x0000000c29417c36 */ /* 0x000fe40008000000 */
[----:B------:R-:W-:Y:S02]  /*4fda0*/  HFMA2 R41, -RZ, RZ, 0, 0 ;  /* 0x00000000ff297431 */ /* 0x000fe400000001ff */
[----:B------:R-:W-:Y:S01]  /*4fdb0*/  IMAD.WIDE.U32 R38, R114, R55, R38 ;  /* 0x0000003772267225 */ /* 0x000fe200078e0026 */
[----:B------:R-:W-:-:S03]  /*4fdc0*/  IADD3 R64, P1, PT, R65, R60, RZ ;  /* 0x0000003c41407210 */ /* 0x000fc60007f3e0ff */
        /* <DEDUP_REMOVED lines=320> */
.L_x_158:
[----:B------:R-:W-:Y:S05]  /*511d0*/  BSYNC.RELIABLE B2 ;  /* 0x0000000000027941 */ /* 0x000fea0003800100 */
.L_x_157:
        /* <DEDUP_REMOVED lines=22> */
.L_x_156:
[----:B------:R-:W-:Y:S05]  /*51340*/  BSYNC.RECONVERGENT B1 ;  /* 0x0000000000017941 */ /* 0x000fea0003800200 */
.L_x_155:
        /* <DEDUP_REMOVED lines=10> */
[----:B------:R-:W-:Y:S01]  /*513f0*/  BSSY.RECONVERGENT B1, `(.L_x_159) ;  /* 0x0000232000017945 */ /* 0x000fe20003800200 */
[----:B------:R-:W-:-:S04]  /*51400*/  IMAD.HI.U32 R32, R80, R77, R32 ;  /* 0x0000004d50207227 */ /* 0x000fc800078e0020 */
[----:B------:R-:W-:Y:S02]  /*51410*/  VIADD R60, R32, UR5 ;  /* 0x00000005203c7c36 */ /* 0x000fe40008000000 */
        /* <DEDUP_REMOVED lines=75> */
[----:B------:R-:W-:Y:S02]  /*518d0*/  VIADD R66, R61, UR12 ;  /* 0x0000000c3d427c36 */ /* 0x000fe40008000000 */
[----:B------:R-:W-:Y:S02]  /*518e0*/  HFMA2 R61, -RZ, RZ, 0, 0 ;  /* 0x00000000ff3d7431 */ /* 0x000fe400000001ff */
[----:B------:R-:W-:-:S05]  /*518f0*/  IMAD.WIDE.U32 R64, R78, R35, R64 ;  /* 0x000000234e407225 */ /* 0x000fca00078e0040 */
[----:B------:R-:W-:-:S04]  /*51900*/  IADD3 R41, PT, PT, R65, UR10, RZ ;  /* 0x0000000a41297c10 */ /* 0x000fc8000fffe0ff */
[----:B------:R-:W-:Y:S01]  /*51910*/  IADD3 R40, P0, PT, R67, R41, RZ ;  /* 0x0000002943287210 */ /* 0x000fe20007f1e0ff */
[----:B------:R-:W-:-:S03]  /*51920*/  IMAD.WIDE.U32 R60, R56, R79, R60 ;  /* 0x0000004f383c7225 */ /* 0x000fc600078e003c */
[----:B------:R-:W-:Y:S01]  /*51930*/  IADD3.X R41, PT, PT, RZ, RZ, RZ, P0, !PT ;  /* 0x000000ffff297210 */ /* 0x000fe200007fe4ff */
[----:B------:R-:W-:Y:S01]  /*51940*/  VIADD R33, R61, UR4 ;  /* 0x000000043d217c36 */ /* 0x000fe20008000000 */
[----:B------:R-:W-:Y:S01]  /*51950*/  MOV R61, RZ ;  /* 0x000000ff003d7202 */ /* 0x000fe20000000f00 */
[----:B------:R-:W-:Y:S02]  /*51960*/  IMAD R71, R60, UR28, RZ ;  /* 0x0000001c3c477c24 */ /* 0x000fe4000f8e02ff */
        /* <DEDUP_REMOVED lines=262> */
[----:B------:R-:W-:Y:S02]  /*529d0*/  IMAD.X R61, RZ, RZ, RZ, P2 ;  /* 0x000000ffff3d7224 */ /* 0x000fe400010e06ff */
[----:B------:R-:W-:-:S04]  /*529e0*/  IMAD.WIDE.U32 R32, R67, UR29, R32 ;  /* 0x0000001d43207c25 */ /* 0x000fc8000f8e0020 */
[----:B------:R-:W-:Y:S01]  /*529f0*/  VIADD R65, R39, UR12 ;  /* 0x0000000c27417c36 */ /* 0x000fe20008000000 */
[----:B------:R-:W-:Y:S01]  /*52a00*/  IADD3 R39, PT, PT, R41, UR9, RZ ;  /* 0x0000000929277c10 */ /* 0x000fe2000fffe0ff */
[----:B------:R-:W-:-:S04]  /*52a10*/  IMAD.WIDE.U32 R60, R52, R75, R60 ;  /* 0x0000004b343c7225 */ /* 0x000fc800078e003c */
[----:B------:R-:W-:Y:S01]  /*52a20*/  IMAD.WIDE.U32 R66, R71, UR32, R62 ;  /* 0x0000002047427c25 */ /* 0x000fe2000f8e003e */
[----:B------:R-:W-:Y:S02]  /*52a30*/  IADD3 R62, P0, PT, R32, R39, RZ ;  /* 0x00000027203e7210 */ /* 0x000fe40007f1e0ff */
[----:B------:R-:W-:Y:S01]  /*52a40*/  IADD3 R64, P1, PT, R65, R60, RZ ;  /* 0x0000003c41407210 */ /* 0x000fe20007f3e0ff */
[----:B------:R-:W-:Y:S01]  /*52a50*/  IMAD.MOV.U32 R39, RZ, RZ, RZ ;  /* 0x000000ffff277224 */ /* 0x000fe200078e00ff */
[----:B------:R-:W-:Y:S01]  /*52a60*/  IADD3.X R63, PT, PT, RZ, RZ, RZ, P0, !PT ;  /* 0x000000ffff3f7210 */ /* 0x000fe200007fe4ff */
[----:B------:R-:W-:Y:S01]  /*52a70*/  VIADD R61, R61, UR6 ;  /* 0x000000063d3d7c36 */ /* 0x000fe20008000000 */
[----:B------:R-:W-:Y:S01]  /*52a80*/  IADD3.X R65, PT, PT, RZ, RZ, RZ, P1, !PT ;  /* 0x000000ffff417210 */ /* 0x000fe20000ffe4ff */
[----:B------:R-:W-:Y:S02]  /*52a90*/  VIADD R41, R67, UR15 ;  /* 0x0000000f43297c36 */ /* 0x000fe40008000000 */
[----:B------:R-:W-:Y:S01]  /*52aa0*/  IMAD.WIDE.U32 R38, R37, R79, R38 ;  /* 0x0000004f25267225 */ /* 0x000fe200078e0026 */
[----:B------:R-:W-:-:S02]  /*52ab0*/  IADD3 R60, P2, PT, R61, R66, RZ ;  /* 0x000000423d3c7210 */ /* 0x000fc40007f5e0ff */
[----:B------:R-:W-:Y:S01]  /*52ac0*/  IADD3 R40, P1, PT, R41, R40, RZ ;  /* 0x0000002829287210 */ /* 0x000fe20007f3e0ff */
[----:B------:R-:W-:Y:S01]  /*52ad0*/  IMAD.HI.U32 R62, R48, R35, R62 ;  /* 0x00000023303e7227 */ /* 0x000fe200078e003e */
[----:B------:R-:W-:Y:S01]  /*52ae0*/  IADD3 R39, PT, PT, R39, UR4, RZ ;  /* 0x0000000427277c10 */ /* 0x000fe2000fffe0ff */
[----:B------:R-:W-:Y:S01]  /*52af0*/  UMOV UR4, URZ ;  /* 0x000000ff00047c82 */ /* 0x000fe20008000000 */
[----:B------:R-:W-:Y:S01]  /*52b00*/  IADD3.X R61, PT, PT, RZ, RZ, RZ, P2, !PT ;  /* 0x000000ffff3d7210 */ /* 0x000fe200017fe4ff */
[----:B------:R-:W-:-:S04]  /*52b10*/  IMAD.WIDE.U32 R64, R69, UR34, R64 ;  /* 0x0000002245407c25 */ /* 0x000fc8000f8e0040 */
[----:B------:R-:W-:Y:S01]  /*52b20*/  VIADD R41, R62, UR10 ;  /* 0x0000000a3e297c36 */ /* 0x000fe20008000000 */
[----:B------:R-:W-:Y:S01]  /*52b30*/  IADD3 R32, P2, PT, R39, R64, RZ ;  /* 0x0000004027207210 */ /* 0x000fe20007f5e0ff */
[----:B------:R-:W-:-:S03]  /*52b40*/  IMAD.WIDE.U32 R60, R52, R43, R60 ;  /* 0x0000002b343c7225 */ /* 0x000fc600078e003c */
[----:B------:R-:W-:Y:S01]  /*52b50*/  IADD3 R64, P0, PT, R33, R41, RZ ;  /* 0x0000002921407210 */ /* 0x000fe20007f1e0ff */
[----:B------:R-:W-:Y:S01]  /*52b60*/  VIADD R63, R65, UR13 ;  /* 0x0000000d413f7c36 */ /* 0x000fe20008000000 */
[----:B------:R-:W-:Y:S01]  /*52b70*/  IADD3.X R41, PT, PT, RZ, RZ, RZ, P1, !PT ;  /* 0x000000ffff297210 */ /* 0x000fe20000ffe4ff */
[----:B------:R-:W-:Y:S01]  /*52b80*/  IMAD R81, R38, UR28, RZ ;  /* 0x0000001c26517c24 */ /* 0x000fe2000f8e02ff */
[----:B------:R-:W-:Y:S01]  /*52b90*/  IADD3 R61, PT, PT, R61, UR7, RZ ;  /* 0x000000073d3d7c10 */ /* 0x000fe2000fffe0ff */
[----:B------:R-:W-:Y:S01]  /*52ba0*/  IMAD.MOV.U32 R39, RZ, RZ, RZ ;  /* 0x000000ffff277224 */ /* 0x000fe200078e00ff */
[----:B------:R-:W-:Y:S01]  /*52bb0*/  IADD3.X R33, PT, PT, RZ, RZ, RZ, P2, !PT ;  /* 0x000000ffff217210 */ /* 0x000fe200017fe4ff */
[----:B------:R-:W-:Y:S01]  /*52bc0*/  IMAD.X R65, RZ, RZ, RZ, P0 ;  /* 0x000000ffff417224 */ /* 0x000fe200000e06ff */
[----:B------:R-:W-:Y:S01]  /*52bd0*/  IADD3 R62, P0, PT, R63, R60, RZ ;  /* 0x0000003c3f3e7210 */ /* 0x000fe20007f1e0ff */
[----:B------:R-:W-:-:S03]  /*52be0*/  IMAD.WIDE.U32 R40, R71, UR31, R40 ;  /* 0x0000001f47287c25 */ /* 0x000fc6000f8e0028 */
[----:B------:R-:W-:Y:S01]  /*52bf0*/  IADD3.X R63, PT, PT, RZ, RZ, RZ, P0, !PT ;  /* 0x000000ffff3f7210 */ /* 0x000fe200007fe4ff */
[----:B------:R-:W-:Y:S01]  /*52c00*/  IMAD.HI.U32 R42, R81, UR36, R38 ;  /* 0x00000024512a7c27 */ /* 0x000fe2000f8e0026 */
[----:B------:R-:W-:-:S03]  /*52c10*/  IADD3 R40, P1, PT, R61, R40, RZ ;  /* 0x000000283d287210 */ /* 0x000fc60007f3e0ff */
[----:B------:R-:W-:-:S04]  /*52c20*/  IMAD.WIDE.U32 R38, R59, R48, R64 ;  /* 0x000000303b267225 */ /* 0x000fc800078e0040 */
[----:B------:R-:W-:Y:S02]  /*52c30*/  VIADD R41, R41, UR16 ;  /* 0x0000001029297c36 */ /* 0x000fe40008000000 */
[----:B------:R-:W-:Y:S01]  /*52c40*/  IMAD.WIDE.U32 R60, R37, R77, R32 ;  /* 0x0000004d253c7225 */ /* 0x000fe200078e0020 */
[----:B------:R-:W-:-:S03]  /*52c50*/  IADD3 R32, PT, PT, R39, UR4, RZ ;  /* 0x0000000427207c10 */ /* 0x000fc6000fffe0ff */
[----:B------:R-:W-:Y:S01]  /*52c60*/  VIADD R33, R42, UR11 ;  /* 0x0000000b2a217c36 */ /* 0x000fe20008000000 */
[----:B------:R-:W-:Y:S01]  /*52c70*/  IADD3 R32, P0, PT, R41, R32, RZ ;  /* 0x0000002029207210 */ /* 0x000fe20007f1e0ff */
[----:B------:R-:W-:Y:S01]  /*52c80*/  IMAD.X R41, RZ, RZ, RZ, P1 ;  /* 0x000000ffff297224 */ /* 0x000fe200008e06ff */
[----:B------:R-:W-:Y:S01]  /*52c90*/  IADD3 R61, PT, PT, R61, UR5, RZ ;  /* 0x000000053d3d7c10 */ /* 0x000fe2000fffe0ff */
        /* <DEDUP_REMOVED lines=15> */
[----:B------:R-:W-:Y:S01]  /*52d90*/  IADD3 R41, PT, PT, R61, UR12, RZ ;  /* 0x0000000c3d297c10 */ /* 0x000fe2000fffe0ff */
[----:B------:R-:W-:Y:S01]  /*52da0*/  IMAD.WIDE.U32 R64, R37, R75, R64 ;  /* 0x0000004b25407225 */ /* 0x000fe200078e0040 */
[----:B------:R-:W-:Y:S02]  /*52db0*/  IADD3 R40, P0, PT, R33, R38, RZ ;  /* 0x0000002621287210 */ /* 0x000fe40007f1e0ff */
        /* <DEDUP_REMOVED lines=30> */
[----:B------:R-:W-:Y:S01]  /*52fa0*/  IMAD.WIDE.U32 R64, R81, UR33, R64 ;  /* 0x0000002151407c25 */ /* 0x000fe2000f8e0040 */
[----:B------:R-:W-:-:S03]  /*52fb0*/  IADD3 R32, P0, PT, R33, R32, RZ ;  /* 0x0000002021207210 */ /* 0x000fc60007f1e0ff */
[----:B------:R-:W-:Y:S01]  /*52fc0*/  IMAD.WIDE.U32 R38, R37, R57, R38 ;  /* 0x0000003925267225 */ /* 0x000fe200078e0026 */
[----:B------:R-:W-:-:S03]  /*52fd0*/  IADD3.X R33, PT, PT, RZ, RZ, RZ, P0, !PT ;  /* 0x000000ffff217210 */ /* 0x000fc600007fe4ff */
[----:B------:R-:W-:Y:S02]  /*52fe0*/  VIADD R67, R65, UR14 ;  /* 0x0000000e41437c36 */ /* 0x000fe40008000000 */
[----:B------:R-:W-:-:S03]  /*52ff0*/  IMAD.WIDE.U32 R40, R69, UR30, R40 ;  /* 0x0000001e45287c25 */ /* 0x000fc6000f8e0028 */
[----:B------:R-:W-:Y:S01]  /*53000*/  IADD3 R66, P2, PT, R67, R38, RZ ;  /* 0x0000002643427210 */ /* 0x000fe20007f5e0ff */
[----:B------:R-:W-:Y:S01]  /*53010*/  VIADD R67, R39, UR8 ;  /* 0x0000000827437c36 */ /* 0x000fe20008000000 */
[----:B------:R-:W-:Y:S01]  /*53020*/  IADD3 R39, PT, PT, R36, R80, RZ ;  /* 0x0000005024277210 */ /* 0x000fe20007ffe0ff */
[----:B------:R-:W-:Y:S01]  /*53030*/  IMAD.HI.U32 R33, R59, R52, R32 ;  /* 0x000000343b217227 */ /* 0x000fe200078e0020 */
[----:B------:R-:W-:Y:S02]  /*53040*/  MOV R36, R64 ;  /* 0x0000004000247202 */ /* 0x000fe40000000f00 */
[----:B------:R-:W-:Y:S01]  /*53050*/  IADD3 R32, P1, PT, R67, R40, RZ ;  /* 0x0000002843207210 */ /* 0x000fe20007f3e0ff */
[----:B------:R-:W-:Y:S01]  /*53060*/  VIADD R40, R41, UR17 ;  /* 0x0000001129287c36 */ /* 0x000fe20008000000 */
[----:B------:R-:W-:Y:S01]  /*53070*/  IADD3.X R67, PT, PT, RZ, RZ, RZ, P2, !PT ;  /* 0x000000ffff437210 */ /* 0x000fe200017fe4ff */
[----:B------:R-:W-:Y:S01]  /*53080*/  VIADD R41, R33, UR4 ;  /* 0x0000000421297c36 */ /* 0x000fe20008000000 */
[----:B------:R-:W-:-:S02]  /*53090*/  ISETP.GE.U32.AND P0, PT, R39, R80, PT ;  /* 0x000000502700720c */ /* 0x000fc40003f06070 */
[----:B------:R-:W-:Y:S01]  /*530a0*/  IADD3.X R33, PT, PT, RZ, RZ, RZ, P1, !PT ;  /* 0x000000ffff217210 */ /* 0x000fe20000ffe4ff */
[----:B------:R-:W-:Y:S01]  /*530b0*/  IMAD.WIDE.U32 R66, R81, UR32, R66 ;  /* 0x0000002051427c25 */ /* 0x000fe2000f8e0042 */
[----:B------:R-:W-:Y:S02]  /*530c0*/  SEL R71, RZ, 0x1, P0 ;  /* 0x00000001ff477807 */ /* 0x000fe40000000000 */
[----:B------:R-:W-:Y:S01]  /*530d0*/  IADD3 R40, P2, PT, R40, R41, RZ ;  /* 0x0000002928287210 */ /* 0x000fe20007f5e0ff */
[----:B------:R-:W-:Y:S01]  /*530e0*/  IMAD.WIDE.U32 R32, R37, R55, R32 ;  /* 0x0000003725207225 */ /* 0x000fe200078e0020 */
[----:B------:R-:W-:Y:S02]  /*530f0*/  IADD3 R58, P0, P1, R58, R78, R71 ;  /* 0x0000004e3a3a7210 */ /* 0x000fe4000791e047 */
[----:B------:R-:W-:Y:S01]  /*53100*/  IADD3 R71, PT, PT, R67, UR15, RZ ;  /* 0x0000000f43477c10 */ /* 0x000fe2000fffe0ff */
[----:B------:R-:W-:Y:S01]  /*53110*/  IMAD.X R41, RZ, RZ, RZ, P2 ;  /* 0x000000ffff297224 */ /* 0x000fe200010e06ff */
[----:B------:R-:W-:Y:S01]  /*53120*/  IADD3.X R73, PT, PT, RZ, RZ, RZ, P0, P1 ;  /* 0x000000ffff497210 */ /* 0x000fe200007e24ff */
[----:B------:R-:W-:Y:S01]  /*53130*/  IMAD.MOV.U32 R38, RZ, RZ, R66 ;  /* 0x000000ffff267224 */ /* 0x000fe200078e0042 */
[----:B------:R-:W-:Y:S01]  /*53140*/  IADD3 R68, P2, PT, R71, R32, RZ ;  /* 0x0000002047447210 */ /* 0x000fe20007f5e0ff */
[----:B------:R-:W-:-:S03]  /*53150*/  IMAD.WIDE.U32 R40, R69, UR29, R40 ;  /* 0x0000001d45287c25 */ /* 0x000fc6000f8e0028 */
[----:B------:R-:W-:Y:S01]  /*53160*/  IADD3.X R69, PT, PT, RZ, RZ, RZ, P2, !PT ;  /* 0x000000ffff457210 */ /* 0x000fe200017fe4ff */
[----:B------:R-:W-:Y:S01]  /*53170*/  VIADD R71, R33, UR9 ;  /* 0x0000000921477c36 */ /* 0x000fe20008000000 */
[----:B------:R-:W-:Y:S01]  /*53180*/  IADD3 R33, P0, P1, R34, R73, R56 ;  /* 0x0000004922217210 */ /* 0x000fe2000791e038 */
[----:B------:R-:W-:Y:S02]  /*53190*/  IMAD.MOV.U32 R34, RZ, RZ, R62 ;  /* 0x000000ffff227224 */ /* 0x000fe400078e003e */
[----:B------:R-:W-:Y:S01]  /*531a0*/  IMAD.WIDE.U32 R68, R81, UR31, R68 ;  /* 0x0000001f51447c25 */ /* 0x000fe2000f8e0044 */
[----:B------:R-:W-:Y:S02]  /*531b0*/  IADD3 R70, P2, PT, R40, R71, RZ ;  /* 0x0000004728467210 */ /* 0x000fe40007f5e0ff */
[----:B------:R-:W-:-:S03]  /*531c0*/  IADD3.X R73, PT, PT, RZ, RZ, RZ, P0, P1 ;  /* 0x000000ffff497210 */ /* 0x000fc600007e24ff */
[----:B------:R-:W-:Y:S01]  /*531d0*/  IMAD.X R71, RZ, RZ, RZ, P2 ;  /* 0x000000ffff477224 */ /* 0x000fe200010e06ff */
[----:B------:R-:W-:Y:S02]  /*531e0*/  IADD3 R54, P0, P1, R54, R73, R74 ;  /* 0x0000004936367210 */ /* 0x000fe4000791e04a */
[----:B------:R-:W-:Y:S01]  /*531f0*/  IADD3 R73, PT, PT, R69, UR16, RZ ;  /* 0x0000001045497c10 */ /* 0x000fe2000fffe0ff */
[----:B------:R-:W-:Y:S01]  /*53200*/  IMAD.WIDE.U32 R70, R37, R35, R70 ;  /* 0x0000002325467225 */ /* 0x000fe200078e0046 */
[----:B------:R-:W-:-:S03]  /*53210*/  IADD3.X R32, PT, PT, RZ, RZ, RZ, P0, P1 ;  /* 0x000000ffff207210 */ /* 0x000fc600007e24ff */
[----:B------:R-:W-:Y:S01]  /*53220*/  VIADD R40, R71, UR10 ;  /* 0x0000000a47287c36 */ /* 0x000fe20008000000 */
[----:B------:R-:W-:Y:S02]  /*53230*/  IADD3 R70, P2, PT, R73, R70, RZ ;  /* 0x0000004649467210 */ /* 0x000fe40007f5e0ff */
[----:B------:R-:W-:Y:S01]  /*53240*/  IADD3 R53, P0, P1, R53, R32, R76 ;  /* 0x0000002035357210 */ /* 0x000fe2000791e04c */
[----:B------:R-:W-:Y:S01]  /*53250*/  IMAD.IADD R40, R41, 0x1, R40 ;  /* 0x0000000129287824 */ /* 0x000fe200078e0228 */
[----:B------:R-:W-:Y:S02]  /*53260*/  IADD3.X R71, PT, PT, RZ, RZ, RZ, P2, !PT ;  /* 0x000000ffff477210 */ /* 0x000fe400017fe4ff */
[----:B------:R-:W-:Y:S01]  /*53270*/  IADD3.X R32, PT, PT, RZ, RZ, RZ, P0, P1 ;  /* 0x000000ffff207210 */ /* 0x000fe200007e24ff */
[----:B------:R-:W-:Y:S01]  /*53280*/  IMAD R73, R59, R37, R40 ;  /* 0x000000253b497224 */ /* 0x000fe200078e0228 */
[----:B------:R-:W-:Y:S01]  /*53290*/  MOV R40, R68 ;  /* 0x0000004400287202 */ /* 0x000fe20000000f00 */
[----:B------:R-:W-:Y:S01]  /*532a0*/  IMAD.WIDE.U32 R70, R81, UR30, R70 ;  /* 0x0000001e51467c25 */ /* 0x000fe2000f8e0046 */
[----:B------:R-:W-:-:S03]  /*532b0*/  IADD3 R51, P0, P1, R51, R32, R48 ;  /* 0x0000002033337210 */ /* 0x000fc6000791e030 */
[----:B------:R-:W-:Y:S01]  /*532c0*/  IMAD.MOV.U32 R42, RZ, RZ, R70 ;  /* 0x000000ffff2a7224 */ /* 0x000fe200078e0046 */
[----:B------:R-:W-:Y:S02]  /*532d0*/  IADD3 R72, PT, PT, R71, UR17, RZ ;  /* 0x0000001147487c10 */ /* 0x000fe4000fffe0ff */
[----:B------:R-:W-:Y:S02]  /*532e0*/  IADD3.X R32, PT, PT, RZ, RZ, RZ, P0, P1 ;  /* 0x000000ffff207210 */ /* 0x000fe400007e24ff */
[----:B------:R-:W-:Y:S02]  /*532f0*/  IADD3 R72, P2, PT, R72, R73, RZ ;  /* 0x0000004948487210 */ /* 0x000fe40007f5e0ff */
[----:B------:R-:W-:-:S03]  /*53300*/  IADD3 R45, P0, P1, R45, R32, R52 ;  /* 0x000000202d2d7210 */ /* 0x000fc6000791e034 */
[----:B------:R-:W-:Y:S01]  /*53310*/  IMAD.X R73, RZ, RZ, RZ, P2 ;  /* 0x000000ffff497224 */ /* 0x000fe200010e06ff */
[----:B------:R-:W-:Y:S01]  /*53320*/  IADD3.X R32, PT, PT, RZ, RZ, RZ, P0, P1 ;  /* 0x000000ffff207210 */ /* 0x000fe200007e24ff */
[----:B------:R-:W-:-:S03]  /*53330*/  IMAD.WIDE.U32 R72, R81, UR29, R72 ;  /* 0x0000001d51487c25 */ /* 0x000fc6000f8e0048 */
[----:B------:R-:W-:Y:S02]  /*53340*/  IADD3 R41, PT, PT, R31, R37, R32 ;  /* 0x000000251f297210 */ /* 0x000fe40007ffe020 */
[----:B------:R-:W-:Y:S01]  /*53350*/  MOV R32, R60 ;  /* 0x0000003c00207202 */ /* 0x000fe20000000f00 */
        /* <DEDUP_REMOVED lines=36> */
.L_x_162:
[----:B------:R-:W-:Y:S05]  /*535a0*/  BSYNC.RELIABLE B2 ;  /* 0x0000000000027941 */ /* 0x000fea0003800100 */
.L_x_161:
        /* <DEDUP_REMOVED lines=22> */
.L_x_160:
[----:B------:R-:W-:Y:S05]  /*53710*/  BSYNC.RECONVERGENT B1 ;  /* 0x0000000000017941 */ /* 0x000fea0003800200 */
.L_x_159:
        /* <DEDUP_REMOVED lines=128> */
[----:B------:R-:W-:-:S03]  /*53f20*/  IMAD.WIDE.U32 R72, R77, R58, R72 ;  /* 0x0000003a4d487225 */ /* 0x000fc600078e0048 */
[----:B------:R-:W-:Y:S01]  /*53f30*/  IADD3 R76, P1, P0, R76, -R56, -R57 ;  /* 0x800000384c4c7210 */ /* 0x000fe2000783e839 */
        /* <DEDUP_REMOVED lines=101> */
[----:B------:R-:W-:-:S03]  /*54590*/  IMAD.WIDE.U32 R68, R75, UR29, R68 ;  /* 0x0000001d4b447c25 */ /* 0x000fc6000f8e0044 */
[----:B------:R-:W-:Y:S01]  /*545a0*/  IADD3 R70, P3, PT, R71, R70, RZ ;  /* 0x0000004647467210 */ /* 0x000fe20007f7e0ff */
[----:B------:R-:W-:Y:S01]  /*545b0*/  IMAD.WIDE.U32 R66, R39, R76, R66 ;  /* 0x0000004c27427225 */ /* 0x000fe200078e0042 */
[----:B------:R-:W-:-:S03]  /*545c0*/  IADD3 R56, P2, PT, R68, R61, RZ ;  /* 0x0000003d44387210 */ /* 0x000fc60007f5e0ff */
[----:B------:R-:W-:Y:S01]  /*545d0*/  IMAD.X R71, RZ, RZ, RZ, P3 ;  /* 0x000000ffff477224 */ /* 0x000fe200018e06ff */
[----:B------:R-:W-:Y:S01]  /*545e0*/  IADD3.X R57, PT, PT, RZ, RZ, RZ, P2, !PT ;  /* 0x000000ffff397210 */ /* 0x000fe200017fe4ff */
        /* <DEDUP_REMOVED lines=117> */
[----:B------:R-:W-:Y:S01]  /*54d40*/  IMAD.WIDE.U32 R68, R43, UR31, R68 ;  /* 0x0000001f2b447c25 */ /* 0x000fe2000f8e0044 */
[----:B------:R-:W-:-:S03]  /*54d50*/  IADD3 R65, PT, PT, R65, UR7, RZ ;  /* 0x0000000741417c10 */ /* 0x000fc6000fffe0ff */
[----:B------:R-:W-:Y:S01]  /*54d60*/  VIADD R57, R63, UR13 ;  /* 0x0000000d3f397c36 */ /* 0x000fe20008000000 */
[----:B------:R-:W-:Y:S01]  /*54d70*/  IADD3 R69, PT, PT, R69, UR16, RZ ;  /* 0x0000001045457c10 */ /* 0x000fe2000fffe0ff */
[----:B------:R-:W-:Y:S02]  /*54d80*/  IMAD R35, R66, UR28, RZ ;  /* 0x0000001c42237c24 */ /* 0x000fe4000f8e02ff */
[----:B------:R-:W-:Y:S02]  /*54d90*/  IMAD.MOV.U32 R67, RZ, RZ, RZ ;  /* 0x000000ffff437224 */ /* 0x000fe400078e00ff */
[----:B------:R-:W-:Y:S02]  /*54da0*/  IMAD.X R63, RZ, RZ, RZ, P3 ;  /* 0x000000ffff3f7224 */ /* 0x000fe400018e06ff */
[----:B------:R-:W-:Y:S01]  /*54db0*/  IMAD.HI.U32 R67, R35, UR36, R66 ;  /* 0x0000002423437c27 */ /* 0x000fe2000f8e0042 */
[----:B------:R-:W-:Y:S02]  /*54dc0*/  IADD3 R66, P4, PT, R57, R64, RZ ;  /* 0x0000004039427210 */ /* 0x000fe40007f9e0ff */
[----:B------:R-:W-:Y:S01]  /*54dd0*/  IADD3 R64, P3, PT, R65, R68, RZ ;  /* 0x0000004441407210 */ /* 0x000fe20007f7e0ff */
[----:B------:R-:W-:Y:S01]  /*54de0*/  IMAD.WIDE.U32 R62, R52, R58, R62 ;  /* 0x0000003a343e7225 */ /* 0x000fe200078e003e */
[----:B------:R-:W-:-:S02]  /*54df0*/  IADD3 R68, P2, PT, R69, R56, RZ ;  /* 0x0000003845447210 */ /* 0x000fc40007f5e0ff */
[----:B------:R-:W-:Y:S01]  /*54e00*/  IADD3.X R65, PT, PT, RZ, RZ, RZ, P3, !PT ;  /* 0x000000ffff417210 */ /* 0x000fe20001ffe4ff */
[----:B------:R-:W-:Y:S01]  /*54e10*/  VIADD R57, R67, UR11 ;  /* 0x0000000b43397c36 */ /* 0x000fe20008000000 */
[----:B------:R-:W-:Y:S01]  /*54e20*/  IADD3.X R67, PT, PT, RZ, RZ, RZ, P4, !PT ;  /* 0x000000ffff437210 */ /* 0x000fe200027fe4ff */
[----:B------:R-:W-:Y:S02]  /*54e30*/  IMAD.X R69, RZ, RZ, RZ, P2 ;  /* 0x000000ffff457224 */ /* 0x000fe400010e06ff */
[----:B------:R-:W-:Y:S01]  /*54e40*/  VIADD R63, R63, UR5 ;  /* 0x000000053f3f7c36 */ /* 0x000fe20008000000 */
[----:B------:R-:W-:Y:S01]  /*54e50*/  IADD3 R62, P1, PT, R57, R62, RZ ;  /* 0x0000003e393e7210 */ /* 0x000fe20007f3e0ff */
[----:B------:R-:W-:Y:S01]  /*54e60*/  IMAD.WIDE.U32 R56, R48, R53, R64 ;  /* 0x0000003530387225 */ /* 0x000fe200078e0040 */
[----:B------:R-:W-:-:S03]  /*54e70*/  IADD3 R64, PT, PT, R37, -R70, -R59 ;  /* 0x8000004625407210 */ /* 0x000fc60007ffe83b */
[----:B------:R-:W-:Y:S01]  /*54e80*/  IMAD.WIDE.U32 R66, R55, UR33, R66 ;  /* 0x0000002137427c25 */ /* 0x000fe2000f8e0042 */
[----:B------:R-:W-:-:S03]  /*54e90*/  IADD3 R37, PT, PT, R57, UR8, RZ ;  /* 0x0000000839257c10 */ /* 0x000fc6000fffe0ff */
[----:B------:R-:W-:Y:S01]  /*54ea0*/  IMAD.WIDE.U32 R68, R43, UR30, R68 ;  /* 0x0000001e2b447c25 */ /* 0x000fe2000f8e0044 */
[----:B------:R-:W-:-:S03]  /*54eb0*/  IADD3 R66, P0, PT, R63, R66, RZ ;  /* 0x000000423f427210 */ /* 0x000fc60007f1e0ff */
[----:B------:R-:W-:Y:S01]  /*54ec0*/  IMAD.X R63, RZ, RZ, RZ, P1 ;  /* 0x000000ffff3f7224 */ /* 0x000fe200008e06ff */
[----:B------:R-:W-:Y:S01]  /*54ed0*/  IADD3 R71, PT, PT, R69, UR17, RZ ;  /* 0x0000001145477c10 */ /* 0x000fe2000fffe0ff */
[----:B------:R-:W-:Y:S01]  /*54ee0*/  VIADD R57, R67, UR14 ;  /* 0x0000000e43397c36 */ /* 0x000fe20008000000 */
[----:B------:R-:W-:Y:S01]  /*54ef0*/  IADD3 R68, P1, PT, R37, R68, RZ ;  /* 0x0000004425447210 */ /* 0x000fe20007f3e0ff */
[----:B------:R-:W-:Y:S01]  /*54f00*/  IMAD.WIDE.U32 R72, R35, UR35, R62 ;  /* 0x0000002323487c25 */ /* 0x000fe2000f8e003e */
[----:B------:R-:W-:Y:S02]  /*54f10*/  IADD3.X R67, PT, PT, RZ, RZ, RZ, P0, !PT ;  /* 0x000000ffff437210 */ /* 0x000fe400007fe4ff */
[----:B------:R-:W-:Y:S01]  /*54f20*/  IADD3 R70, P0, PT, R71, R60, RZ ;  /* 0x0000003c47467210 */ /* 0x000fe20007f1e0ff */
[----:B------:R-:W-:Y:S02]  /*54f30*/  IMAD.X R69, RZ, RZ, RZ, P1 ;  /* 0x000000ffff457224 */ /* 0x000fe400008e06ff */
[----:B------:R-:W-:Y:S01]  /*54f40*/  IMAD.WIDE.U32 R66, R52, R33, R66 ;  /* 0x0000002134427225 */ /* 0x000fe200078e0042 */
[----:B------:R-:W-:-:S03]  /*54f50*/  IADD3.X R71, PT, PT, RZ, RZ, RZ, P0, !PT ;  /* 0x000000ffff477210 */ /* 0x000fc600007fe4ff */
[----:B------:R-:W-:Y:S02]  /*54f60*/  VIADD R37, R73, UR12 ;  /* 0x0000000c49257c36 */ /* 0x000fe40008000000 */
[----:B------:R-:W-:Y:S01]  /*54f70*/  IMAD.WIDE.U32 R60, R48, R51, R68 ;  /* 0x00000033303c7225 */ /* 0x000fe200078e0044 */
[----:B------:R-:W-:Y:S02]  /*54f80*/  MOV R68, R72 ;  /* 0x0000004800447202 */ /* 0x000fe40000000f00 */
[----:B------:R-:W-:Y:S01]  /*54f90*/  IADD3 R72, P1, PT, R57, R56, RZ ;  /* 0x0000003839487210 */ /* 0x000fe20007f3e0ff */
[----:B------:R-:W-:Y:S01]  /*54fa0*/  IMAD.WIDE.U32 R62, R43, UR29, R70 ;  /* 0x0000001d2b3e7c25 */ /* 0x000fe2000f8e0046 */
[----:B------:R-:W-:Y:S02]  /*54fb0*/  IADD3 R70, P0, PT, R37, R66, RZ ;  /* 0x0000004225467210 */ /* 0x000fe40007f1e0ff */
[----:B------:R-:W-:Y:S01]  /*54fc0*/  IADD3 R37, PT, PT, R61, UR9, RZ ;  /* 0x000000093d257c10 */ /* 0x000fe2000fffe0ff */
[----:B------:R-:W-:-:S02]  /*54fd0*/  IMAD.MOV.U32 R69, RZ, RZ, RZ ;  /* 0x000000ffff457224 */ /* 0x000fc400078e00ff */
[----:B------:R-:W-:Y:S01]  /*54fe0*/  IMAD.X R71, RZ, RZ, RZ, P0 ;  /* 0x000000ffff477224 */ /* 0x000fe200000e06ff */
[----:B------:R-:W-:Y:S01]  /*54ff0*/  IADD3 R56, P0, PT, R62, R37, RZ ;  /* 0x000000253e387210 */ /* 0x000fe20007f1e0ff */
[----:B------:R-:W-:Y:S01]  /*55000*/  IMAD.WIDE.U32 R68, R39, R64, R68 ;  /* 0x0000004027447225 */ /* 0x000fe200078e0044 */
[----:B------:R-:W-:Y:S02]  /*55010*/  IADD3 R39, PT, PT, R67, UR6, RZ ;  /* 0x0000000643277c10 */ /* 0x000fe4000fffe0ff */
[----:B------:R-:W-:Y:S01]  /*55020*/  IADD3.X R57, PT, PT, RZ, RZ, RZ, P0, !PT ;  /* 0x000000ffff397210 */ /* 0x000fe200007fe4ff */
[----:B------:R-:W-:Y:S02]  /*55030*/  IMAD.X R73, RZ, RZ, RZ, P1 ;  /* 0x000000ffff497224 */ /* 0x000fe400008e06ff */
[----:B------:R-:W-:-:S04]  /*55040*/  IMAD.WIDE.U32 R66, R35, UR34, R70 ;  /* 0x0000002223427c25 */ /* 0x000fc8000f8e0046 */
[----:B------:R-:W-:Y:S01]  /*55050*/  IMAD.WIDE.U32 R70, R55, UR32, R72 ;  /* 0x0000002037467c25 */ /* 0x000fe2000f8e0048 */
[----:B------:R-:W-:-:S03]  /*55060*/  IADD3 R67, PT, PT, R67, UR13, RZ ;  /* 0x0000000d43437c10 */ /* 0x000fc6000fffe0ff */
[----:B------:R-:W-:Y:S01]  /*55070*/  IMAD.HI.U32 R62, R48, R45, R56 ;  /* 0x0000002d303e7227 */ /* 0x000fe200078e0038 */
[----:B------:R-:W-:Y:S02]  /*55080*/  IADD3 R56, P1, PT, R69, R66, RZ ;  /* 0x0000004245387210 */ /* 0x000fe40007f3e0ff */
[----:B------:R-:W-:Y:S01]  /*55090*/  IADD3 R61, PT, PT, R71, UR15, RZ ;  /* 0x0000000f473d7c10 */ /* 0x000fe2000fffe0ff */
[----:B------:R-:W-:Y:S01]  /*550a0*/  IMAD R37, R68, UR28, RZ ;  /* 0x0000001c44257c24 */ /* 0x000fe2000f8e02ff */
[----:B------:R-:W-:Y:S01]  /*550b0*/  IADD3 R70, P0, PT, R39, R70, RZ ;  /* 0x0000004627467210 */ /* 0x000fe20007f1e0ff */
[----:B------:R-:W-:Y:S01]  /*550c0*/  IMAD.X R57, RZ, RZ, RZ, P1 ;  /* 0x000000ffff397224 */ /* 0x000fe200008e06ff */
[----:B------:R-:W-:Y:S01]  /*550d0*/  IADD3 R62, PT, PT, R62, UR10, RZ ;  /* 0x0000000a3e3e7c10 */ /* 0x000fe2000fffe0ff */
[----:B------:R-:W-:Y:S01]  /*550e0*/  IMAD.MOV.U32 R69, RZ, RZ, RZ ;  /* 0x000000ffff457224 */ /* 0x000fe200078e00ff */
[----:B------:R-:W-:Y:S01]  /*550f0*/  IADD3 R60, P1, PT, R61, R60, RZ ;  /* 0x0000003c3d3c7210 */ /* 0x000fe20007f3e0ff */
[----:B------:R-:W-:Y:S01]  /*55100*/  IMAD.X R71, RZ, RZ, RZ, P0 ;  /* 0x000000ffff477224 */ /* 0x000fe200000e06ff */
[----:B------:R-:W-:Y:S01]  /*55110*/  IADD3 R62, P0, PT, R63, R62, RZ ;  /* 0x0000003e3f3e7210 */ /* 0x000fe20007f1e0ff */
[----:B------:R-:W-:-:S03]  /*55120*/  IMAD.WIDE.U32 R56, R64, R58, R56 ;  /* 0x0000003a40387225 */ /* 0x000fc600078e0038 */
[----:B------:R-:W-:Y:S01]  /*55130*/  IADD3.X R63, PT, PT, RZ, RZ, RZ, P0, !PT ;  /* 0x000000ffff3f7210 */ /* 0x000fe200007fe4ff */
[----:B------:R-:W-:Y:S02]  /*55140*/  IMAD.X R61, RZ, RZ, RZ, P1 ;  /* 0x000000ffff3d7224 */ /* 0x000fe400008e06ff */
[----:B------:R-:W-:-:S04]  /*55150*/  IMAD.WIDE.U32 R70, R52, R54, R70 ;  /* 0x0000003634467225 */ /* 0x000fc800078e0046 */
[----:B------:R-:W-:Y:S01]  /*55160*/  IMAD.WIDE.U32 R60, R55, UR31, R60 ;  /* 0x0000001f373c7c25 */ /* 0x000fe2000f8e003c */
[----:B------:R-:W-:-:S03]  /*55170*/  IADD3 R66, P1, PT, R67, R70, RZ ;  /* 0x0000004643427210 */ /* 0x000fc60007f3e0ff */
[----:B------:R-:W-:Y:S02]  /*55180*/  VIADD R71, R71, UR7 ;  /* 0x0000000747477c36 */ /* 0x000fe40008000000 */
[----:B------:R-:W-:-:S03]  /*55190*/  IMAD.WIDE.U32 R58, R41, R48, R62 ;  /* 0x00000030293a7225 */ /* 0x000fc600078e003e */
[----:B------:R-:W-:Y:S01]  /*551a0*/  IADD3 R62, P0, PT, R71, R60, RZ ;  /* 0x0000003c473e7210 */ /* 0x000fe20007f1e0ff */
[----:B------:R-:W-:Y:S01]  /*551b0*/  IMAD.HI.U32 R68, R37, UR36, R68 ;  /* 0x0000002425447c27 */ /* 0x000fe2000f8e0044 */
[----:B------:R-:W-:Y:S02]  /*551c0*/  IADD3 R60, PT, PT, R61, UR16, RZ ;  /* 0x000000103d3c7c10 */ /* 0x000fe4000fffe0ff */
[----:B------:R-:W-:Y:S01]  /*551d0*/  IADD3 R61, PT, PT, R59, UR20, RZ ;  /* 0x000000143b3d7c10 */ /* 0x000fe2000fffe0ff */
        /* <DEDUP_REMOVED lines=19> */
[----:B------:R-:W-:Y:S02]  /*55310*/  VIADD R61, R61, UR17 ;  /* 0x000000113d3d7c36 */ /* 0x000fe40008000000 */
        /* <DEDUP_REMOVED lines=113> */
.L_x_164:
[----:B------:R-:W-:Y:S05]  /*55a30*/  BSYNC.RELIABLE B1 ;  /* 0x0000000000017941 */ /* 0x000fea0003800100 */
.L_x_163:
        /* <DEDUP_REMOVED lines=22> */
.L_x_120:
[----:B------:R-:W-:Y:S05]  /*55ba0*/  BSYNC.RECONVERGENT B0 ;  /* 0x0000000000007941 */ /* 0x000fea0003800200 */
.L_x_78:
[----:B------:R-:W-:Y:S05]  /*55bb0*/  WARPSYNC.ALL ;  /* 0x0000000000007948 */ /* 0x000fea0003800000 */
[----:B------:R-:W-:Y:S05]  /*55bc0*/  BRA.U UP0, `(.L_x_165) ;  /* 0xfffffce500747547 */ /* 0x000fea000b83ffff */
.L_x_57:
[----:B------:R-:W-:-:S06]  /*55bd0*/  UIADD3 UR37, UPT, UPT, UR37, 0x1, URZ ;  /* 0x0000000125257890 */ /* 0x000fcc000fffe0ff */
[----:B------:R-:W-:-:S13]  /*55be0*/  ISETP.LE.U32.AND P0, PT, R4, UR37, PT ;  /* 0x0000002504007c0c */ /* 0x000fda000bf03070 */
[----:B------:R-:W-:Y:S05]  /*55bf0*/  @!P0 BRA `(.L_x_166) ;  /* 0xfffffc2c00a88947 */ /* 0x000fea000383ffff */
.L_x_56:
[----:B------:R-:W0:Y:S01]  /*55c00*/  LDC.64 R8, c[0x0][0x380] ;  /* 0x0000e000ff087b82 */ /* 0x000e220000000a00 */
[----:B------:R-:W-:Y:S01]  /*55c10*/  VIADD R11, R5, 0x28 ;  /* 0x00000028050b7836 */ /* 0x000fe20000000000 */
[----:B------:R-:W-:-:S03]  /*55c20*/  ISETP.GE.U32.AND P0, PT, R7, R2, PT ;  /* 0x000000020700720c */ /* 0x000fc60003f06070 */
[----:B------:R-:W-:-:S04]  /*55c30*/  IMAD R3, R3, 0xe, R11 ;  /* 0x0000000e03037824 */ /* 0x000fc800078e020b */
[----:B------:R-:W-:-:S04]  /*55c40*/  IMAD R3, R0, 0xc, R3 ;  /* 0x0000000c00037824 */ /* 0x000fc800078e0203 */
[C---:B------:R-:W-:Y:S01]  /*55c50*/  VIADD R31, R3.reuse, 0x10 ;  /* 0x00000010031f7836 */ /* 0x040fe20000000000 */
[C---:B------:R-:W-:Y:S01]  /*55c60*/  IADD3 R29, PT, PT, R3.reuse, 0x8, RZ ;  /* 0x00000008031d7810 */ /* 0x040fe20007ffe0ff */
[C---:B------:R-:W-:Y:S01]  /*55c70*/  VIADD R35, R3.reuse, 0x9 ;  /* 0x0000000903237836 */ /* 0x040fe20000000000 */
[C---:B------:R-:W-:Y:S01]  /*55c80*/  IADD3 R33, PT, PT, R3.reuse, 0x1, RZ ;  /* 0x0000000103217810 */ /* 0x040fe20007ffe0ff */
[C---:B------:R-:W-:Y:S01]  /*55c90*/  VIADD R19, R3.reuse, 0x12 ;  /* 0x0000001203137836 */ /* 0x040fe20000000000 */
[C---:B------:R-:W-:Y:S02]  /*55ca0*/  IADD3 R17, PT, PT, R3.reuse, 0xa, RZ ;  /* 0x0000000a03117810 */ /* 0x040fe40007ffe0ff */
[C---:B------:R-:W-:Y:S02]  /*55cb0*/  IADD3 R37, PT, PT, R3.reuse, 0x11, RZ ;  /* 0x0000001103257810 */ /* 0x040fe40007ffe0ff */
[C---:B------:R-:W-:Y:S01]  /*55cc0*/  IADD3 R21, PT, PT, R3.reuse, 0x3, RZ ;  /* 0x0000000303157810 */ /* 0x040fe20007ffe0ff */
[C---:B0-----:R-:W-:Y:S01]  /*55cd0*/  IMAD.WIDE.U32 R12, R3.reuse, 0x4, R8 ;  /* 0x00000004030c7825 */ /* 0x041fe200078e0008 */
[----:B------:R-:W-:-:S03]  /*55ce0*/  IADD3 R39, PT, PT, R3, 0x19, RZ ;  /* 0x0000001903277810 */ /* 0x000fc60007ffe0ff */
[--C-:B------:R-:W-:Y:S01]  /*55cf0*/  IMAD.WIDE.U32 R28, R29, 0x4, R8.reuse ;  /* 0x000000041d1c7825 */ /* 0x100fe200078e0008 */
[----:B------:R0:W-:Y:S03]  /*55d00*/  STG.E desc[UR18][R12.64], R105 ;  /* 0x000000690c007986 */ /* 0x0001e6000c101912 */
[--C-:B------:R-:W-:Y:S01]  /*55d10*/  IMAD.WIDE.U32 R30, R31, 0x4, R8.reuse ;  /* 0x000000041f1e7825 */ /* 0x100fe200078e0008 */
[----:B------:R1:W-:Y:S03]  /*55d20*/  STG.E desc[UR18][R28.64], R14 ;  /* 0x0000000e1c007986 */ /* 0x0003e6000c101912 */
[--C-:B------:R-:W-:Y:S01]  /*55d30*/  IMAD.WIDE.U32 R32, R33, 0x4, R8.reuse ;  /* 0x0000000421207825 */ /* 0x100fe200078e0008 */
[----:B------:R-:W-:Y:S03]  /*55d40*/  STG.E desc[UR18][R30.64], R108 ;  /* 0x0000006c1e007986 */ /* 0x000fe6000c101912 */
[--C-:B------:R-:W-:Y:S01]  /*55d50*/  IMAD.WIDE.U32 R34, R35, 0x4, R8.reuse ;  /* 0x0000000423227825 */ /* 0x100fe200078e0008 */
[----:B------:R-:W-:Y:S03]  /*55d60*/  STG.E desc[UR18][R32.64], R107 ;  /* 0x0000006b20007986 */ /* 0x000fe6000c101912 */
[----:B0-----:R-:W-:Y:S01]  /*55d70*/  VIADD R13, R3, 0x2 ;  /* 0x00000002030d7836 */ /* 0x001fe20000000000 */
[----:B------:R0:W-:Y:S01]  /*55d80*/  STG.E desc[UR18][R34.64], R16 ;  /* 0x0000001022007986 */ /* 0x0001e2000c101912 */
[----:B-1----:R-:W-:-:S04]  /*55d90*/  IMAD.WIDE.U32 R28, R17, 0x4, R8 ;  /* 0x00000004111c7825 */ /* 0x002fc800078e0008 */
[----:B------:R-:W-:Y:S02]  /*55da0*/  VIADD R17, R3, 0xb ;  /* 0x0000000b03117836 */ /* 0x000fe40000000000 */
[----:B------:R-:W-:-:S04]  /*55db0*/  IMAD.WIDE.U32 R36, R37, 0x4, R8 ;  /* 0x0000000425247825 */ /* 0x000fc800078e0008 */
[--C-:B------:R-:W-:Y:S01]  /*55dc0*/  IMAD.WIDE.U32 R12, R13, 0x4, R8.reuse ;  /* 0x000000040d0c7825 */ /* 0x100fe200078e0008 */
[----:B------:R1:W-:Y:S03]  /*55dd0*/  STG.E desc[UR18][R36.64], R110 ;  /* 0x0000006e24007986 */ /* 0x0003e6000c101912 */
[--C-:B0-----:R-:W-:Y:S01]  /*55de0*/  IMAD.WIDE.U32 R34, R17, 0x4, R8.reuse ;  /* 0x0000000411227825 */ /* 0x101fe200078e0008 */
[----:B------:R0:W-:Y:S03]  /*55df0*/  STG.E desc[UR18][R12.64], R109 ;  /* 0x0000006d0c007986 */ /* 0x0001e6000c101912 */
[----:B------:R-:W-:Y:S01]  /*55e00*/  VIADD R17, R3, 0x4 ;  /* 0x0000000403117836 */ /* 0x000fe20000000000 */
[----:B------:R2:W-:Y:S01]  /*55e10*/  STG.E desc[UR18][R28.64], R18 ;  /* 0x000000121c007986 */ /* 0x0005e2000c101912 */
[----:B------:R-:W-:Y:S01]  /*55e20*/  IMAD.WIDE.U32 R30, R19, 0x4, R8 ;  /* 0x00000004131e7825 */ /* 0x000fe200078e0008 */
[----:B------:R-:W-:-:S02]  /*55e30*/  IADD3 R19, PT, PT, R3, 0xc, RZ ;  /* 0x0000000c03137810 */ /* 0x000fc40007ffe0ff */
[----:B-1----:R-:W-:Y:S01]  /*55e40*/  IADD3 R37, PT, PT, R3, 0x13, RZ ;  /* 0x0000001303257810 */ /* 0x002fe20007ffe0ff */
[--C-:B------:R-:W-:Y:S01]  /*55e50*/  IMAD.WIDE.U32 R32, R21, 0x4, R8.reuse ;  /* 0x0000000415207825 */ /* 0x100fe200078e0008 */
[----:B------:R-:W-:Y:S03]  /*55e60*/  STG.E desc[UR18][R30.64], R112 ;  /* 0x000000701e007986 */ /* 0x000fe6000c101912 */
[--C-:B0-----:R-:W-:Y:S01]  /*55e70*/  IMAD.WIDE.U32 R12, R17, 0x4, R8.reuse ;  /* 0x00000004110c7825 */ /* 0x101fe200078e0008 */
[C---:B------:R-:W-:Y:S01]  /*55e80*/  IADD3 R17, PT, PT, R3.reuse, 0x5, RZ ;  /* 0x0000000503117810 */ /* 0x040fe20007ffe0ff */
[----:B------:R0:W-:Y:S02]  /*55e90*/  STG.E desc[UR18][R32.64], R111 ;  /* 0x0000006f20007986 */ /* 0x0001e4000c101912 */
[----:B------:R-:W-:Y:S02]  /*55ea0*/  VIADD R21, R3, 0x14 ;  /* 0x0000001403157836 */ /* 0x000fe40000000000 */
[--C-:B------:R-:W-:Y:S01]  /*55eb0*/  IMAD.WIDE.U32 R36, R37, 0x4, R8.reuse ;  /* 0x0000000425247825 */ /* 0x100fe200078e0008 */
[----:B------:R1:W-:Y:S03]  /*55ec0*/  STG.E desc[UR18][R34.64], R20 ;  /* 0x0000001422007986 */ /* 0x0003e6000c101912 */
[--C-:B--2---:R-:W-:Y:S01]  /*55ed0*/  IMAD.WIDE.U32 R28, R19, 0x4, R8.reuse ;  /* 0x00000004131c7825 */ /* 0x104fe200078e0008 */
[----:B------:R2:W-:Y:S03]  /*55ee0*/  STG.E desc[UR18][R36.64], R114 ;  /* 0x0000007224007986 */ /* 0x0005e6000c101912 */
[--C-:B0-----:R-:W-:Y:S01]  /*55ef0*/  IMAD.WIDE.U32 R32, R17, 0x4, R8.reuse ;  /* 0x0000000411207825 */ /* 0x101fe200078e0008 */
[----:B------:R-:W-:Y:S01]  /*55f00*/  IADD3 R17, PT, PT, R3, 0x15, RZ ;  /* 0x0000001503117810 */ /* 0x000fe20007ffe0ff */
[----:B------:R0:W-:Y:S02]  /*55f10*/  STG.E desc[UR18][R12.64], R113 ;  /* 0x000000710c007986 */ /* 0x0001e4000c101912 */
[----:B------:R-:W-:Y:S01]  /*55f20*/  IMAD.WIDE.U32 R30, R21, 0x4, R8 ;  /* 0x00000004151e7825 */ /* 0x000fe200078e0008 */
[C---:B------:R-:W-:Y:S01]  /*55f30*/  IADD3 R21, PT, PT, R3.reuse, 0xe, RZ ;  /* 0x0000000e03157810 */ /* 0x040fe20007ffe0ff */
[----:B------:R-:W-:Y:S02]  /*55f40*/  STG.E desc[UR18][R28.64], R22 ;  /* 0x000000161c007986 */ /* 0x000fe4000c101912 */
[----:B-1----:R-:W-:-:S02]  /*55f50*/  VIADD R35, R3, 0xd ;  /* 0x0000000d03237836 */ /* 0x002fc40000000000 */
[--C-:B--2---:R-:W-:Y:S01]  /*55f60*/  IMAD.WIDE.U32 R36, R17, 0x4, R8.reuse ;  /* 0x0000000411247825 */ /* 0x104fe200078e0008 */
[----:B------:R1:W-:Y:S03]  /*55f70*/  STG.E desc[UR18][R30.64], R116 ;  /* 0x000000741e007986 */ /* 0x0003e6000c101912 */
[C---:B------:R-:W-:Y:S01]  /*55f80*/  VIADD R19, R3.reuse, 0x6 ;  /* 0x0000000603137836 */ /* 0x040fe20000000000 */
[----:B------:R2:W-:Y:S01]  /*55f90*/  STG.E desc[UR18][R32.64], R115 ;  /* 0x0000007320007986 */ /* 0x0005e2000c101912 */
[----:B------:R-:W-:Y:S02]  /*55fa0*/  VIADD R17, R3, 0x16 ;  /* 0x0000001603117836 */ /* 0x000fe40000000000 */
[----:B------:R-:W-:-:S04]  /*55fb0*/  IMAD.WIDE.U32 R34, R35, 0x4, R8 ;  /* 0x0000000423227825 */ /* 0x000fc800078e0008 */
[--C-:B0-----:R-:W-:Y:S01]  /*55fc0*/  IMAD.WIDE.U32 R12, R19, 0x4, R8.reuse ;  /* 0x00000004130c7825 */ /* 0x101fe200078e0008 */
[----:B------:R-:W-:Y:S01]  /*55fd0*/  IADD3 R19, PT, PT, R3, 0x17, RZ ;  /* 0x0000001703137810 */ /* 0x000fe20007ffe0ff */
[----:B------:R0:W-:Y:S02]  /*55fe0*/  STG.E desc[UR18][R34.64], R24 ;  /* 0x0000001822007986 */ /* 0x0001e4000c101912 */
[--C-:B-1----:R-:W-:Y:S01]  /*55ff0*/  IMAD.WIDE.U32 R30, R17, 0x4, R8.reuse ;  /* 0x00000004111e7825 */ /* 0x102fe200078e0008 */
[C---:B--2---:R-:W-:Y:S01]  /*56000*/  IADD3 R33, PT, PT, R3.reuse, 0x7, RZ ;  /* 0x0000000703217810 */ /* 0x044fe20007ffe0ff */
[----:B------:R1:W-:Y:S02]  /*56010*/  STG.E desc[UR18][R36.64], R118 ;  /* 0x0000007624007986 */ /* 0x0003e4000c101912 */
[----:B------:R-:W-:Y:S02]  /*56020*/  VIADD R17, R3, 0xf ;  /* 0x0000000f03117836 */ /* 0x000fe40000000000 */
[--C-:B------:R-:W-:Y:S01]  /*56030*/  IMAD.WIDE.U32 R28, R21, 0x4, R8.reuse ;  /* 0x00000004151c7825 */ /* 0x100fe200078e0008 */
[----:B------:R2:W-:Y:S03]  /*56040*/  STG.E desc[UR18][R12.64], R117 ;  /* 0x000000750c007986 */ /* 0x0005e6000c101912 */
[----:B------:R-:W-:Y:S01]  /*56050*/  VIADD R21, R3, 0x18 ;  /* 0x0000001803157836 */ /* 0x000fe20000000000 */
[----:B------:R3:W-:Y:S01]  /*56060*/  STG.E desc[UR18][R28.64], R26 ;  /* 0x0000001a1c007986 */ /* 0x0007e2000c101912 */
[----:B------:R-:W-:-:S03]  /*56070*/  IMAD.WIDE.U32 R32, R33, 0x4, R8 ;  /* 0x0000000421207825 */ /* 0x000fc600078e0008 */
[----:B------:R3:W-:Y:S01]  /*56080*/  STG.E desc[UR18][R30.64], R120 ;  /* 0x000000781e007986 */ /* 0x0007e2000c101912 */
[----:B0-----:R-:W-:-:S03]  /*56090*/  IMAD.WIDE.U32 R34, R17, 0x4, R8 ;  /* 0x0000000411227825 */ /* 0x001fc600078e0008 */
[----:B------:R3:W-:Y:S01]  /*560a0*/  STG.E desc[UR18][R32.64], R106 ;  /* 0x0000006a20007986 */ /* 0x0007e2000c101912 */
[----:B-1----:R-:W-:-:S03]  /*560b0*/  IMAD.WIDE.U32 R36, R19, 0x4, R8 ;  /* 0x0000000413247825 */ /* 0x002fc600078e0008 */
[----:B------:R3:W-:Y:S01]  /*560c0*/  STG.E desc[UR18][R34.64], R15 ;  /* 0x0000000f22007986 */ /* 0x0007e2000c101912 */
[----:B--2---:R-:W-:-:S03]  /*560d0*/  IMAD.WIDE.U32 R12, R21, 0x4, R8 ;  /* 0x00000004150c7825 */ /* 0x004fc600078e0008 */
[----:B------:R3:W-:Y:S01]  /*560e0*/  STG.E desc[UR18][R36.64], R119 ;  /* 0x0000007724007986 */ /* 0x0007e2000c101912 */
[----:B------:R-:W-:-:S03]  /*560f0*/  IMAD.WIDE.U32 R38, R39, 0x4, R8 ;  /* 0x0000000427267825 */ /* 0x000fc600078e0008 */
[----:B------:R3:W-:Y:S04]  /*56100*/  STG.E desc[UR18][R12.64], R44 ;  /* 0x0000002c0c007986 */ /* 0x0007e8000c101912 */
[----:B------:R3:W-:Y:S01]  /*56110*/  STG.E desc[UR18][R38.64], R6 ;  /* 0x0000000626007986 */ /* 0x0007e2000c101912 */
[----:B------:R-:W-:Y:S05]  /*56120*/  @!P0 BRA `(.L_x_167) ;  /* 0x0000001800388947 */ /* 0x000fea0003800000 */
[----:B------:R-:W-:Y:S02]  /*56130*/  HFMA2 R3, -RZ, RZ, 0, 0 ;  /* 0x00000000ff037431 */ /* 0x000fe400000001ff */
[----:B------:R-:W-:Y:S01]  /*56140*/  IMAD R7, R14, UR28, RZ ;  /* 0x0000001c0e077c24 */ /* 0x000fe2000f8e02ff */
[----:B------:R-:W-:Y:S01]  /*56150*/  MOV R17, RZ ;  /* 0x000000ff00117202 */ /* 0x000fe20000000f00 */
[----:B------:R-:W-:Y:S01]  /*56160*/  IMAD.MOV.U32 R2, RZ, RZ, R14 ;  /* 0x000000ffff027224 */ /* 0x000fe200078e000e */
[----:B------:R-:W-:Y:S03]  /*56170*/  BSSY.RECONVERGENT B0, `(.L_x_168) ;  /* 0x000016c000007945 */ /* 0x000fe60003800200 */
[----:B------:R-:W-:-:S04]  /*56180*/  IMAD.HI.U32 R2, R7, UR36, R2 ;  /* 0x0000002407027c27 */ /* 0x000fc8000f8e0002 */
[----:B------:R-:W-:-:S03]  /*56190*/  IMAD.WIDE.U32 R2, R7, UR35, R2 ;  /* 0x0000002307027c25 */ /* 0x000fc6000f8e0002 */
[----:B------:R-:W-:Y:S01]  /*561a0*/  IADD3 R16, P0, PT, R2, R16, RZ ;  /* 0x0000001002107210 */ /* 0x000fe20007f1e0ff */
[----:B------:R-:W-:Y:S01]  /*561b0*/  IMAD.MOV.U32 R2, RZ, RZ, R3 ;  /* 0x000000ffff027224 */ /* 0x000fe200078e0003 */
[----:B------:R-:W-:-:S03]  /*561c0*/  MOV R3, RZ ;  /* 0x000000ff00037202 */ /* 0x000fc60000000f00 */
[----:B------:R-:W-:Y:S02]  /*561d0*/  IMAD.X R27, RZ, RZ, RZ, P0 ;  /* 0x000000ffff1b7224 */ /* 0x000fe400000e06ff */
[----:B------:R-:W-:-:S04]  /*561e0*/  IMAD.WIDE.U32 R2, R7, UR34, R2 ;  /* 0x0000002207027c25 */ /* 0x000fc8000f8e0002 */
[----:B------:R-:W-:Y:S01]  /*561f0*/  IMAD R21, R16, UR28, RZ ;  /* 0x0000001c10157c24 */ /* 0x000fe2000f8e02ff */
[----:B------:R-:W-:Y:S02]  /*56200*/  IADD3 R27, P0, PT, R2, R27, RZ ;  /* 0x0000001b021b7210 */ /* 0x000fe40007f1e0ff */
[----:B------:R-:W-:Y:S01]  /*56210*/  MOV R2, R3 ;  /* 0x0000000300027202 */ /* 0x000fe20000000f00 */
[----:B------:R-:W-:Y:S01]  /*56220*/  IMAD.MOV.U32 R3, RZ, RZ, RZ ;  /* 0x000000ffff037224 */ /* 0x000fe200078e00ff */
[----:B---3--:R-:W-:Y:S01]  /*56230*/  IADD3.X R13, PT, PT, RZ, RZ, RZ, P0, !PT ;  /* 0x000000ffff0d7210 */ /* 0x008fe200007fe4ff */
[----:B------:R-:W-:-:S04]  /*56240*/  IMAD.HI.U32 R6, R21, UR36, R16 ;  /* 0x0000002415067c27 */ /* 0x000fc8000f8e0010 */
[C---:B------:R-:W-:Y:S01]  /*56250*/  IMAD.WIDE.U32 R2, R7.reuse, UR33, R2 ;  /* 0x0000002107027c25 */ /* 0x040fe2000f8e0002 */
[----:B------:R-:W-:Y:S02]  /*56260*/  IADD3 R6, P1, PT, R6, R27, RZ ;  /* 0x0000001b06067210 */ /* 0x000fe40007f3e0ff */
[----:B------:R-:W-:Y:S01]  /*56270*/  IADD3 RZ, P0, PT, R2, R13, RZ ;  /* 0x0000000d02ff7210 */ /* 0x000fe20007f1e0ff */
[----:B------:R-:W-:Y:S02]  /*56280*/  IMAD.MOV.U32 R2, RZ, RZ, R3 ;  /* 0x000000ffff027224 */ /* 0x000fe400078e0003 */
[----:B------:R-:W-:Y:S02]  /*56290*/  HFMA2 R3, -RZ, RZ, 0, 0 ;  /* 0x00000000ff037431 */ /* 0x000fe400000001ff */
[----:B------:R-:W-:Y:S02]  /*562a0*/  IMAD.X R13, RZ, RZ, RZ, P0 ;  /* 0x000000ffff0d7224 */ /* 0x000fe400000e06ff */
[----:B------:R-:W-:-:S03]  /*562b0*/  IMAD.WIDE.U32 R2, R7, UR32, R2 ;  /* 0x0000002007027c25 */ /* 0x000fc6000f8e0002 */
[----:B------:R-:W-:Y:S02]  /*562c0*/  IADD3 R13, P0, PT, R2, R13, RZ ;  /* 0x0000000d020d7210 */ /* 0x000fe40007f1e0ff */
[----:B------:R-:W-:Y:S01]  /*562d0*/  MOV R2, R3 ;  /* 0x0000000300027202 */ /* 0x000fe20000000f00 */
[----:B------:R-:W-:Y:S01]  /*562e0*/  IMAD.MOV.U32 R3, RZ, RZ, RZ ;  /* 0x000000ffff037224 */ /* 0x000fe200078e00ff */
[----:B------:R-:W-:-:S03]  /*562f0*/  IADD3.X R25, PT, PT, RZ, RZ, RZ, P0, !PT ;  /* 0x000000ffff197210 */ /* 0x000fc600007fe4ff */
[----:B------:R-:W-:-:S03]  /*56300*/  IMAD.WIDE.U32 R2, R7, UR31, R2 ;  /* 0x0000001f07027c25 */ /* 0x000fc6000f8e0002 */
[----:B------:R-:W-:Y:S01]  /*56310*/  IADD3 R25, P0, PT, R2, R25, RZ ;  /* 0x0000001902197210 */ /* 0x000fe20007f1e0ff */
[----:B------:R-:W-:Y:S02]  /*56320*/  IMAD.MOV.U32 R2, RZ, RZ, R3 ;  /* 0x000000ffff027224 */ /* 0x000fe400078e0003 */
[----:B------:R-:W-:Y:S02]  /*56330*/  HFMA2 R3, -RZ, RZ, 0, 0 ;  /* 0x00000000ff037431 */ /* 0x000fe400000001ff */
[----:B------:R-:W-:Y:S02]  /*56340*/  IMAD.X R23, RZ, RZ, RZ, P0 ;  /* 0x000000ffff177224 */ /* 0x000fe400000e06ff */
[----:B------:R-:W-:-:S03]  /*56350*/  IMAD.WIDE.U32 R2, R7, UR30, R2 ;  /* 0x0000001e07027c25 */ /* 0x000fc6000f8e0002 */
[----:B------:R-:W-:Y:S01]  /*56360*/  IADD3 R23, P0, PT, R2, R23, RZ ;  /* 0x0000001702177210 */ /* 0x000fe20007f1e0ff */
[----:B------:R-:W-:Y:S02]  /*56370*/  IMAD.MOV.U32 R2, RZ, RZ, R3 ;  /* 0x000000ffff027224 */ /* 0x000fe400078e0003 */
[----:B------:R-:W-:Y:S02]  /*56380*/  HFMA2 R3, -RZ, RZ, 0, 0 ;  /* 0x00000000ff037431 */ /* 0x000fe400000001ff */
[----:B------:R-:W-:Y:S02]  /*56390*/  IMAD.X R19, RZ, RZ, RZ, P0 ;  /* 0x000000ffff137224 */ /* 0x000fe400000e06ff */
[----:B------:R-:W-:-:S04]  /*563a0*/  IMAD.WIDE.U32 R2, R7, UR29, R2 ;  /* 0x0000001d07027c25 */ /* 0x000fc8000f8e0002 */
[----:B------:R-:W-:Y:S01]  /*563b0*/  IMAD.X R7, RZ, RZ, RZ, P1 ;  /* 0x000000ffff077224 */ /* 0x000fe200008e06ff */
[----:B------:R-:W-:-:S04]  /*563c0*/  IADD3 R19, P0, PT, R2, R19, RZ ;  /* 0x0000001302137210 */ /* 0x000fc80007f1e0ff */
[----:B------:R-:W-:-:S04]  /*563d0*/  IADD3.X R29, PT, PT, RZ, RZ, RZ, P0, !PT ;  /* 0x000000ffff1d7210 */ /* 0x000fc800007fe4ff */
[----:B------:R-:W-:Y:S01]  /*563e0*/  IADD3 R29, P0, PT, R3, R29, RZ ;  /* 0x0000001d031d7210 */ /* 0x000fe20007f1e0ff */
[----:B------:R-:W-:-:S03]  /*563f0*/  IMAD.WIDE.U32 R2, R21, UR35, R6 ;  /* 0x0000002315027c25 */ /* 0x000fc6000f8e0006 */
[----:B------:R-:W-:Y:S02]  /*56400*/  IADD3.X R7, PT, PT, RZ, RZ, RZ, P0, !PT ;  /* 0x000000ffff077210 */ /* 0x000fe400007fe4ff */
[----:B------:R-:W-:Y:S02]  /*56410*/  IADD3 R18, P1, PT, R2, R18, RZ ;  /* 0x0000001202127210 */ /* 0x000fe40007f3e0ff */
[----:B------:R-:W-:-:S05]  /*56420*/  IADD3 R6, P0, PT, R3, R7, RZ ;  /* 0x0000000703067210 */ /* 0x000fca0007f1e0ff */
[----:B------:R-:W-:Y:S02]  /*56430*/  IMAD.X R7, RZ, RZ, RZ, P0 ;  /* 0x000000ffff077224 */ /* 0x000fe400000e06ff */
[----:B------:R-:W-:-:S05]  /*56440*/  IMAD.WIDE.U32 R6, R21, UR34, R6 ;  /* 0x0000002215067c25 */ /* 0x000fca000f8e0006 */
[----:B------:R-:W-:Y:S02]  /*56450*/  IADD3 R12, P0, PT, R7, R13, RZ ;  /* 0x0000000d070c7210 */ /* 0x000fe40007f1e0ff */
[----:B------:R-:W-:Y:S02]  /*56460*/  IADD3.X R7, PT, PT, RZ, RZ, RZ, P1, !PT ;  /* 0x000000ffff077210 */ /* 0x000fe40000ffe4ff */
[----:B------:R-:W-:-:S03]  /*56470*/  IADD3.X R13, PT, PT, RZ, RZ, RZ, P0, !PT ;  /* 0x000000ffff0d7210 */ /* 0x000fc600007fe4ff */
[----:B------:R-:W-:-:S05]  /*56480*/  IMAD.WIDE.U32 R12, R21, UR33, R12 ;  /* 0x00000021150c7c25 */ /* 0x000fca000f8e000c */
[----:B------:R-:W-:-:S05]  /*56490*/  IADD3 R16, P0, PT, R13, R25, RZ ;  /* 0x000000190d107210 */ /* 0x000fca0007f1e0ff */
[----:B------:R-:W-:Y:S02]  /*564a0*/  IMAD.X R17, RZ, RZ, RZ, P0 ;  /* 0x000000ffff117224 */ /* 0x000fe400000e06ff */
[----:B------:R-:W-:Y:S01]  /*564b0*/  IMAD.WIDE.U32 R2, R21, UR32, R16 ;  /* 0x0000002015027c25 */ /* 0x000fe2000f8e0010 */
[----:B------:R-:W-:-:S04]  /*564c0*/  IADD3 R17, P1, PT, R6, R7, RZ ;  /* 0x0000000706117210 */ /* 0x000fc80007f3e0ff */
[----:B------:R-:W-:Y:S01]  /*564d0*/  IADD3 R6, P0, PT, R3, R23, RZ ;  /* 0x0000001703067210 */ /* 0x000fe20007f1e0ff */
[----:B------:R-:W-:Y:S02]  /*564e0*/  IMAD.X R25, RZ, RZ, RZ, P1 ;  /* 0x000000ffff197224 */ /* 0x000fe400008e06ff */
[----:B------:R-:W-:Y:S01]  /*564f0*/  IMAD R23, R18, UR28, RZ ;  /* 0x0000001c12177c24 */ /* 0x000fe2000f8e02ff */
[----:B------:R-:W-:Y:S02]  /*56500*/  IADD3.X R7, PT, PT, RZ, RZ, RZ, P0, !PT ;  /* 0x000000ffff077210 */ /* 0x000fe400007fe4ff */
[----:B------:R-:W-:Y:S01]  /*56510*/  IADD3 R25, P0, PT, R12, R25, RZ ;  /* 0x000000190c197210 */ /* 0x000fe20007f1e0ff */
[----:B------:R-:W-:-:S04]  /*56520*/  IMAD.WIDE.U32 R6, R21, UR31, R6 ;  /* 0x0000001f15067c25 */ /* 0x000fc8000f8e0006 */
[----:B------:R-:W-:Y:S01]  /*56530*/  IMAD.X R3, RZ, RZ, RZ, P0 ;  /* 0x000000ffff037224 */ /* 0x000fe200000e06ff */
[----:B------:R-:W-:Y:S01]  /*56540*/  IADD3 R12, P0, PT, R7, R19, RZ ;  /* 0x00000013070c7210 */ /* 0x000fe20007f1e0ff */
[----:B------:R-:W-:-:S03]  /*56550*/  IMAD.MOV.U32 R19, RZ, RZ, RZ ;  /* 0x000000ffff137224 */ /* 0x000fc600078e00ff */
[----:B------:R-:W-:Y:S01]  /*56560*/  IADD3 RZ, P1, PT, R2, R3, RZ ;  /* 0x0000000302ff7210 */ /* 0x000fe20007f3e0ff */
[----:B------:R-:W-:Y:S01]  /*56570*/  IMAD.HI.U32 R16, R23, UR36, R18 ;  /* 0x0000002417107c27 */ /* 0x000fe2000f8e0012 */
[----:B------:R-:W-:Y:S02]  /*56580*/  IADD3.X R13, PT, PT, RZ, RZ, RZ, P0, !PT ;  /* 0x000000ffff0d7210 */ /* 0x000fe400007fe4ff */
[----:B------:R-:W-:Y:S02]  /*56590*/  IADD3.X R27, PT, PT, RZ, RZ, RZ, P1, !PT ;  /* 0x000000ffff1b7210 */ /* 0x000fe40000ffe4ff */
[----:B------:R-:W-:Y:S01]  /*565a0*/  IADD3 R16, P2, PT, R16, R17, RZ ;  /* 0x0000001110107210 */ /* 0x000fe20007f5e0ff */
[----:B------:R-:W-:Y:S01]  /*565b0*/  IMAD.WIDE.U32 R2, R21, UR30, R12 ;  /* 0x0000001e15027c25 */ /* 0x000fe2000f8e000c */
[----:B------:R-:W-:-:S03]  /*565c0*/  IADD3 R27, P1, PT, R6, R27, RZ ;  /* 0x0000001b061b7210 */ /* 0x000fc60007f3e0ff */
[----:B------:R-:W-:Y:S01]  /*565d0*/  IMAD.X R17, RZ, RZ, RZ, P2 ;  /* 0x000000ffff117224 */ /* 0x000fe200010e06ff */
[----:B------:R-:W-:Y:S02]  /*565e0*/  IADD3 R12, P0, PT, R3, R29, RZ ;  /* 0x0000001d030c7210 */ /* 0x000fe40007f1e0ff */
[----:B------:R-:W-:Y:S01]  /*565f0*/  IADD3.X R19, PT, PT, RZ, RZ, RZ, P1, !PT ;  /* 0x000000ffff137210 */ /* 0x000fe20000ffe4ff */
[----:B------:R-:W-:-:S04]  /*56600*/  IMAD.WIDE.U32 R6, R23, UR35, R16 ;  /* 0x0000002317067c25 */ /* 0x000fc8000f8e0010 */
[----:B------:R-:W-:Y:S01]  /*56610*/  IMAD.X R13, RZ, RZ, RZ, P0 ;  /* 0x000000ffff0d7224 */ /* 0x000fe200000e06ff */
[----:B------:R-:W-:Y:S01]  /*56620*/  IADD3 R19, P0, PT, R2, R19, RZ ;  /* 0x0000001302137210 */ /* 0x000fe20007f1e0ff */
[----:B------:R-:W-:-:S03]  /*56630*/  IMAD.WIDE.U32 R2, R21, UR29, R12 ;  /* 0x0000001d15027c25 */ /* 0x000fc6000f8e000c */
[----:B------:R-:W-:Y:S02]  /*56640*/  IADD3.X R29, PT, PT, RZ, RZ, RZ, P0, !PT ;  /* 0x000000ffff1d7210 */ /* 0x000fe400007fe4ff */
[----:B------:R-:W-:Y:S01]  /*56650*/  IADD3 R12, P1, PT, R7, R25, RZ ;  /* 0x00000019070c7210 */ /* 0x000fe20007f3e0ff */
[----:B------:R-:W-:Y:S01]  /*56660*/  IMAD.MOV.U32 R21, RZ, RZ, RZ ;  /* 0x000000ffff157224 */ /* 0x000fe200078e00ff */
[----:B------:R-:W-:Y:S02]  /*56670*/  IADD3 R29, P0, PT, R2, R29, RZ ;  /* 0x0000001d021d7210 */ /* 0x000fe40007f1e0ff */
[----:B------:R-:W-:Y:S02]  /*56680*/  IADD3.X R13, PT, PT, RZ, RZ, RZ, P1, !PT ;  /* 0x000000ffff0d7210 */ /* 0x000fe40000ffe4ff */
[----:B------:R-:W-:Y:S01]  /*56690*/  IADD3 R20, P1, PT, R6, R20, RZ ;  /* 0x0000001406147210 */ /* 0x000fe20007f3e0ff */
[----:B------:R-:W-:-:S05]  /*566a0*/  IMAD.X R25, RZ, RZ, RZ, P0 ;  /* 0x000000ffff197224 */ /* 0x000fca00000e06ff */
[----:B------:R-:W-:Y:S01]  /*566b0*/  IADD3 R25, P0, PT, R3, R25, RZ ;  /* 0x0000001903197210 */ /* 0x000fe20007f1e0ff */
[----:B------:R-:W-:-:S04]  /*566c0*/  IMAD.WIDE.U32 R2, R23, UR34, R12 ;  /* 0x0000002217027c25 */ /* 0x000fc8000f8e000c */
[----:B------:R-:W-:-:S05]  /*566d0*/  IMAD.X R13, RZ, RZ, RZ, P0 ;  /* 0x000000ffff0d7224 */ /* 0x000fca00000e06ff */
[----:B------:R-:W-:Y:S02]  /*566e0*/  IADD3 R12, P0, PT, R3, R13, RZ ;  /* 0x0000000d030c7210 */ /* 0x000fe40007f1e0ff */
[----:B------:R-:W-:Y:S02]  /*566f0*/  IADD3.X R3, PT, PT, RZ, RZ, RZ, P1, !PT ;  /* 0x000000ffff037210 */ /* 0x000fe40000ffe4ff */
[----:B------:R-:W-:Y:S02]  /*56700*/  IADD3.X R13, PT, PT, RZ, RZ, RZ, P0, !PT ;  /* 0x000000ffff0d7210 */ /* 0x000fe400007fe4ff */
[----:B------:R-:W-:Y:S01]  /*56710*/  IADD3 R0, P1, PT, R2, R3, RZ ;  /* 0x0000000302007210 */ /* 0x000fe20007f3e0ff */
[----:B------:R-:W-:-:S05]  /*56720*/  IMAD.WIDE.U32 R12, R23, UR33, R12 ;  /* 0x00000021170c7c25 */ /* 0x000fca000f8e000c */
[----:B------:R-:W-:Y:S01]  /*56730*/  IADD3 R16, P0, PT, R13, R27, RZ ;  /* 0x0000001b0d107210 */ /* 0x000fe20007f1e0ff */
[----:B------:R-:W-:-:S04]  /*56740*/  IMAD R27, R20, UR28, RZ ;  /* 0x0000001c141b7c24 */ /* 0x000fc8000f8e02ff */
[----:B------:R-:W-:Y:S02]  /*56750*/  IMAD.X R17, RZ, RZ, RZ, P0 ;  /* 0x000000ffff117224 */ /* 0x000fe400000e06ff */
[----:B------:R-:W-:-:S04]  /*56760*/  IMAD.HI.U32 R13, R27, UR36, R20 ;  /* 0x000000241b0d7c27 */ /* 0x000fc8000f8e0014 */
[----:B------:R-:W-:-:S05]  /*56770*/  IMAD.WIDE.U32 R6, R23, UR32, R16 ;  /* 0x0000002017067c25 */ /* 0x000fca000f8e0010 */
[----:B------:R-:W-:Y:S01]  /*56780*/  IADD3 R2, P0, PT, R7, R19, RZ ;  /* 0x0000001307027210 */ /* 0x000fe20007f1e0ff */
[----:B------:R-:W-:-:S03]  /*56790*/  IMAD.X R19, RZ, RZ, RZ, P1 ;  /* 0x000000ffff137224 */ /* 0x000fc600008e06ff */
[----:B------:R-:W-:Y:S02]  /*567a0*/  IADD3.X R3, PT, PT, RZ, RZ, RZ, P0, !PT ;  /* 0x000000ffff037210 */ /* 0x000fe400007fe4ff */
[----:B------:R-:W-:Y:S02]  /*567b0*/  IADD3 R19, P0, PT, R12, R19, RZ ;  /* 0x000000130c137210 */ /* 0x000fe40007f1e0ff */
[----:B------:R-:W-:Y:S01]  /*567c0*/  IADD3 R12, P1, PT, R13, R0, RZ ;  /* 0x000000000d0c7210 */ /* 0x000fe20007f3e0ff */
[----:B------:R-:W-:Y:S01]  /*567d0*/  IMAD.WIDE.U32 R2, R23, UR31, R2 ;  /* 0x0000001f17027c25 */ /* 0x000fe2000f8e0002 */
[----:B------:R-:W-:-:S03]  /*567e0*/  IADD3.X R21, PT, PT, RZ, RZ, RZ, P0, !PT ;  /* 0x000000ffff157210 */ /* 0x000fc600007fe4ff */
[----:B------:R-:W-:Y:S01]  /*567f0*/  IMAD.X R13, RZ, RZ, RZ, P1 ;  /* 0x000000ffff0d7224 */ /* 0x000fe200008e06ff */
[----:B------:R-:W-:Y:S02]  /*56800*/  IADD3 R21, P1, PT, R6, R21, RZ ;  /* 0x0000001506157210 */ /* 0x000fe40007f3e0ff */
[----:B------:R-:W-:Y:S01]  /*56810*/  IADD3 R16, P0, PT, R3, R29, RZ ;  /* 0x0000001d03107210 */ /* 0x000fe20007f1e0ff */
[----:B------:R-:W-:-:S03]  /*56820*/  IMAD.WIDE.U32 R12, R27, UR35, R12 ;  /* 0x000000231b0c7c25 */ /* 0x000fc6000f8e000c */
[----:B------:R-:W-:Y:S01]  /*56830*/  IADD3.X R17, PT, PT, RZ, RZ, RZ, P0, !PT ;  /* 0x000000ffff117210 */ /* 0x000fe200007fe4ff */
[----:B------:R-:W-:Y:S02]  /*56840*/  IMAD.X R3, RZ, RZ, RZ, P1 ;  /* 0x000000ffff037224 */ /* 0x000fe400008e06ff */
[----:B------:R-:W-:-:S03]  /*56850*/  IMAD.WIDE.U32 R6, R23, UR30, R16 ;  /* 0x0000001e17067c25 */ /* 0x000fc6000f8e0010 */
[----:B------:R-:W-:Y:S02]  /*56860*/  IADD3 RZ, P1, PT, R2, R3, RZ ;  /* 0x0000000302ff7210 */ /* 0x000fe40007f3e0ff */
[----:B------:R-:W-:Y:S02]  /*56870*/  IADD3 R16, P2, PT, R13, R19, RZ ;  /* 0x000000130d107210 */ /* 0x000fe40007f5e0ff */
[----:B------:R-:W-:Y:S01]  /*56880*/  IADD3 R2, P0, PT, R7, R25, RZ ;  /* 0x0000001907027210 */ /* 0x000fe20007f1e0ff */
[----:B------:R-:W-:Y:S01]  /*56890*/  IMAD.X R19, RZ, RZ, RZ, P1 ;  /* 0x000000ffff137224 */ /* 0x000fe200008e06ff */
[----:B------:R-:W-:Y:S02]  /*568a0*/  IADD3.X R17, PT, PT, RZ, RZ, RZ, P2, !PT ;  /* 0x000000ffff117210 */ /* 0x000fe400017fe4ff */
[----:B------:R-:W-:Y:S02]  /*568b0*/  IADD3.X R3, PT, PT, RZ, RZ, RZ, P0, !PT ;  /* 0x000000ffff037210 */ /* 0x000fe400007fe4ff */
[----:B------:R-:W-:Y:S01]  /*568c0*/  IADD3 R19, P0, PT, R6, R19, RZ ;  /* 0x0000001306137210 */ /* 0x000fe20007f1e0ff */
[----:B------:R-:W-:-:S04]  /*568d0*/  IMAD.WIDE.U32 R6, R27, UR34, R16 ;  /* 0x000000221b067c25 */ /* 0x000fc8000f8e0010 */
[----:B------:R-:W-:Y:S01]  /*568e0*/  IMAD.WIDE.U32 R2, R23, UR29, R2 ;  /* 0x0000001d17027c25 */ /* 0x000fe2000f8e0002 */
[----:B------:R-:W-:-:S03]  /*568f0*/  IADD3 R16, P1, PT, R7, R21, RZ ;  /* 0x0000001507107210 */ /* 0x000fc60007f3e0ff */
[----:B------:R-:W-:Y:S02]  /*56900*/  IMAD.X R25, RZ, RZ, RZ, P0 ;  /* 0x000000ffff197224 */ /* 0x000fe400000e06ff */
[----:B------:R-:W-:Y:S01]  /*56910*/  IMAD.X R17, RZ, RZ, RZ, P1 ;  /* 0x000000ffff117224 */ /* 0x000fe200008e06ff */
[----:B------:R-:W-:Y:S01]  /*56920*/  IADD3 R22, P1, PT, R12, R22, RZ ;  /* 0x000000160c167210 */ /* 0x000fe20007f3e0ff */
[----:B------:R-:W-:Y:S01]  /*56930*/  IMAD.MOV.U32 R23, RZ, RZ, RZ ;  /* 0x000000ffff177224 */ /* 0x000fe200078e00ff */
[----:B------:R-:W-:-:S03]  /*56940*/  IADD3 R25, P0, PT, R2, R25, RZ ;  /* 0x0000001902197210 */ /* 0x000fc60007f1e0ff */
[----:B------:R-:W-:Y:S01]  /*56950*/  IMAD R21, R22, UR28, RZ ;  /* 0x0000001c16157c24 */ /* 0x000fe2000f8e02ff */
[----:B------:R-:W-:-:S03]  /*56960*/  IADD3.X R33, PT, PT, RZ, RZ, RZ, P0, !PT ;  /* 0x000000ffff217210 */ /* 0x000fc600007fe4ff */
[----:B------:R-:W-:Y:S01]  /*56970*/  IMAD.HI.U32 R22, R21, UR36, R22 ;  /* 0x0000002415167c27 */ /* 0x000fe2000f8e0016 */
[----:B------:R-:W-:-:S03]  /*56980*/  IADD3 R33, P0, PT, R3, R33, RZ ;  /* 0x0000002103217210 */ /* 0x000fc60007f1e0ff */
[----:B------:R-:W-:Y:S01]  /*56990*/  IMAD.WIDE.U32 R2, R27, UR33, R16 ;  /* 0x000000211b027c25 */ /* 0x000fe2000f8e0010 */
[----:B------:R-:W-:-:S04]  /*569a0*/  IADD3.X R13, PT, PT, RZ, RZ, RZ, P0, !PT ;  /* 0x000000ffff0d7210 */ /* 0x000fc800007fe4ff */
[----:B------:R-:W-:Y:S01]  /*569b0*/  IADD3 R12, P0, PT, R3, R13, RZ ;  /* 0x0000000d030c7210 */ /* 0x000fe20007f1e0ff */
[----:B------:R-:W-:-:S03]  /*569c0*/  IMAD.X R3, RZ, RZ, RZ, P1 ;  /* 0x000000ffff037224 */ /* 0x000fc600008e06ff */
[----:B------:R-:W-:Y:S02]  /*569d0*/  IADD3.X R13, PT, PT, RZ, RZ, RZ, P0, !PT ;  /* 0x000000ffff0d7210 */ /* 0x000fe400007fe4ff */
[----:B------:R-:W-:Y:S01]  /*569e0*/  IADD3 R3, P1, PT, R6, R3, RZ ;  /* 0x0000000306037210 */ /* 0x000fe20007f3e0ff */
[----:B------:R-:W-:-:S03]  /*569f0*/  IMAD.WIDE.U32 R6, R27, UR32, R12 ;  /* 0x000000201b067c25 */ /* 0x000fc6000f8e000c */
        /* <DEDUP_REMOVED lines=8> */
[----:B------:R-:W-:Y:S02]  /*56a80*/  IADD3 R18, P1, PT, R13, R19, RZ ;  /* 0x000000130d127210 */ /* 0x000fe40007f3e0ff */
[----:B------:R-:W-:Y:S01]  /*56a90*/  IADD3 R24, P2, PT, R12, R24, RZ ;  /* 0x000000180c187210 */ /* 0x000fe20007f5e0ff */
[----:B------:R-:W-:Y:S01]  /*56aa0*/  IMAD.X R29, RZ, RZ, RZ, P0 ;  /* 0x000000ffff1d7224 */ /* 0x000fe200000e06ff */
[----:B------:R-:W-:Y:S02]  /*56ab0*/  IADD3 R16, P0, PT, R3, R25, RZ ;  /* 0x0000001903107210 */ /* 0x000fe40007f1e0ff */
[----:B------:R-:W-:Y:S01]  /*56ac0*/  IADD3.X R19, PT, PT, RZ, RZ, RZ, P1, !PT ;  /* 0x000000ffff137210 */ /* 0x000fe20000ffe4ff */
[----:B------:R-:W-:Y:S01]  /*56ad0*/  IMAD R23, R24, UR28, RZ ;  /* 0x0000001c18177c24 */ /* 0x000fe2000f8e02ff */
[----:B------:R-:W-:Y:S01]  /*56ae0*/  IADD3 R29, P1, PT, R6, R29, RZ ;  /* 0x0000001d061d7210 */ /* 0x000fe20007f3e0ff */
[----:B------:R-:W-:Y:S01]  /*56af0*/  IMAD.X R17, RZ, RZ, RZ, P0 ;  /* 0x000000ffff117224 */ /* 0x000fe200000e06ff */
[----:B------:R-:W-:Y:S01]  /*56b00*/  MOV R25, RZ ;  /* 0x000000ff00197202 */ /* 0x000fe20000000f00 */
[----:B------:R-:W-:Y:S01]  /*56b10*/  IMAD.WIDE.U32 R12, R21, UR34, R18 ;  /* 0x00000022150c7c25 */ /* 0x000fe2000f8e0012 */
[----:B------:R-:W-:-:S03]  /*56b20*/  IADD3.X R3, PT, PT, RZ, RZ, RZ, P2, !PT ;  /* 0x000000ffff037210 */ /* 0x000fc600017fe4ff */
[----:B------:R-:W-:Y:S02]  /*56b30*/  IMAD.X R31, RZ, RZ, RZ, P1 ;  /* 0x000000ffff1f7224 */ /* 0x000fe400008e06ff */
[----:B------:R-:W-:Y:S01]  /*56b40*/  IMAD.WIDE.U32 R6, R27, UR30, R16 ;  /* 0x0000001e1b067c25 */ /* 0x000fe2000f8e0010 */
[----:B------:R-:W-:Y:S02]  /*56b50*/  IADD3 R17, P3, PT, R12, R3, RZ ;  /* 0x000000030c117210 */ /* 0x000fe40007f7e0ff */
[----:B------:R-:W-:Y:S01]  /*56b60*/  IADD3 R12, P2, PT, R13, R29, RZ ;  /* 0x0000001d0d0c7210 */ /* 0x000fe20007f5e0ff */
[----:B------:R-:W-:Y:S01]  /*56b70*/  IMAD.HI.U32 R16, R23, UR36, R24 ;  /* 0x0000002417107c27 */ /* 0x000fe2000f8e0018 */
[----:B------:R-:W-:Y:S02]  /*56b80*/  IADD3 R25, P1, PT, R2, R31, RZ ;  /* 0x0000001f02197210 */ /* 0x000fe40007f3e0ff */
[----:B------:R-:W-:Y:S01]  /*56b90*/  IADD3 R2, P0, PT, R7, R33, RZ ;  /* 0x0000002107027210 */ /* 0x000fe20007f1e0ff */
[----:B------:R-:W-:-:S02]  /*56ba0*/  IMAD.X R13, RZ, RZ, RZ, P2 ;  /* 0x000000ffff0d7224 */ /* 0x000fc400010e06ff */
[----:B------:R-:W-:Y:S01]  /*56bb0*/  IMAD.X R7, RZ, RZ, RZ, P1 ;  /* 0x000000ffff077224 */ /* 0x000fe200008e06ff */
[----:B------:R-:W-:Y:S01]  /*56bc0*/  IADD3.X R3, PT, PT, RZ, RZ, RZ, P0, !PT ;  /* 0x000000ffff037210 */ /* 0x000fe200007fe4ff */
[----:B------:R-:W-:Y:S01]  /*56bd0*/  IMAD.X R19, RZ, RZ, RZ, P3 ;  /* 0x000000ffff137224 */ /* 0x000fe200018e06ff */
[----:B------:R-:W-:Y:S02]  /*56be0*/  IADD3 R16, P1, PT, R16, R17, RZ ;  /* 0x0000001110107210 */ /* 0x000fe40007f3e0ff */
[----:B------:R-:W-:Y:S01]  /*56bf0*/  IADD3 RZ, P0, PT, R6, R7, RZ ;  /* 0x0000000706ff7210 */ /* 0x000fe20007f1e0ff */
[----:B------:R-:W-:Y:S01]  /*56c00*/  IMAD.WIDE.U32 R2, R27, UR29, R2 ;  /* 0x0000001d1b027c25 */ /* 0x000fe2000f8e0002 */
[----:B------:R-:W-:Y:S02]  /*56c10*/  IADD3.X R17, PT, PT, RZ, RZ, RZ, P1, !PT ;  /* 0x000000ffff117210 */ /* 0x000fe40000ffe4ff */
[----:B------:R-:W-:Y:S01]  /*56c20*/  IADD3.X R31, PT, PT, RZ, RZ, RZ, P0, !PT ;  /* 0x000000ffff1f7210 */ /* 0x000fe200007fe4ff */
[----:B------:R-:W-:-:S03]  /*56c30*/  IMAD.WIDE.U32 R6, R21, UR33, R12 ;  /* 0x0000002115067c25 */ /* 0x000fc6000f8e000c */
[----:B------:R-:W-:Y:S01]  /*56c40*/  IADD3 R31, P0, PT, R2, R31, RZ ;  /* 0x0000001f021f7210 */ /* 0x000fe20007f1e0ff */
[----:B------:R-:W-:Y:S01]  /*56c50*/  IMAD.WIDE.U32 R12, R23, UR35, R16 ;  /* 0x00000023170c7c25 */ /* 0x000fe2000f8e0010 */
[----:B------:R-:W-:Y:S02]  /*56c60*/  IADD3 R2, P1, PT, R7, R25, RZ ;  /* 0x0000001907027210 */ /* 0x000fe40007f3e0ff */
[----:B------:R-:W-:Y:S01]  /*56c70*/  IADD3 R17, P2, PT, R6, R19, RZ ;  /* 0x0000001306117210 */ /* 0x000fe20007f5e0ff */
[----:B------:R-:W-:Y:S01]  /*56c80*/  IMAD.X R29, RZ, RZ, RZ, P0 ;  /* 0x000000ffff1d7224 */ /* 0x000fe200000e06ff */
[----:B------:R-:W-:Y:S01]  /*56c90*/  IADD3 R26, P4, PT, R12, R26, RZ ;  /* 0x0000001a0c1a7210 */ /* 0x000fe20007f9e0ff */
[----:B------:R-:W-:Y:S01]  /*56ca0*/  IMAD.MOV.U32 R27, RZ, RZ, RZ ;  /* 0x000000ffff1b7224 */ /* 0x000fe200078e00ff */
[----:B------:R-:W-:Y:S01]  /*56cb0*/  IADD3 R6, P3, PT, R13, R17, RZ ;  /* 0x000000110d067210 */ /* 0x000fe20007f7e0ff */
[----:B------:R-:W-:Y:S01]  /*56cc0*/  IMAD.X R13, RZ, RZ, RZ, P2 ;  /* 0x000000ffff0d7224 */ /* 0x000fe200010e06ff */
[----:B------:R-:W-:Y:S01]  /*56cd0*/  IADD3 R29, P0, PT, R3, R29, RZ ;  /* 0x0000001d031d7210 */ /* 0x000fe20007f1e0ff */
[----:B------:R-:W-:Y:S01]  /*56ce0*/  IMAD.X R19, RZ, RZ, RZ, P4 ;  /* 0x000000ffff137224 */ /* 0x000fe200020e06ff */
[----:B------:R-:W-:Y:S01]  /*56cf0*/  IADD3.X R3, PT, PT, RZ, RZ, RZ, P1, !PT ;  /* 0x000000ffff037210 */ /* 0x000fe20000ffe4ff */
[----:B------:R-:W-:Y:S01]  /*56d00*/  IMAD R25, R26, UR28, RZ ;  /* 0x0000001c1a197c24 */ /* 0x000fe2000f8e02ff */
[----:B------:R-:W-:-:S02]  /*56d10*/  IADD3.X R17, PT, PT, RZ, RZ, RZ, P0, !PT ;  /* 0x000000ffff117210 */ /* 0x000fc400007fe4ff */
[----:B------:R-:W-:Y:S01]  /*56d20*/  IADD3.X R7, PT, PT, RZ, RZ, RZ, P3, !PT ;  /* 0x000000ffff077210 */ /* 0x000fe20001ffe4ff */
[----:B------:R-:W-:-:S04]  /*56d30*/  IMAD.WIDE.U32 R2, R21, UR32, R2 ;  /* 0x0000002015027c25 */ /* 0x000fc8000f8e0002 */
[----:B------:R-:W-:Y:S01]  /*56d40*/  IMAD.WIDE.U32 R6, R23, UR34, R6 ;  /* 0x0000002217067c25 */ /* 0x000fe2000f8e0006 */
[----:B------:R-:W-:Y:S02]  /*56d50*/  IADD3 R12, P0, PT, R3, R17, RZ ;  /* 0x00000011030c7210 */ /* 0x000fe40007f1e0ff */
[----:B------:R-:W-:Y:S01]  /*56d60*/  IADD3 R3, P1, PT, R2, R13, RZ ;  /* 0x0000000d02037210 */ /* 0x000fe20007f3e0ff */
[----:B------:R-:W-:Y:S01]  /*56d70*/  IMAD.HI.U32 R18, R25, UR36, R26 ;  /* 0x0000002419127c27 */ /* 0x000fe2000f8e001a */
[----:B------:R-:W-:Y:S02]  /*56d80*/  IADD3.X R13, PT, PT, RZ, RZ, RZ, P0, !PT ;  /* 0x000000ffff0d7210 */ /* 0x000fe400007fe4ff */
[----:B------:R-:W-:Y:S02]  /*56d90*/  IADD3 R19, P2, PT, R6, R19, RZ ;  /* 0x0000001306137210 */ /* 0x000fe40007f5e0ff */
[----:B------:R-:W-:Y:S01]  /*56da0*/  IADD3 R6, P0, PT, R7, R3, RZ ;  /* 0x0000000307067210 */ /* 0x000fe20007f1e0ff */
[----:B------:R-:W-:Y:S01]  /*56db0*/  IMAD.WIDE.U32 R2, R21, UR31, R12 ;  /* 0x0000001f15027c25 */ /* 0x000fe2000f8e000c */
[----:B------:R-:W-:-:S02]  /*56dc0*/  IADD3 R18, P3, PT, R18, R19, RZ ;  /* 0x0000001312127210 */ /* 0x000fc40007f7e0ff */
[----:B------:R-:W-:Y:S01]  /*56dd0*/  IADD3.X R27, PT, PT, RZ, RZ, RZ, P1, !PT ;  /* 0x000000ffff1b7210 */ /* 0x000fe20000ffe4ff */
[----:B------:R-:W-:Y:S01]  /*56de0*/  IMAD.X R7, RZ, RZ, RZ, P0 ;  /* 0x000000ffff077224 */ /* 0x000fe200000e06ff */
[----:B------:R-:W-:Y:S01]  /*56df0*/  IADD3 R16, P0, PT, R3, R31, RZ ;  /* 0x0000001f03107210 */ /* 0x000fe20007f1e0ff */
[----:B------:R-:W-:Y:S01]  /*56e00*/  IMAD.X R19, RZ, RZ, RZ, P3 ;  /* 0x000000ffff137224 */ /* 0x000fe200018e06ff */
[----:B------:R-:W-:Y:S01]  /*56e10*/  IADD3.X R3, PT, PT, RZ, RZ, RZ, P2, !PT ;  /* 0x000000ffff037210 */ /* 0x000fe200017fe4ff */
[----:B------:R-:W-:Y:S01]  /*56e20*/  IMAD.WIDE.U32 R6, R23, UR33, R6 ;  /* 0x0000002117067c25 */ /* 0x000fe2000f8e0006 */
[----:B------:R-:W-:-:S03]  /*56e30*/  IADD3 R27, P1, PT, R2, R27, RZ ;  /* 0x0000001b021b7210 */ /* 0x000fc60007f3e0ff */
[----:B------:R-:W-:Y:S02]  /*56e40*/  IMAD.X R17, RZ, RZ, RZ, P0 ;  /* 0x000000ffff117224 */ /* 0x000fe400000e06ff */
[----:B------:R-:W-:Y:S01]  /*56e50*/  IMAD.WIDE.U32 R12, R25, UR35, R18 ;  /* 0x00000023190c7c25 */ /* 0x000fe2000f8e0012 */
[----:B------:R-:W-:-:S03]  /*56e60*/  IADD3 R19, P3, PT, R6, R3, RZ ;  /* 0x0000000306137210 */ /* 0x000fc60007f7e0ff */
[----:B------:R-:W-:Y:S01]  /*56e70*/  IMAD.WIDE.U32 R2, R21, UR30, R16 ;  /* 0x0000001e15027c25 */ /* 0x000fe2000f8e0010 */
[----:B------:R-:W-:Y:S02]  /*56e80*/  IADD3 R16, P5, PT, R12, R15, RZ ;  /* 0x0000000f0c107210 */ /* 0x000fe40007fbe0ff */
[----:B------:R-:W-:Y:S01]  /*56e90*/  IADD3 R12, P2, PT, R7, R27, RZ ;  /* 0x0000001b070c7210 */ /* 0x000fe20007f5e0ff */
[----:B------:R-:W-:Y:S01]  /*56ea0*/  IMAD.MOV.U32 R17, RZ, RZ, RZ ;  /* 0x000000ffff117224 */ /* 0x000fe200078e00ff */
[----:B------:R-:W-:Y:S01]  /*56eb0*/  IADD3 R6, P0, PT, R3, R29, RZ ;  /* 0x0000001d03067210 */ /* 0x000fe20007f1e0ff */
[----:B------:R-:W-:Y:S01]  /*56ec0*/  IMAD R27, R16, UR28, RZ ;  /* 0x0000001c101b7c24 */ /* 0x000fe2000f8e02ff */
[----:B------:R-:W-:Y:S01]  /*56ed0*/  IADD3 R14, P4, PT, R13, R19, RZ ;  /* 0x000000130d0e7210 */ /* 0x000fe20007f9e0ff */
[----:B------:R-:W-:Y:S01]  /*56ee0*/  IMAD.X R13, RZ, RZ, RZ, P2 ;  /* 0x000000ffff0d7224 */ /* 0x000fe200010e06ff */
[----:B------:R-:W-:Y:S01]  /*56ef0*/  IADD3.X R19, PT, PT, RZ, RZ, RZ, P1, !PT ;  /* 0x000000ffff137210 */ /* 0x000fe20000ffe4ff */
[----:B------:R-:W-:Y:S01]  /*56f00*/  IMAD.HI.U32 R16, R27, UR36, R16 ;  /* 0x000000241b107c27 */ /* 0x000fe2000f8e0010 */
[----:B------:R-:W-:-:S02]  /*56f10*/  IADD3.X R7, PT, PT, RZ, RZ, RZ, P0, !PT ;  /* 0x000000ffff077210 */ /* 0x000fc400007fe4ff */
[----:B------:R-:W-:Y:S01]  /*56f20*/  IADD3 R19, P0, PT, R2, R19, RZ ;  /* 0x0000001302137210 */ /* 0x000fe20007f1e0ff */
[----:B------:R-:W-:Y:S01]  /*56f30*/  IMAD.X R17, RZ, RZ, RZ, P3 ;  /* 0x000000ffff117224 */ /* 0x000fe200018e06ff */
[----:B------:R-:W-:Y:S01]  /*56f40*/  IADD3.X R15, PT, PT, RZ, RZ, RZ, P4, !PT ;  /* 0x000000ffff0f7210 */ /* 0x000fe200027fe4ff */
[----:B------:R-:W-:Y:S01]  /*56f50*/  IMAD.WIDE.U32 R2, R21, UR29, R6 ;  /* 0x0000001d15027c25 */ /* 0x000fe2000f8e0006 */
[----:B------:R-:W-:-:S03]  /*56f60*/  IADD3.X R21, PT, PT, RZ, RZ, RZ, P0, !PT ;  /* 0x000000ffff157210 */ /* 0x000fc600007fe4ff */
[----:B------:R-:W-:Y:S01]  /*56f70*/  IMAD.WIDE.U32 R6, R23, UR32, R12 ;  /* 0x0000002017067c25 */ /* 0x000fe2000f8e000c */
[----:B------:R-:W-:-:S03]  /*56f80*/  IADD3 RZ, P1, PT, R2, R21, RZ ;  /* 0x0000001502ff7210 */ /* 0x000fc60007f3e0ff */
[----:B------:R-:W-:Y:S01]  /*56f90*/  IMAD.WIDE.U32 R12, R25, UR34, R14 ;  /* 0x00000022190c7c25 */ /* 0x000fe2000f8e000e */
[----:B------:R-:W-:Y:S02]  /*56fa0*/  IADD3 R17, P3, PT, R6, R17, RZ ;  /* 0x0000001106117210 */ /* 0x000fe40007f7e0ff */
[----:B------:R-:W-:Y:S01]  /*56fb0*/  IADD3 R6, P2, PT, R7, R19, RZ ;  /* 0x0000001307067210 */ /* 0x000fe20007f5e0ff */
[----:B------:R-:W-:Y:S01]  /*56fc0*/  IMAD.X R15, RZ, RZ, RZ, P5 ;  /* 0x000000ffff0f7224 */ /* 0x000fe200028e06ff */
[----:B------:R-:W-:-:S03]  /*56fd0*/  IADD3.X R29, PT, PT, RZ, RZ, RZ, P1, !PT ;  /* 0x000000ffff1d7210 */ /* 0x000fc60000ffe4ff */
[----:B------:R-:W-:Y:S01]  /*56fe0*/  IMAD.X R7, RZ, RZ, RZ, P2 ;  /* 0x000000ffff077224 */ /* 0x000fe200010e06ff */
[----:B------:R-:W-:Y:S02]  /*56ff0*/  IADD3 R15, P0, PT, R12, R15, RZ ;  /* 0x0000000f0c0f7210 */ /* 0x000fe40007f1e0ff */
[----:B------:R-:W-:Y:S01]  /*57000*/  IADD3 R12, P4, PT, R13, R17, RZ ;  /* 0x000000110d0c7210 */ /* 0x000fe20007f9e0ff */
[----:B------:R-:W-:Y:S01]  /*57010*/  IMAD.X R17, RZ, RZ, RZ, P3 ;  /* 0x000000ffff117224 */ /* 0x000fe200018e06ff */
[----:B------:R-:W-:Y:S01]  /*57020*/  IADD3 R29, P1, PT, R3, R29, RZ ;  /* 0x0000001d031d7210 */ /* 0x000fe20007f3e0ff */
[----:B------:R-:W-:Y:S01]  /*57030*/  IMAD.WIDE.U32 R2, R23, UR31, R6 ;  /* 0x0000001f17027c25 */ /* 0x000fe2000f8e0006 */
[----:B------:R-:W-:Y:S02]  /*57040*/  IADD3.X R13, PT, PT, RZ, RZ, RZ, P4, !PT ;  /* 0x000000ffff0d7210 */ /* 0x000fe400027fe4ff */
[----:B------:R-:W-:Y:S01]  /*57050*/  IADD3 R14, P2, PT, R16, R15, RZ ;  /* 0x0000000f100e7210 */ /* 0x000fe20007f5e0ff */
[----:B------:R-:W-:-:S03]  /*57060*/  IMAD.WIDE.U32 R6, R25, UR33, R12 ;  /* 0x0000002119067c25 */ /* 0x000fc6000f8e000c */
[----:B------:R-:W-:Y:S02]  /*57070*/  IADD3.X R15, PT, PT, RZ, RZ, RZ, P2, !PT ;  /* 0x000000ffff0f7210 */ /* 0x000fe400017fe4ff */
[----:B------:R-:W-:Y:S01]  /*57080*/  IADD3 R17, P2, PT, R2, R17, RZ ;  /* 0x0000001102117210 */ /* 0x000fe20007f5e0ff */
[----:B------:R-:W-:Y:S01]  /*57090*/  IMAD.X R13, RZ, RZ, RZ, P0 ;  /* 0x000000ffff0d7224 */ /* 0x000fe200000e06ff */
[----:B------:R-:W-:Y:S02]  /*570a0*/  IADD3.X R2, PT, PT, RZ, RZ, RZ, P1, !PT ;  /* 0x000000ffff027210 */ /* 0x000fe40000ffe4ff */
[----:B------:R-:W-:Y:S01]  /*570b0*/  IADD3 R12, P1, PT, R7, R17, RZ ;  /* 0x00000011070c7210 */ /* 0x000fe20007f3e0ff */
[----:B------:R-:W-:Y:S01]  /*570c0*/  IMAD.WIDE.U32 R16, R27, UR35, R14 ;  /* 0x000000231b107c25 */ /* 0x000fe2000f8e000e */
[----:B------:R-:W-:Y:S02]  /*570d0*/  IADD3 R2, P0, PT, R3, R2, RZ ;  /* 0x0000000203027210 */ /* 0x000fe40007f1e0ff */
[----:B------:R-:W-:Y:S01]  /*570e0*/  IADD3 R7, P3, PT, R6, R13, RZ ;  /* 0x0000000d06077210 */ /* 0x000fe20007f7e0ff */
[----:B------:R-:W-:Y:S01]  /*570f0*/  IMAD.X R13, RZ, RZ, RZ, P1 ;  /* 0x000000ffff0d7224 */ /* 0x000fe200008e06ff */
[----:B------:R-:W-:Y:S01]  /*57100*/  IADD3.X R3, PT, PT, RZ, RZ, RZ, P0, !PT ;  /* 0x000000ffff037210 */ /* 0x000fe200007fe4ff */
[----:B------:R-:W-:Y:S01]  /*57110*/  IMAD.X R21, RZ, RZ, RZ, P2 ;  /* 0x000000ffff157224 */ /* 0x000fe200010e06ff */
[----:B------:R-:W-:Y:S01]  /*57120*/  IADD3 R14, P1, PT, R17, R7, RZ ;  /* 0x00000007110e7210 */ /* 0x000fe20007f3e0ff */
[----:B------:R-:W-:-:S02]  /*57130*/  IMAD.X R19, RZ, RZ, RZ, P3 ;  /* 0x000000ffff137224 */ /* 0x000fc400018e06ff */
[----:B------:R-:W-:Y:S01]  /*57140*/  IMAD.WIDE.U32 R6, R25, UR32, R12 ;  /* 0x0000002019067c25 */ /* 0x000fe2000f8e000c */
[----:B------:R-:W-:-:S03]  /*57150*/  IADD3.X R15, PT, PT, RZ, RZ, RZ, P1, !PT ;  /* 0x000000ffff0f7210 */ /* 0x000fc60000ffe4ff */
[----:B------:R-:W-:Y:S01]  /*57160*/  IMAD.WIDE.U32 R2, R23, UR30, R2 ;  /* 0x0000001e17027c25 */ /* 0x000fe2000f8e0002 */
[----:B------:R-:W-:-:S03]  /*57170*/  IADD3 R13, P3, PT, R6, R19, RZ ;  /* 0x00000013060d7210 */ /* 0x000fc60007f7e0ff */
[----:B------:R-:W-:Y:S01]  /*57180*/  IMAD.WIDE.U32 R14, R27, UR34, R14 ;  /* 0x000000221b0e7c25 */ /* 0x000fe2000f8e000e */
[----:B------:R-:W-:Y:S02]  /*57190*/  IADD3 R6, P1, PT, R2, R21, RZ ;  /* 0x0000001502067210 */ /* 0x000fe40007f3e0ff */
[----:B------:R-:W-:Y:S02]  /*571a0*/  IADD3 R2, P0, PT, R3, R29, RZ ;  /* 0x0000001d03027210 */ /* 0x000fe40007f1e0ff */
[----:B------:R-:W-:Y:S02]  /*571b0*/  IADD3 R6, P2, PT, R7, R6, RZ ;  /* 0x0000000607067210 */ /* 0x000fe40007f5e0ff */
[----:B------:R-:W-:Y:S02]  /*571c0*/  IADD3.X R3, PT, PT, RZ, RZ, RZ, P0, !PT ;  /* 0x000000ffff037210 */ /* 0x000fe400007fe4ff */
[----:B------:R-:W-:Y:S01]  /*571d0*/  IADD3 R12, P4, PT, R15, R13, RZ ;  /* 0x0000000d0f0c7210 */ /* 0x000fe20007f9e0ff */
[----:B------:R-:W-:Y:S01]  /*571e0*/  IMAD.X R7, RZ, RZ, RZ, P2 ;  /* 0x000000ffff077224 */ /* 0x000fe200010e06ff */
[----:B------:R-:W-:Y:S01]  /*571f0*/  IADD3.X R21, PT, PT, RZ, RZ, RZ, P3, !PT ;  /* 0x000000ffff157210 */ /* 0x000fe20001ffe4ff */
[----:B------:R-:W-:Y:S01]  /*57200*/  IMAD.WIDE.U32 R2, R23, UR29, R2 ;  /* 0x0000001d17027c25 */ /* 0x000fe2000f8e0002 */
[----:B------:R-:W-:-:S03]  /*57210*/  IADD3.X R13, PT, PT, RZ, RZ, RZ, P4, !PT ;  /* 0x000000ffff0d7210 */ /* 0x000fc600027fe4ff */
[----:B------:R-:W-:Y:S02]  /*57220*/  IMAD.X R23, RZ, RZ, RZ, P1 ;  /* 0x000000ffff177224 */ /* 0x000fe400008e06ff */
[----:B------:R-:W-:-:S03]  /*57230*/  IMAD.WIDE.U32 R6, R25, UR31, R6 ;  /* 0x0000001f19067c25 */ /* 0x000fc6000f8e0006 */
[----:B------:R-:W-:Y:S01]  /*57240*/  IADD3 R23, P0, PT, R2, R23, RZ ;  /* 0x0000001702177210 */ /* 0x000fe20007f1e0ff */
[----:B------:R-:W-:Y:S01]  /*57250*/  IMAD.WIDE.U32 R18, R27, UR33, R12 ;  /* 0x000000211b127c25 */ /* 0x000fe2000f8e000c */
[----:B------:R-:W-:Y:S02]  /*57260*/  IADD3 R13, P2, PT, R6, R21, RZ ;  /* 0x00000015060d7210 */ /* 0x000fe40007f5e0ff */
[----:B------:R-:W-:Y:S01]  /*57270*/  IADD3 R6, P1, PT, R7, R23, RZ ;  /* 0x0000001707067210 */ /* 0x000fe20007f3e0ff */
[----:B------:R-:W-:Y:S01]  /*57280*/  IMAD.X R2, RZ, RZ, RZ, P0 ;  /* 0x000000ffff027224 */ /* 0x000fe200000e06ff */
[----:B------:R-:W-:Y:S02]  /*57290*/  IADD3 R12, P3, PT, R19, R13, RZ ;  /* 0x0000000d130c7210 */ /* 0x000fe40007f7e0ff */
[----:B------:R-:W-:Y:S02]  /*572a0*/  IADD3.X R7, PT, PT, RZ, RZ, RZ, P1, !PT ;  /* 0x000000ffff077210 */ /* 0x000fe40000ffe4ff */
[----:B------:R-:W-:Y:S01]  /*572b0*/  IADD3 RZ, P0, PT, R3, R2, RZ ;  /* 0x0000000203ff7210 */ /* 0x000fe20007f1e0ff */
[----:B------:R-:W-:-:S02]  /*572c0*/  IMAD.X R13, RZ, RZ, RZ, P3 ;  /* 0x000000ffff0d7224 */ /* 0x000fc400018e06ff */
[----:B------:R-:W-:Y:S01]  /*572d0*/  IMAD.WIDE.U32 R2, R25, UR30, R6 ;  /* 0x0000001e19027c25 */ /* 0x000fe2000f8e0006 */
[----:B------:R-:W-:-:S03]  /*572e0*/  IADD3.X R7, PT, PT, RZ, RZ, RZ, P2, !PT ;  /* 0x000000ffff077210 */ /* 0x000fc600017fe4ff */
[----:B------:R-:W-:Y:S01]  /*572f0*/  IMAD.X R21, RZ, RZ, RZ, P0 ;  /* 0x000000ffff157224 */ /* 0x000fe200000e06ff */
[----:B------:R-:W-:Y:S01]  /*57300*/  IADD3 R7, P1, PT, R2, R7, RZ ;  /* 0x0000000702077210 */ /* 0x000fe20007f3e0ff */
[----:B------:R-:W-:-:S03]  /*57310*/  IMAD.WIDE.U32 R12, R27, UR32, R12 ;  /* 0x000000201b0c7c25 */ /* 0x000fc6000f8e000c */
[----:B------:R-:W-:Y:S01]  /*57320*/  IADD3 R2, P0, PT, R3, R21, RZ ;  /* 0x0000001503027210 */ /* 0x000fe20007f1e0ff */
[----:B------:R-:W-:Y:S01]  /*57330*/  IMAD.MOV.U32 R29, RZ, RZ, R12 ;  /* 0x000000ffff1d7224 */ /* 0x000fe200078e000c */
[----:B------:R-:W-:Y:S02]  /*57340*/  IADD3 R6, P2, PT, R13, R7, RZ ;  /* 0x000000070d067210 */ /* 0x000fe40007f5e0ff */
[----:B------:R-:W-:Y:S02]  /*57350*/  IADD3.X R3, PT, PT, RZ, RZ, RZ, P0, !PT ;  /* 0x000000ffff037210 */ /* 0x000fe400007fe4ff */
[----:B------:R-:W-:Y:S01]  /*57360*/  IADD3.X R23, PT, PT, RZ, RZ, RZ, P1, !PT ;  /* 0x000000ffff177210 */ /* 0x000fe20000ffe4ff */
[----:B------:R-:W-:Y:S02]  /*57370*/  IMAD.X R7, RZ, RZ, RZ, P2 ;  /* 0x000000ffff077224 */ /* 0x000fe400010e06ff */
[----:B------:R-:W-:-:S04]  /*57380*/  IMAD.WIDE.U32 R2, R25, UR29, R2 ;  /* 0x0000001d19027c25 */ /* 0x000fc8000f8e0002 */
[----:B------:R-:W-:Y:S01]  /*57390*/  IMAD.WIDE.U32 R20, R27, UR31, R6 ;  /* 0x0000001f1b147c25 */ /* 0x000fe2000f8e0006 */
[----:B------:R-:W-:Y:S02]  /*573a0*/  IADD3 R7, P0, PT, R2, R23, RZ ;  /* 0x0000001702077210 */ /* 0x000fe40007f1e0ff */
[----:B------:R-:W-:Y:S01]  /*573b0*/  MOV R23, R16 ;  /* 0x0000001000177202 */ /* 0x000fe20000000f00 */
[----:B------:R-:W-:Y:S01]  /*573c0*/  IMAD.MOV.U32 R25, RZ, RZ, R14 ;  /* 0x000000ffff197224 */ /* 0x000fe200078e000e */
[----:B------:R-:W-:Y:S02]  /*573d0*/  IADD3 R6, P1, PT, R21, R7, RZ ;  /* 0x0000000715067210 */ /* 0x000fe40007f3e0ff */
[----:B------:R-:W-:Y:S02]  /*573e0*/  IADD3.X R3, PT, PT, R3, RZ, RZ, P0, !PT ;  /* 0x000000ff03037210 */ /* 0x000fe400007fe4ff */
[----:B------:R-:W-:Y:S01]  /*573f0*/  MOV R31, R20 ;  /* 0x00000014001f7202 */ /* 0x000fe20000000f00 */
[----:B------:R-:W-:-:S02]  /*57400*/  IMAD.X R7, RZ, RZ, RZ, P1 ;  /* 0x000000ffff077224 */ /* 0x000fc400008e06ff */
[----:B------:R-:W-:-:S04]  /*57410*/  IMAD.WIDE.U32 R6, R27, UR30, R6 ;  /* 0x0000001e1b067c25 */ /* 0x000fc8000f8e0006 */
[----:B------:R-:W-:Y:S01]  /*57420*/  IMAD.MOV.U32 R33, RZ, RZ, R6 ;  /* 0x000000ffff217224 */ /* 0x000fe200078e0006 */
        /* <DEDUP_REMOVED lines=40> */
.L_x_171:
[----:B------:R-:W-:Y:S05]  /*576b0*/  BSYNC.RELIABLE B1 ;  /* 0x0000000000017941 */ /* 0x000fea0003800100 */
.L_x_170:
        /* <DEDUP_REMOVED lines=23> */
.L_x_169:
[----:B------:R-:W-:Y:S05]  /*57830*/  BSYNC.RECONVERGENT B0 ;  /* 0x0000000000007941 */ /* 0x000fea0003800200 */
.L_x_168:
[----:B------:R-:W-:Y:S05]  /*57840*/  WARPSYNC.ALL ;  /* 0x0000000000007948 */ /* 0x000fea0003800000 */
[----:B------:R-:W-:Y:S01]  /*57850*/  IADD3 R7, PT, PT, R5, 0x29, RZ ;  /* 0x0000002905077810 */ /* 0x000fe20007ffe0ff */
[----:B------:R-:W-:Y:S01]  /*57860*/  IMAD.WIDE.U32 R2, R11, 0x4, R8 ;  /* 0x000000040b027825 */ /* 0x000fe200078e0008 */
[C---:B------:R-:W-:Y:S02]  /*57870*/  IADD3 R13, PT, PT, R5.reuse, 0x2b, RZ ;  /* 0x0000002b050d7810 */ /* 0x040fe40007ffe0ff */
[C---:B------:R-:W-:Y:S01]  /*57880*/  IADD3 R17, PT, PT, R5.reuse, 0x2d, RZ ;  /* 0x0000002d05117810 */ /* 0x040fe20007ffe0ff */
[C---:B------:R-:W-:Y:S01]  /*57890*/  VIADD R11, R5.reuse, 0x2a ;  /* 0x0000002a050b7836 */ /* 0x040fe20000000000 */
[C---:B------:R-:W-:Y:S01]  /*578a0*/  IADD3 R21, PT, PT, R5.reuse, 0x2f, RZ ;  /* 0x0000002f05157810 */ /* 0x040fe20007ffe0ff */
[C---:B------:R-:W-:Y:S01]  /*578b0*/  VIADD R15, R5.reuse, 0x2c ;  /* 0x0000002c050f7836 */ /* 0x040fe20000000000 */
[----:B------:R0:W-:Y:S01]  /*578c0*/  STG.E desc[UR18][R2.64], R23 ;  /* 0x0000001702007986 */ /* 0x0001e2000c101912 */
[----:B------:R-:W-:-:S02]  /*578d0*/  VIADD R19, R5, 0x2e ;  /* 0x0000002e05137836 */ /* 0x000fc40000000000 */
[----:B------:R-:W-:Y:S02]  /*578e0*/  VIADD R39, R5, 0x30 ;  /* 0x0000003005277836 */ /* 0x000fe40000000000 */
[----:B------:R-:W-:-:S04]  /*578f0*/  IMAD.WIDE.U32 R4, R7, 0x4, R8 ;  /* 0x0000000407047825 */ /* 0x000fc800078e0008 */
[--C-:B------:R-:W-:Y:S01]  /*57900*/  IMAD.WIDE.U32 R6, R11, 0x4, R8.reuse ;  /* 0x000000040b067825 */ /* 0x100fe200078e0008 */
[----:B------:R-:W-:Y:S03]  /*57910*/  STG.E desc[UR18][R4.64], R25 ;  /* 0x0000001904007986 */ /* 0x000fe6000c101912 */
[--C-:B------:R-:W-:Y:S01]  /*57920*/  IMAD.WIDE.U32 R10, R13, 0x4, R8.reuse ;  /* 0x000000040d0a7825 */ /* 0x100fe200078e0008 */
[----:B------:R-:W-:Y:S03]  /*57930*/  STG.E desc[UR18][R6.64], R27 ;  /* 0x0000001b06007986 */ /* 0x000fe6000c101912 */
[--C-:B------:R-:W-:Y:S01]  /*57940*/  IMAD.WIDE.U32 R12, R15, 0x4, R8.reuse ;  /* 0x000000040f0c7825 */ /* 0x100fe200078e0008 */
[----:B------:R-:W-:Y:S03]  /*57950*/  STG.E desc[UR18][R10.64], R29 ;  /* 0x0000001d0a007986 */ /* 0x000fe6000c101912 */
[--C-:B0-----:R-:W-:Y:S01]  /*57960*/  IMAD.WIDE.U32 R2, R17, 0x4, R8.reuse ;  /* 0x0000000411027825 */ /* 0x101fe200078e0008 */
[----:B------:R-:W-:Y:S03]  /*57970*/  STG.E desc[UR18][R12.64], R31 ;  /* 0x0000001f0c007986 */ /* 0x000fe6000c101912 */
[----:B------:R-:W-:-:S04]  /*57980*/  IMAD.WIDE.U32 R14, R19, 0x4, R8 ;  /* 0x00000004130e7825 */ /* 0x000fc800078e0008 */
[----:B------:R-:W-:Y:S01]  /*57990*/  HFMA2 R19, -RZ, RZ, 0, 5.9604644775390625e-08 ;  /* 0x00000001ff137431 */ /* 0x000fe200000001ff */
[----:B------:R-:W-:Y:S01]  /*579a0*/  STG.E desc[UR18][R2.64], R33 ;  /* 0x0000002102007986 */ /* 0x000fe2000c101912 */
[----:B------:R-:W-:-:S03]  /*579b0*/  IMAD.WIDE.U32 R16, R21, 0x4, R8 ;  /* 0x0000000415107825 */ /* 0x000fc600078e0008 */
[----:B------:R-:W-:Y:S01]  /*579c0*/  STG.E desc[UR18][R14.64], R35 ;  /* 0x000000230e007986 */ /* 0x000fe2000c101912 */
[----:B------:R-:W-:-:S03]  /*579d0*/  IMAD.WIDE.U32 R8, R39, 0x4, R8 ;  /* 0x0000000427087825 */ /* 0x000fc600078e0008 */
[----:B------:R-:W-:Y:S04]  /*579e0*/  STG.E desc[UR18][R16.64], R37 ;  /* 0x0000002510007986 */ /* 0x000fe8000c101912 */
[----:B------:R-:W-:Y:S01]  /*579f0*/  STG.E desc[UR18][R8.64], R19 ;  /* 0x0000001308007986 */ /* 0x000fe2000c101912 */
[----:B------:R-:W-:Y:S05]  /*57a00*/  EXIT ;  /* 0x000000000000794d */ /* 0x000fea0003800000 */
.L_x_167:
[----:B------:R-:W-:Y:S01]  /*57a10*/  IMAD.WIDE.U32 R2, R11, 0x4, R8 ;  /* 0x000000040b027825 */ /* 0x000fe200078e0008 */
[C---:B------:R-:W-:Y:S02]  /*57a20*/  IADD3 R11, PT, PT, R5.reuse, 0x2a, RZ ;  /* 0x0000002a050b7810 */ /* 0x040fe40007ffe0ff */
[C---:B---3--:R-:W-:Y:S01]  /*57a30*/  IADD3 R15, PT, PT, R5.reuse, 0x2c, RZ ;  /* 0x0000002c050f7810 */ /* 0x048fe20007ffe0ff */
[C---:B------:R-:W-:Y:S01]  /*57a40*/  VIADD R7, R5.reuse, 0x29 ;  /* 0x0000002905077836 */ /* 0x040fe20000000000 */
[C---:B------:R-:W-:Y:S01]  /*57a50*/  IADD3 R19, PT, PT, R5.reuse, 0x2e, RZ ;  /* 0x0000002e05137810 */ /* 0x040fe20007ffe0ff */
[C---:B------:R-:W-:Y:S01]  /*57a60*/  VIADD R13, R5.reuse, 0x2b ;  /* 0x0000002b050d7836 */ /* 0x040fe20000000000 */
[C---:B------:R-:W-:Y:S01]  /*57a70*/  IADD3 R23, PT, PT, R5.reuse, 0x30, RZ ;  /* 0x0000003005177810 */ /* 0x040fe20007ffe0ff */
[C---:B------:R-:W-:Y:S01]  /*57a80*/  VIADD R17, R5.reuse, 0x2d ;  /* 0x0000002d05117836 */ /* 0x040fe20000000000 */
[----:B------:R0:W-:Y:S01]  /*57a90*/  STG.E desc[UR18][R2.64], RZ ;  /* 0x000000ff02007986 */ /* 0x0001e2000c101912 */
[----:B------:R-:W-:-:S02]  /*57aa0*/  VIADD R21, R5, 0x2f ;  /* 0x0000002f05157836 */ /* 0x000fc40000000000 */
[----:B------:R-:W-:-:S04]  /*57ab0*/  IMAD.WIDE.U32 R4, R7, 0x4, R8 ;  /* 0x0000000407047825 */ /* 0x000fc800078e0008 */
[--C-:B------:R-:W-:Y:S01]  /*57ac0*/  IMAD.WIDE.U32 R6, R11, 0x4, R8.reuse ;  /* 0x000000040b067825 */ /* 0x100fe200078e0008 */
[----:B------:R-:W-:Y:S03]  /*57ad0*/  STG.E desc[UR18][R4.64], RZ ;  /* 0x000000ff04007986 */ /* 0x000fe6000c101912 */
[--C-:B------:R-:W-:Y:S01]  /*57ae0*/  IMAD.WIDE.U32 R10, R13, 0x4, R8.reuse ;  /* 0x000000040d0a7825 */ /* 0x100fe200078e0008 */
[----:B------:R-:W-:Y:S03]  /*57af0*/  STG.E desc[UR18][R6.64], RZ ;  /* 0x000000ff06007986 */ /* 0x000fe6000c101912 */
[--C-:B------:R-:W-:Y:S01]  /*57b00*/  IMAD.WIDE.U32 R12, R15, 0x4, R8.reuse ;  /* 0x000000040f0c7825 */ /* 0x100fe200078e0008 */
[----:B------:R-:W-:Y:S03]  /*57b10*/  STG.E desc[UR18][R10.64], RZ ;  /* 0x000000ff0a007986 */ /* 0x000fe6000c101912 */
[--C-:B0-----:R-:W-:Y:S01]  /*57b20*/  IMAD.WIDE.U32 R2, R17, 0x4, R8.reuse ;  /* 0x0000000411027825 */ /* 0x101fe200078e0008 */
[----:B------:R-:W-:Y:S03]  /*57b30*/  STG.E desc[UR18][R12.64], RZ ;  /* 0x000000ff0c007986 */ /* 0x000fe6000c101912 */
[--C-:B------:R-:W-:Y:S01]  /*57b40*/  IMAD.WIDE.U32 R14, R19, 0x4, R8.reuse ;  /* 0x00000004130e7825 */ /* 0x100fe200078e0008 */
[----:B------:R-:W-:Y:S03]  /*57b50*/  STG.E desc[UR18][R2.64], RZ ;  /* 0x000000ff02007986 */ /* 0x000fe6000c101912 */
[--C-:B------:R-:W-:Y:S01]  /*57b60*/  IMAD.WIDE.U32 R16, R21, 0x4, R8.reuse ;  /* 0x0000000415107825 */ /* 0x100fe200078e0008 */
[----:B------:R-:W-:Y:S03]  /*57b70*/  STG.E desc[UR18][R14.64], RZ ;  /* 0x000000ff0e007986 */ /* 0x000fe6000c101912 */
[----:B------:R-:W-:Y:S01]  /*57b80*/  IMAD.WIDE.U32 R8, R23, 0x4, R8 ;  /* 0x0000000417087825 */ /* 0x000fe200078e0008 */
[----:B------:R-:W-:Y:S04]  /*57b90*/  STG.E desc[UR18][R16.64], RZ ;  /* 0x000000ff10007986 */ /* 0x000fe8000c101912 */
[----:B------:R-:W-:Y:S01]  /*57ba0*/  STG.E desc[UR18][R8.64], RZ ;  /* 0x000000ff08007986 */ /* 0x000fe2000c101912 */
[----:B------:R-:W-:Y:S05]  /*57bb0*/  EXIT ;  /* 0x000000000000794d */ /* 0x000fea0003800000 */
.L_x_172:
[----:B------:R-:W-:-:S00]  /*57bc0*/  BRA `(.L_x_172) ;  /* 0xfffffffc00fc7947 */ /* 0x000fc0000383ffff */
[----:B------:R-:W-:-:S00]  /*57bd0*/  NOP ;  /* 0x0000000000007918 */ /* 0x000fc00000000000 */
        /* <DEDUP_REMOVED lines=10> */
.L_x_173:


//--------------------- .nv.shared.reserved.0     --------------------------
	.section	.nv.shared.reserved.0,"aw",@nobits
	.weak		__nv_reservedSMEM_offset_0_alias
	.size		__nv_reservedSMEM_offset_0_alias, 0, 64
	.other		__nv_reservedSMEM_offset_0_alias,@"STO_CUDA_RESERVED_SHARED STV_DEFAULT"
__nv_reservedSMEM_offset_0_alias:
	.zero		0
	.zero		64


//--------------------- .nv.constant0.ecm_stage1_v3_optimized --------------------------
	.section	.nv.constant0.ecm_stage1_v3_optimized,"a",@progbits
	.sectionflags	@""
	.align	4
.nv.constant0.ecm_stage1_v3_optimized:
	.zero		904


//--------------------- SYMBOLS --------------------------

	.type		.nv.reservedSmem.offset0,@object
	.size		.nv.reservedSmem.offset0,0x4
